//
// Generated by NVIDIA NVVM Compiler
//
// Compiler Build ID: CL-36424714
// Cuda compilation tools, release 13.0, V13.0.88
// Based on NVVM 20.0.0
//

.version 9.0
.target sm_100
.address_size 64

	// .globl	_Z9TensorFFTP6__halfS0_S0_S0_iii
.extern .shared .align 16 .b8 buffer[];

.visible .entry _Z9TensorFFTP6__halfS0_S0_S0_iii(
	.param .u64 .ptr .align 1 _Z9TensorFFTP6__halfS0_S0_S0_iii_param_0,
	.param .u64 .ptr .align 1 _Z9TensorFFTP6__halfS0_S0_S0_iii_param_1,
	.param .u64 .ptr .align 1 _Z9TensorFFTP6__halfS0_S0_S0_iii_param_2,
	.param .u64 .ptr .align 1 _Z9TensorFFTP6__halfS0_S0_S0_iii_param_3,
	.param .u32 _Z9TensorFFTP6__halfS0_S0_S0_iii_param_4,
	.param .u32 _Z9TensorFFTP6__halfS0_S0_S0_iii_param_5,
	.param .u32 _Z9TensorFFTP6__halfS0_S0_S0_iii_param_6
)
{
	.reg .pred 	%p<223>;
	.reg .b16 	%rs<1219>;
	.reg .b32 	%r<1834>;
	.reg .b32 	%f<912>;
	.reg .b64 	%rd<92>;
	.reg .b64 	%fd<5>;

	ld.param.u64 	%rd28, [_Z9TensorFFTP6__halfS0_S0_S0_iii_param_0];
	ld.param.u64 	%rd29, [_Z9TensorFFTP6__halfS0_S0_S0_iii_param_1];
	ld.param.u32 	%r353, [_Z9TensorFFTP6__halfS0_S0_S0_iii_param_6];
	cvta.to.global.u64 	%rd1, %rd29;
	cvta.to.global.u64 	%rd2, %rd28;
	// begin inline asm
	mov.u32 %r354, %envreg2;
	// end inline asm
	cvt.u64.u32 	%rd32, %r354;
	// begin inline asm
	mov.u32 %r355, %envreg1;
	// end inline asm
	cvt.u64.u32 	%rd33, %r355;
	shl.b64 	%rd34, %rd33, 32;
	or.b64  	%rd3, %rd34, %rd32;
	mov.u32 	%r357, %ntid.x;
	mov.u32 	%r1, %ctaid.x;
	mov.u32 	%r358, %tid.x;
	mad.lo.s32 	%r359, %r357, %r1, %r358;
	shr.s32 	%r360, %r359, 31;
	shr.u32 	%r361, %r360, 27;
	add.s32 	%r362, %r359, %r361;
	shr.s32 	%r2, %r362, 5;
	and.b32  	%r363, %r362, 65504;
	sub.s32 	%r364, %r359, %r363;
	shr.u32 	%r365, %r357, 5;
	rem.u32 	%r366, %r2, %r365;
	cvt.u16.u32 	%rs112, %r364;
	cvt.s8.s32 	%rs113, %r364;
	shr.u16 	%rs114, %rs113, 11;
	and.b16  	%rs115, %rs114, 15;
	add.s16 	%rs116, %rs112, %rs115;
	and.b16  	%rs117, %rs116, 240;
	sub.s16 	%rs118, %rs112, %rs117;
	cvt.u32.u16 	%r367, %rs118;
	cvt.s32.s8 	%r3, %r367;
	cvt.s16.s8 	%rs119, %rs116;
	shr.s16 	%rs120, %rs119, 4;
	shl.b32 	%r4, %r2, 8;
	shl.b32 	%r5, %r366, 11;
	mul.wide.s16 	%r6, %rs120, 8;
	mov.f64 	%fd1, 0d400921FB54442D18;
	// begin inline asm
	{  cvt.rn.f16.f64 %rs98, %fd1;}

	// end inline asm
	mov.f64 	%fd2, 0d4020000000000000;
	// begin inline asm
	{  cvt.rn.f16.f64 %rs99, %fd2;}

	// end inline asm
	// begin inline asm
	{  cvt.f32.f16 %f47, %rs99;}

	// end inline asm
	// begin inline asm
	{rcp.approx.ftz.f32 %f48, %f47;
}
	// end inline asm
	neg.f32 	%f2, %f47;
	mul.wide.s16 	%r368, %rs120, 128;
	add.s32 	%r7, %r368, %r3;
	mul.lo.s32 	%r356, %r6, %r3;
	// begin inline asm
	cvt.rn.f16.s32 %rs101, %r356;
	// end inline asm
	// begin inline asm
	{mul.f16 %rs102,%rs101,%rs98;
}
	// end inline asm
	// begin inline asm
	{  cvt.f32.f16 %f50, %rs102;}

	// end inline asm
	mul.f32 	%f51, %f50, %f48;
	// begin inline asm
	{  cvt.rn.f16.f32 %rs1195, %f51;}

	// end inline asm
	// begin inline asm
	{abs.f16 %rs107,%rs1195;
}
	// end inline asm
	mov.b16 	%rs111, 143;
	// begin inline asm
	{ .reg .pred __$temp3;
  setp.lt.f16  __$temp3, %rs107, %rs111;
  selp.u16 %rs109, 1, 0, __$temp3;}
	// end inline asm
	setp.eq.s16 	%p1, %rs109, 0;
	@%p1 bra 	$L__BB0_3;
	mov.f32 	%f52, 0f00000000;
	// begin inline asm
	{  cvt.rn.f16.f32 %rs121, %f52;}

	// end inline asm
	// begin inline asm
	{ .reg .pred __$temp3;
  setp.lt.f16  __$temp3, %rs121, %rs107;
  selp.u16 %rs122, 1, 0, __$temp3;}
	// end inline asm
	setp.eq.s16 	%p2, %rs122, 0;
	@%p2 bra 	$L__BB0_3;
	fma.rn.f32 	%f54, %f2, %f51, %f50;
	fma.rn.f32 	%f53, %f48, %f54, %f51;
	// begin inline asm
	{  cvt.rn.f16.f32 %rs1195, %f53;}

	// end inline asm
$L__BB0_3:
	mov.u32 	%r370, buffer;
	add.s32 	%r9, %r370, %r5;
	// begin inline asm
	{  cvt.f32.f16 %f55, %rs1195;}

	// end inline asm
	fma.rn.f32 	%f60, %f55, 0f3F22F983, 0f4B400000;
	mov.b32 	%r371, %f60;
	mov.f32 	%f61, 0f4B400000;
	sub.rn.f32 	%f62, %f60, %f61;
	fma.rn.f32 	%f63, %f62, 0fBFC90FDA, %f55;
	fma.rn.f32 	%f64, %f62, 0fB3A22168, %f63;
	add.s32 	%r372, %r371, 1;
	mul.f32 	%f65, %f64, %f64;
	and.b32  	%r373, %r371, 1;
	setp.eq.b32 	%p3, %r373, 1;
	selp.f32 	%f66, 0fB94CA1F9, 0f37CCF5CE, %p3;
	selp.f32 	%f67, 0f3C08839E, 0fBAB6061A, %p3;
	selp.f32 	%f68, 0fBE2AAAA3, 0f3D2AAAA5, %p3;
	selp.f32 	%f69, 0f00000000, 0fBF000000, %p3;
	selp.f32 	%f70, %f64, %f65, %p3;
	selp.f32 	%f71, %f64, 0f3F800000, %p3;
	fma.rn.f32 	%f72, %f66, %f65, %f67;
	fma.rn.f32 	%f73, %f72, %f65, %f68;
	fma.rn.f32 	%f74, %f73, %f65, %f69;
	fma.rn.f32 	%f75, %f74, %f70, %f71;
	and.b32  	%r374, %r372, 2;
	setp.eq.s32 	%p4, %r374, 0;
	neg.f32 	%f76, %f75;
	selp.f32 	%f56, %f75, %f76, %p4;
	// begin inline asm
	{  cvt.rn.f16.f32 %rs128, %f56;}

	// end inline asm
	// begin inline asm
	{
	  .reg.b16 i,r;        
	  mov.b16 r, %rs128;       
	  mov.b16 i, %rs1195;       
	  abs.f16 i, i;        
	{.reg.b16 spc, ulp, p;
  mov.b16 spc,0X2B7CU;
  mov.b16 ulp,0x1000U;
  set.eq.f16.f16 p,i, spc;
  fma.rn.f16 r,p,ulp,r;
}
  mov.b16 %rs128, r;       
}

	// end inline asm
	shl.b32 	%r375, %r7, 1;
	add.s32 	%r10, %r9, %r375;
	st.shared.u16 	[%r10], %rs128;
	selp.f32 	%f77, 0f37CCF5CE, 0fB94CA1F9, %p3;
	selp.f32 	%f78, 0fBAB6061A, 0f3C08839E, %p3;
	selp.f32 	%f79, 0f3D2AAAA5, 0fBE2AAAA3, %p3;
	selp.f32 	%f80, 0fBF000000, 0f00000000, %p3;
	selp.f32 	%f81, %f65, %f64, %p3;
	selp.f32 	%f82, 0f3F800000, %f64, %p3;
	fma.rn.f32 	%f83, %f77, %f65, %f78;
	fma.rn.f32 	%f84, %f83, %f65, %f79;
	fma.rn.f32 	%f85, %f84, %f65, %f80;
	fma.rn.f32 	%f86, %f85, %f81, %f82;
	and.b32  	%r376, %r371, 2;
	setp.eq.s32 	%p5, %r376, 0;
	neg.f32 	%f87, %f86;
	selp.f32 	%f57, %f86, %f87, %p5;
	// begin inline asm
	{  cvt.rn.f16.f32 %rs132, %f57;}

	// end inline asm
	// begin inline asm
	{
	  .reg.b16 i,r,t;     
	  mov.b16 r, %rs132;      
	  mov.b16 i, %rs1195;      
	  and.b16 t, r, 0x8000U; 
	  abs.f16 r, r;   
	  abs.f16 i, i;   
	{.reg.b16 spc, ulp, p;
  mov.b16 spc,0X32B3U;
  mov.b16 ulp,0x0800U;
  set.eq.f16.f16 p,i, spc;
  fma.rn.f16 r,p,ulp,r;
}
{.reg.b16 spc, ulp, p;
  mov.b16 spc,0X5CB0U;
  mov.b16 ulp,0x9000U;
  set.eq.f16.f16 p,i, spc;
  fma.rn.f16 r,p,ulp,r;
}
  or.b16  r,r,t;      
	  mov.b16 %rs132, r;      
}

	// end inline asm
	// begin inline asm
	{neg.f16 %rs135,%rs132;
}
	// end inline asm
	st.shared.u16 	[%r10+512], %rs135;
	add.s32 	%r369, %r356, %r3;
	// begin inline asm
	cvt.rn.f16.s32 %rs137, %r369;
	// end inline asm
	// begin inline asm
	{mul.f16 %rs138,%rs137,%rs98;
}
	// end inline asm
	// begin inline asm
	{  cvt.f32.f16 %f58, %rs138;}

	// end inline asm
	mul.f32 	%f59, %f58, %f48;
	// begin inline asm
	{  cvt.rn.f16.f32 %rs1196, %f59;}

	// end inline asm
	// begin inline asm
	{abs.f16 %rs143,%rs1196;
}
	// end inline asm
	mov.b16 	%rs147, 143;
	// begin inline asm
	{ .reg .pred __$temp3;
  setp.lt.f16  __$temp3, %rs143, %rs147;
  selp.u16 %rs145, 1, 0, __$temp3;}
	// end inline asm
	setp.eq.s16 	%p6, %rs145, 0;
	@%p6 bra 	$L__BB0_6;
	mov.f32 	%f88, 0f00000000;
	// begin inline asm
	{  cvt.rn.f16.f32 %rs148, %f88;}

	// end inline asm
	// begin inline asm
	{ .reg .pred __$temp3;
  setp.lt.f16  __$temp3, %rs148, %rs143;
  selp.u16 %rs149, 1, 0, __$temp3;}
	// end inline asm
	setp.eq.s16 	%p7, %rs149, 0;
	@%p7 bra 	$L__BB0_6;
	fma.rn.f32 	%f90, %f2, %f59, %f58;
	fma.rn.f32 	%f89, %f48, %f90, %f59;
	// begin inline asm
	{  cvt.rn.f16.f32 %rs1196, %f89;}

	// end inline asm
$L__BB0_6:
	// begin inline asm
	{  cvt.f32.f16 %f91, %rs1196;}

	// end inline asm
	fma.rn.f32 	%f96, %f91, 0f3F22F983, 0f4B400000;
	mov.b32 	%r378, %f96;
	mov.f32 	%f97, 0f4B400000;
	sub.rn.f32 	%f98, %f96, %f97;
	fma.rn.f32 	%f99, %f98, 0fBFC90FDA, %f91;
	fma.rn.f32 	%f100, %f98, 0fB3A22168, %f99;
	add.s32 	%r379, %r378, 1;
	mul.f32 	%f101, %f100, %f100;
	and.b32  	%r380, %r378, 1;
	setp.eq.b32 	%p8, %r380, 1;
	selp.f32 	%f102, 0fB94CA1F9, 0f37CCF5CE, %p8;
	selp.f32 	%f103, 0f3C08839E, 0fBAB6061A, %p8;
	selp.f32 	%f104, 0fBE2AAAA3, 0f3D2AAAA5, %p8;
	selp.f32 	%f105, 0f00000000, 0fBF000000, %p8;
	selp.f32 	%f106, %f100, %f101, %p8;
	selp.f32 	%f107, %f100, 0f3F800000, %p8;
	fma.rn.f32 	%f108, %f102, %f101, %f103;
	fma.rn.f32 	%f109, %f108, %f101, %f104;
	fma.rn.f32 	%f110, %f109, %f101, %f105;
	fma.rn.f32 	%f111, %f110, %f106, %f107;
	and.b32  	%r381, %r379, 2;
	setp.eq.s32 	%p9, %r381, 0;
	neg.f32 	%f112, %f111;
	selp.f32 	%f92, %f111, %f112, %p9;
	// begin inline asm
	{  cvt.rn.f16.f32 %rs155, %f92;}

	// end inline asm
	// begin inline asm
	{
	  .reg.b16 i,r;        
	  mov.b16 r, %rs155;       
	  mov.b16 i, %rs1196;       
	  abs.f16 i, i;        
	{.reg.b16 spc, ulp, p;
  mov.b16 spc,0X2B7CU;
  mov.b16 ulp,0x1000U;
  set.eq.f16.f16 p,i, spc;
  fma.rn.f16 r,p,ulp,r;
}
  mov.b16 %rs155, r;       
}

	// end inline asm
	st.shared.u16 	[%r10+32], %rs155;
	selp.f32 	%f113, 0f37CCF5CE, 0fB94CA1F9, %p8;
	selp.f32 	%f114, 0fBAB6061A, 0f3C08839E, %p8;
	selp.f32 	%f115, 0f3D2AAAA5, 0fBE2AAAA3, %p8;
	selp.f32 	%f116, 0fBF000000, 0f00000000, %p8;
	selp.f32 	%f117, %f101, %f100, %p8;
	selp.f32 	%f118, 0f3F800000, %f100, %p8;
	fma.rn.f32 	%f119, %f113, %f101, %f114;
	fma.rn.f32 	%f120, %f119, %f101, %f115;
	fma.rn.f32 	%f121, %f120, %f101, %f116;
	fma.rn.f32 	%f122, %f121, %f117, %f118;
	and.b32  	%r382, %r378, 2;
	setp.eq.s32 	%p10, %r382, 0;
	neg.f32 	%f123, %f122;
	selp.f32 	%f93, %f122, %f123, %p10;
	// begin inline asm
	{  cvt.rn.f16.f32 %rs159, %f93;}

	// end inline asm
	// begin inline asm
	{
	  .reg.b16 i,r,t;     
	  mov.b16 r, %rs159;      
	  mov.b16 i, %rs1196;      
	  and.b16 t, r, 0x8000U; 
	  abs.f16 r, r;   
	  abs.f16 i, i;   
	{.reg.b16 spc, ulp, p;
  mov.b16 spc,0X32B3U;
  mov.b16 ulp,0x0800U;
  set.eq.f16.f16 p,i, spc;
  fma.rn.f16 r,p,ulp,r;
}
{.reg.b16 spc, ulp, p;
  mov.b16 spc,0X5CB0U;
  mov.b16 ulp,0x9000U;
  set.eq.f16.f16 p,i, spc;
  fma.rn.f16 r,p,ulp,r;
}
  or.b16  r,r,t;      
	  mov.b16 %rs159, r;      
}

	// end inline asm
	// begin inline asm
	{neg.f16 %rs162,%rs159;
}
	// end inline asm
	st.shared.u16 	[%r10+544], %rs162;
	add.s32 	%r377, %r369, %r3;
	// begin inline asm
	cvt.rn.f16.s32 %rs164, %r377;
	// end inline asm
	// begin inline asm
	{mul.f16 %rs165,%rs164,%rs98;
}
	// end inline asm
	// begin inline asm
	{  cvt.f32.f16 %f94, %rs165;}

	// end inline asm
	mul.f32 	%f95, %f94, %f48;
	// begin inline asm
	{  cvt.rn.f16.f32 %rs1197, %f95;}

	// end inline asm
	// begin inline asm
	{abs.f16 %rs170,%rs1197;
}
	// end inline asm
	mov.b16 	%rs174, 143;
	// begin inline asm
	{ .reg .pred __$temp3;
  setp.lt.f16  __$temp3, %rs170, %rs174;
  selp.u16 %rs172, 1, 0, __$temp3;}
	// end inline asm
	setp.eq.s16 	%p11, %rs172, 0;
	@%p11 bra 	$L__BB0_9;
	mov.f32 	%f124, 0f00000000;
	// begin inline asm
	{  cvt.rn.f16.f32 %rs175, %f124;}

	// end inline asm
	// begin inline asm
	{ .reg .pred __$temp3;
  setp.lt.f16  __$temp3, %rs175, %rs170;
  selp.u16 %rs176, 1, 0, __$temp3;}
	// end inline asm
	setp.eq.s16 	%p12, %rs176, 0;
	@%p12 bra 	$L__BB0_9;
	fma.rn.f32 	%f126, %f2, %f95, %f94;
	fma.rn.f32 	%f125, %f48, %f126, %f95;
	// begin inline asm
	{  cvt.rn.f16.f32 %rs1197, %f125;}

	// end inline asm
$L__BB0_9:
	// begin inline asm
	{  cvt.f32.f16 %f127, %rs1197;}

	// end inline asm
	fma.rn.f32 	%f132, %f127, 0f3F22F983, 0f4B400000;
	mov.b32 	%r384, %f132;
	mov.f32 	%f133, 0f4B400000;
	sub.rn.f32 	%f134, %f132, %f133;
	fma.rn.f32 	%f135, %f134, 0fBFC90FDA, %f127;
	fma.rn.f32 	%f136, %f134, 0fB3A22168, %f135;
	add.s32 	%r385, %r384, 1;
	mul.f32 	%f137, %f136, %f136;
	and.b32  	%r386, %r384, 1;
	setp.eq.b32 	%p13, %r386, 1;
	selp.f32 	%f138, 0fB94CA1F9, 0f37CCF5CE, %p13;
	selp.f32 	%f139, 0f3C08839E, 0fBAB6061A, %p13;
	selp.f32 	%f140, 0fBE2AAAA3, 0f3D2AAAA5, %p13;
	selp.f32 	%f141, 0f00000000, 0fBF000000, %p13;
	selp.f32 	%f142, %f136, %f137, %p13;
	selp.f32 	%f143, %f136, 0f3F800000, %p13;
	fma.rn.f32 	%f144, %f138, %f137, %f139;
	fma.rn.f32 	%f145, %f144, %f137, %f140;
	fma.rn.f32 	%f146, %f145, %f137, %f141;
	fma.rn.f32 	%f147, %f146, %f142, %f143;
	and.b32  	%r387, %r385, 2;
	setp.eq.s32 	%p14, %r387, 0;
	neg.f32 	%f148, %f147;
	selp.f32 	%f128, %f147, %f148, %p14;
	// begin inline asm
	{  cvt.rn.f16.f32 %rs182, %f128;}

	// end inline asm
	// begin inline asm
	{
	  .reg.b16 i,r;        
	  mov.b16 r, %rs182;       
	  mov.b16 i, %rs1197;       
	  abs.f16 i, i;        
	{.reg.b16 spc, ulp, p;
  mov.b16 spc,0X2B7CU;
  mov.b16 ulp,0x1000U;
  set.eq.f16.f16 p,i, spc;
  fma.rn.f16 r,p,ulp,r;
}
  mov.b16 %rs182, r;       
}

	// end inline asm
	st.shared.u16 	[%r10+64], %rs182;
	selp.f32 	%f149, 0f37CCF5CE, 0fB94CA1F9, %p13;
	selp.f32 	%f150, 0fBAB6061A, 0f3C08839E, %p13;
	selp.f32 	%f151, 0f3D2AAAA5, 0fBE2AAAA3, %p13;
	selp.f32 	%f152, 0fBF000000, 0f00000000, %p13;
	selp.f32 	%f153, %f137, %f136, %p13;
	selp.f32 	%f154, 0f3F800000, %f136, %p13;
	fma.rn.f32 	%f155, %f149, %f137, %f150;
	fma.rn.f32 	%f156, %f155, %f137, %f151;
	fma.rn.f32 	%f157, %f156, %f137, %f152;
	fma.rn.f32 	%f158, %f157, %f153, %f154;
	and.b32  	%r388, %r384, 2;
	setp.eq.s32 	%p15, %r388, 0;
	neg.f32 	%f159, %f158;
	selp.f32 	%f129, %f158, %f159, %p15;
	// begin inline asm
	{  cvt.rn.f16.f32 %rs186, %f129;}

	// end inline asm
	// begin inline asm
	{
	  .reg.b16 i,r,t;     
	  mov.b16 r, %rs186;      
	  mov.b16 i, %rs1197;      
	  and.b16 t, r, 0x8000U; 
	  abs.f16 r, r;   
	  abs.f16 i, i;   
	{.reg.b16 spc, ulp, p;
  mov.b16 spc,0X32B3U;
  mov.b16 ulp,0x0800U;
  set.eq.f16.f16 p,i, spc;
  fma.rn.f16 r,p,ulp,r;
}
{.reg.b16 spc, ulp, p;
  mov.b16 spc,0X5CB0U;
  mov.b16 ulp,0x9000U;
  set.eq.f16.f16 p,i, spc;
  fma.rn.f16 r,p,ulp,r;
}
  or.b16  r,r,t;      
	  mov.b16 %rs186, r;      
}

	// end inline asm
	// begin inline asm
	{neg.f16 %rs189,%rs186;
}
	// end inline asm
	st.shared.u16 	[%r10+576], %rs189;
	add.s32 	%r383, %r377, %r3;
	// begin inline asm
	cvt.rn.f16.s32 %rs191, %r383;
	// end inline asm
	// begin inline asm
	{mul.f16 %rs192,%rs191,%rs98;
}
	// end inline asm
	// begin inline asm
	{  cvt.f32.f16 %f130, %rs192;}

	// end inline asm
	mul.f32 	%f131, %f130, %f48;
	// begin inline asm
	{  cvt.rn.f16.f32 %rs1198, %f131;}

	// end inline asm
	// begin inline asm
	{abs.f16 %rs197,%rs1198;
}
	// end inline asm
	mov.b16 	%rs201, 143;
	// begin inline asm
	{ .reg .pred __$temp3;
  setp.lt.f16  __$temp3, %rs197, %rs201;
  selp.u16 %rs199, 1, 0, __$temp3;}
	// end inline asm
	setp.eq.s16 	%p16, %rs199, 0;
	@%p16 bra 	$L__BB0_12;
	mov.f32 	%f160, 0f00000000;
	// begin inline asm
	{  cvt.rn.f16.f32 %rs202, %f160;}

	// end inline asm
	// begin inline asm
	{ .reg .pred __$temp3;
  setp.lt.f16  __$temp3, %rs202, %rs197;
  selp.u16 %rs203, 1, 0, __$temp3;}
	// end inline asm
	setp.eq.s16 	%p17, %rs203, 0;
	@%p17 bra 	$L__BB0_12;
	fma.rn.f32 	%f162, %f2, %f131, %f130;
	fma.rn.f32 	%f161, %f48, %f162, %f131;
	// begin inline asm
	{  cvt.rn.f16.f32 %rs1198, %f161;}

	// end inline asm
$L__BB0_12:
	// begin inline asm
	{  cvt.f32.f16 %f163, %rs1198;}

	// end inline asm
	fma.rn.f32 	%f168, %f163, 0f3F22F983, 0f4B400000;
	mov.b32 	%r390, %f168;
	mov.f32 	%f169, 0f4B400000;
	sub.rn.f32 	%f170, %f168, %f169;
	fma.rn.f32 	%f171, %f170, 0fBFC90FDA, %f163;
	fma.rn.f32 	%f172, %f170, 0fB3A22168, %f171;
	add.s32 	%r391, %r390, 1;
	mul.f32 	%f173, %f172, %f172;
	and.b32  	%r392, %r390, 1;
	setp.eq.b32 	%p18, %r392, 1;
	selp.f32 	%f174, 0fB94CA1F9, 0f37CCF5CE, %p18;
	selp.f32 	%f175, 0f3C08839E, 0fBAB6061A, %p18;
	selp.f32 	%f176, 0fBE2AAAA3, 0f3D2AAAA5, %p18;
	selp.f32 	%f177, 0f00000000, 0fBF000000, %p18;
	selp.f32 	%f178, %f172, %f173, %p18;
	selp.f32 	%f179, %f172, 0f3F800000, %p18;
	fma.rn.f32 	%f180, %f174, %f173, %f175;
	fma.rn.f32 	%f181, %f180, %f173, %f176;
	fma.rn.f32 	%f182, %f181, %f173, %f177;
	fma.rn.f32 	%f183, %f182, %f178, %f179;
	and.b32  	%r393, %r391, 2;
	setp.eq.s32 	%p19, %r393, 0;
	neg.f32 	%f184, %f183;
	selp.f32 	%f164, %f183, %f184, %p19;
	// begin inline asm
	{  cvt.rn.f16.f32 %rs209, %f164;}

	// end inline asm
	// begin inline asm
	{
	  .reg.b16 i,r;        
	  mov.b16 r, %rs209;       
	  mov.b16 i, %rs1198;       
	  abs.f16 i, i;        
	{.reg.b16 spc, ulp, p;
  mov.b16 spc,0X2B7CU;
  mov.b16 ulp,0x1000U;
  set.eq.f16.f16 p,i, spc;
  fma.rn.f16 r,p,ulp,r;
}
  mov.b16 %rs209, r;       
}

	// end inline asm
	st.shared.u16 	[%r10+96], %rs209;
	selp.f32 	%f185, 0f37CCF5CE, 0fB94CA1F9, %p18;
	selp.f32 	%f186, 0fBAB6061A, 0f3C08839E, %p18;
	selp.f32 	%f187, 0f3D2AAAA5, 0fBE2AAAA3, %p18;
	selp.f32 	%f188, 0fBF000000, 0f00000000, %p18;
	selp.f32 	%f189, %f173, %f172, %p18;
	selp.f32 	%f190, 0f3F800000, %f172, %p18;
	fma.rn.f32 	%f191, %f185, %f173, %f186;
	fma.rn.f32 	%f192, %f191, %f173, %f187;
	fma.rn.f32 	%f193, %f192, %f173, %f188;
	fma.rn.f32 	%f194, %f193, %f189, %f190;
	and.b32  	%r394, %r390, 2;
	setp.eq.s32 	%p20, %r394, 0;
	neg.f32 	%f195, %f194;
	selp.f32 	%f165, %f194, %f195, %p20;
	// begin inline asm
	{  cvt.rn.f16.f32 %rs213, %f165;}

	// end inline asm
	// begin inline asm
	{
	  .reg.b16 i,r,t;     
	  mov.b16 r, %rs213;      
	  mov.b16 i, %rs1198;      
	  and.b16 t, r, 0x8000U; 
	  abs.f16 r, r;   
	  abs.f16 i, i;   
	{.reg.b16 spc, ulp, p;
  mov.b16 spc,0X32B3U;
  mov.b16 ulp,0x0800U;
  set.eq.f16.f16 p,i, spc;
  fma.rn.f16 r,p,ulp,r;
}
{.reg.b16 spc, ulp, p;
  mov.b16 spc,0X5CB0U;
  mov.b16 ulp,0x9000U;
  set.eq.f16.f16 p,i, spc;
  fma.rn.f16 r,p,ulp,r;
}
  or.b16  r,r,t;      
	  mov.b16 %rs213, r;      
}

	// end inline asm
	// begin inline asm
	{neg.f16 %rs216,%rs213;
}
	// end inline asm
	st.shared.u16 	[%r10+608], %rs216;
	add.s32 	%r389, %r383, %r3;
	// begin inline asm
	cvt.rn.f16.s32 %rs218, %r389;
	// end inline asm
	// begin inline asm
	{mul.f16 %rs219,%rs218,%rs98;
}
	// end inline asm
	// begin inline asm
	{  cvt.f32.f16 %f166, %rs219;}

	// end inline asm
	mul.f32 	%f167, %f166, %f48;
	// begin inline asm
	{  cvt.rn.f16.f32 %rs1199, %f167;}

	// end inline asm
	// begin inline asm
	{abs.f16 %rs224,%rs1199;
}
	// end inline asm
	mov.b16 	%rs228, 143;
	// begin inline asm
	{ .reg .pred __$temp3;
  setp.lt.f16  __$temp3, %rs224, %rs228;
  selp.u16 %rs226, 1, 0, __$temp3;}
	// end inline asm
	setp.eq.s16 	%p21, %rs226, 0;
	@%p21 bra 	$L__BB0_15;
	mov.f32 	%f196, 0f00000000;
	// begin inline asm
	{  cvt.rn.f16.f32 %rs229, %f196;}

	// end inline asm
	// begin inline asm
	{ .reg .pred __$temp3;
  setp.lt.f16  __$temp3, %rs229, %rs224;
  selp.u16 %rs230, 1, 0, __$temp3;}
	// end inline asm
	setp.eq.s16 	%p22, %rs230, 0;
	@%p22 bra 	$L__BB0_15;
	fma.rn.f32 	%f198, %f2, %f167, %f166;
	fma.rn.f32 	%f197, %f48, %f198, %f167;
	// begin inline asm
	{  cvt.rn.f16.f32 %rs1199, %f197;}

	// end inline asm
$L__BB0_15:
	// begin inline asm
	{  cvt.f32.f16 %f199, %rs1199;}

	// end inline asm
	fma.rn.f32 	%f204, %f199, 0f3F22F983, 0f4B400000;
	mov.b32 	%r396, %f204;
	mov.f32 	%f205, 0f4B400000;
	sub.rn.f32 	%f206, %f204, %f205;
	fma.rn.f32 	%f207, %f206, 0fBFC90FDA, %f199;
	fma.rn.f32 	%f208, %f206, 0fB3A22168, %f207;
	add.s32 	%r397, %r396, 1;
	mul.f32 	%f209, %f208, %f208;
	and.b32  	%r398, %r396, 1;
	setp.eq.b32 	%p23, %r398, 1;
	selp.f32 	%f210, 0fB94CA1F9, 0f37CCF5CE, %p23;
	selp.f32 	%f211, 0f3C08839E, 0fBAB6061A, %p23;
	selp.f32 	%f212, 0fBE2AAAA3, 0f3D2AAAA5, %p23;
	selp.f32 	%f213, 0f00000000, 0fBF000000, %p23;
	selp.f32 	%f214, %f208, %f209, %p23;
	selp.f32 	%f215, %f208, 0f3F800000, %p23;
	fma.rn.f32 	%f216, %f210, %f209, %f211;
	fma.rn.f32 	%f217, %f216, %f209, %f212;
	fma.rn.f32 	%f218, %f217, %f209, %f213;
	fma.rn.f32 	%f219, %f218, %f214, %f215;
	and.b32  	%r399, %r397, 2;
	setp.eq.s32 	%p24, %r399, 0;
	neg.f32 	%f220, %f219;
	selp.f32 	%f200, %f219, %f220, %p24;
	// begin inline asm
	{  cvt.rn.f16.f32 %rs236, %f200;}

	// end inline asm
	// begin inline asm
	{
	  .reg.b16 i,r;        
	  mov.b16 r, %rs236;       
	  mov.b16 i, %rs1199;       
	  abs.f16 i, i;        
	{.reg.b16 spc, ulp, p;
  mov.b16 spc,0X2B7CU;
  mov.b16 ulp,0x1000U;
  set.eq.f16.f16 p,i, spc;
  fma.rn.f16 r,p,ulp,r;
}
  mov.b16 %rs236, r;       
}

	// end inline asm
	st.shared.u16 	[%r10+128], %rs236;
	selp.f32 	%f221, 0f37CCF5CE, 0fB94CA1F9, %p23;
	selp.f32 	%f222, 0fBAB6061A, 0f3C08839E, %p23;
	selp.f32 	%f223, 0f3D2AAAA5, 0fBE2AAAA3, %p23;
	selp.f32 	%f224, 0fBF000000, 0f00000000, %p23;
	selp.f32 	%f225, %f209, %f208, %p23;
	selp.f32 	%f226, 0f3F800000, %f208, %p23;
	fma.rn.f32 	%f227, %f221, %f209, %f222;
	fma.rn.f32 	%f228, %f227, %f209, %f223;
	fma.rn.f32 	%f229, %f228, %f209, %f224;
	fma.rn.f32 	%f230, %f229, %f225, %f226;
	and.b32  	%r400, %r396, 2;
	setp.eq.s32 	%p25, %r400, 0;
	neg.f32 	%f231, %f230;
	selp.f32 	%f201, %f230, %f231, %p25;
	// begin inline asm
	{  cvt.rn.f16.f32 %rs240, %f201;}

	// end inline asm
	// begin inline asm
	{
	  .reg.b16 i,r,t;     
	  mov.b16 r, %rs240;      
	  mov.b16 i, %rs1199;      
	  and.b16 t, r, 0x8000U; 
	  abs.f16 r, r;   
	  abs.f16 i, i;   
	{.reg.b16 spc, ulp, p;
  mov.b16 spc,0X32B3U;
  mov.b16 ulp,0x0800U;
  set.eq.f16.f16 p,i, spc;
  fma.rn.f16 r,p,ulp,r;
}
{.reg.b16 spc, ulp, p;
  mov.b16 spc,0X5CB0U;
  mov.b16 ulp,0x9000U;
  set.eq.f16.f16 p,i, spc;
  fma.rn.f16 r,p,ulp,r;
}
  or.b16  r,r,t;      
	  mov.b16 %rs240, r;      
}

	// end inline asm
	// begin inline asm
	{neg.f16 %rs243,%rs240;
}
	// end inline asm
	st.shared.u16 	[%r10+640], %rs243;
	add.s32 	%r395, %r389, %r3;
	// begin inline asm
	cvt.rn.f16.s32 %rs245, %r395;
	// end inline asm
	// begin inline asm
	{mul.f16 %rs246,%rs245,%rs98;
}
	// end inline asm
	// begin inline asm
	{  cvt.f32.f16 %f202, %rs246;}

	// end inline asm
	mul.f32 	%f203, %f202, %f48;
	// begin inline asm
	{  cvt.rn.f16.f32 %rs1200, %f203;}

	// end inline asm
	// begin inline asm
	{abs.f16 %rs251,%rs1200;
}
	// end inline asm
	mov.b16 	%rs255, 143;
	// begin inline asm
	{ .reg .pred __$temp3;
  setp.lt.f16  __$temp3, %rs251, %rs255;
  selp.u16 %rs253, 1, 0, __$temp3;}
	// end inline asm
	setp.eq.s16 	%p26, %rs253, 0;
	@%p26 bra 	$L__BB0_18;
	mov.f32 	%f232, 0f00000000;
	// begin inline asm
	{  cvt.rn.f16.f32 %rs256, %f232;}

	// end inline asm
	// begin inline asm
	{ .reg .pred __$temp3;
  setp.lt.f16  __$temp3, %rs256, %rs251;
  selp.u16 %rs257, 1, 0, __$temp3;}
	// end inline asm
	setp.eq.s16 	%p27, %rs257, 0;
	@%p27 bra 	$L__BB0_18;
	fma.rn.f32 	%f234, %f2, %f203, %f202;
	fma.rn.f32 	%f233, %f48, %f234, %f203;
	// begin inline asm
	{  cvt.rn.f16.f32 %rs1200, %f233;}

	// end inline asm
$L__BB0_18:
	// begin inline asm
	{  cvt.f32.f16 %f235, %rs1200;}

	// end inline asm
	fma.rn.f32 	%f240, %f235, 0f3F22F983, 0f4B400000;
	mov.b32 	%r402, %f240;
	mov.f32 	%f241, 0f4B400000;
	sub.rn.f32 	%f242, %f240, %f241;
	fma.rn.f32 	%f243, %f242, 0fBFC90FDA, %f235;
	fma.rn.f32 	%f244, %f242, 0fB3A22168, %f243;
	add.s32 	%r403, %r402, 1;
	mul.f32 	%f245, %f244, %f244;
	and.b32  	%r404, %r402, 1;
	setp.eq.b32 	%p28, %r404, 1;
	selp.f32 	%f246, 0fB94CA1F9, 0f37CCF5CE, %p28;
	selp.f32 	%f247, 0f3C08839E, 0fBAB6061A, %p28;
	selp.f32 	%f248, 0fBE2AAAA3, 0f3D2AAAA5, %p28;
	selp.f32 	%f249, 0f00000000, 0fBF000000, %p28;
	selp.f32 	%f250, %f244, %f245, %p28;
	selp.f32 	%f251, %f244, 0f3F800000, %p28;
	fma.rn.f32 	%f252, %f246, %f245, %f247;
	fma.rn.f32 	%f253, %f252, %f245, %f248;
	fma.rn.f32 	%f254, %f253, %f245, %f249;
	fma.rn.f32 	%f255, %f254, %f250, %f251;
	and.b32  	%r405, %r403, 2;
	setp.eq.s32 	%p29, %r405, 0;
	neg.f32 	%f256, %f255;
	selp.f32 	%f236, %f255, %f256, %p29;
	// begin inline asm
	{  cvt.rn.f16.f32 %rs263, %f236;}

	// end inline asm
	// begin inline asm
	{
	  .reg.b16 i,r;        
	  mov.b16 r, %rs263;       
	  mov.b16 i, %rs1200;       
	  abs.f16 i, i;        
	{.reg.b16 spc, ulp, p;
  mov.b16 spc,0X2B7CU;
  mov.b16 ulp,0x1000U;
  set.eq.f16.f16 p,i, spc;
  fma.rn.f16 r,p,ulp,r;
}
  mov.b16 %rs263, r;       
}

	// end inline asm
	st.shared.u16 	[%r10+160], %rs263;
	selp.f32 	%f257, 0f37CCF5CE, 0fB94CA1F9, %p28;
	selp.f32 	%f258, 0fBAB6061A, 0f3C08839E, %p28;
	selp.f32 	%f259, 0f3D2AAAA5, 0fBE2AAAA3, %p28;
	selp.f32 	%f260, 0fBF000000, 0f00000000, %p28;
	selp.f32 	%f261, %f245, %f244, %p28;
	selp.f32 	%f262, 0f3F800000, %f244, %p28;
	fma.rn.f32 	%f263, %f257, %f245, %f258;
	fma.rn.f32 	%f264, %f263, %f245, %f259;
	fma.rn.f32 	%f265, %f264, %f245, %f260;
	fma.rn.f32 	%f266, %f265, %f261, %f262;
	and.b32  	%r406, %r402, 2;
	setp.eq.s32 	%p30, %r406, 0;
	neg.f32 	%f267, %f266;
	selp.f32 	%f237, %f266, %f267, %p30;
	// begin inline asm
	{  cvt.rn.f16.f32 %rs267, %f237;}

	// end inline asm
	// begin inline asm
	{
	  .reg.b16 i,r,t;     
	  mov.b16 r, %rs267;      
	  mov.b16 i, %rs1200;      
	  and.b16 t, r, 0x8000U; 
	  abs.f16 r, r;   
	  abs.f16 i, i;   
	{.reg.b16 spc, ulp, p;
  mov.b16 spc,0X32B3U;
  mov.b16 ulp,0x0800U;
  set.eq.f16.f16 p,i, spc;
  fma.rn.f16 r,p,ulp,r;
}
{.reg.b16 spc, ulp, p;
  mov.b16 spc,0X5CB0U;
  mov.b16 ulp,0x9000U;
  set.eq.f16.f16 p,i, spc;
  fma.rn.f16 r,p,ulp,r;
}
  or.b16  r,r,t;      
	  mov.b16 %rs267, r;      
}

	// end inline asm
	// begin inline asm
	{neg.f16 %rs270,%rs267;
}
	// end inline asm
	st.shared.u16 	[%r10+672], %rs270;
	add.s32 	%r401, %r395, %r3;
	// begin inline asm
	cvt.rn.f16.s32 %rs272, %r401;
	// end inline asm
	// begin inline asm
	{mul.f16 %rs273,%rs272,%rs98;
}
	// end inline asm
	// begin inline asm
	{  cvt.f32.f16 %f238, %rs273;}

	// end inline asm
	mul.f32 	%f239, %f238, %f48;
	// begin inline asm
	{  cvt.rn.f16.f32 %rs1201, %f239;}

	// end inline asm
	// begin inline asm
	{abs.f16 %rs278,%rs1201;
}
	// end inline asm
	mov.b16 	%rs282, 143;
	// begin inline asm
	{ .reg .pred __$temp3;
  setp.lt.f16  __$temp3, %rs278, %rs282;
  selp.u16 %rs280, 1, 0, __$temp3;}
	// end inline asm
	setp.eq.s16 	%p31, %rs280, 0;
	@%p31 bra 	$L__BB0_21;
	mov.f32 	%f268, 0f00000000;
	// begin inline asm
	{  cvt.rn.f16.f32 %rs283, %f268;}

	// end inline asm
	// begin inline asm
	{ .reg .pred __$temp3;
  setp.lt.f16  __$temp3, %rs283, %rs278;
  selp.u16 %rs284, 1, 0, __$temp3;}
	// end inline asm
	setp.eq.s16 	%p32, %rs284, 0;
	@%p32 bra 	$L__BB0_21;
	fma.rn.f32 	%f270, %f2, %f239, %f238;
	fma.rn.f32 	%f269, %f48, %f270, %f239;
	// begin inline asm
	{  cvt.rn.f16.f32 %rs1201, %f269;}

	// end inline asm
$L__BB0_21:
	// begin inline asm
	{  cvt.f32.f16 %f271, %rs1201;}

	// end inline asm
	fma.rn.f32 	%f276, %f271, 0f3F22F983, 0f4B400000;
	mov.b32 	%r408, %f276;
	mov.f32 	%f277, 0f4B400000;
	sub.rn.f32 	%f278, %f276, %f277;
	fma.rn.f32 	%f279, %f278, 0fBFC90FDA, %f271;
	fma.rn.f32 	%f280, %f278, 0fB3A22168, %f279;
	add.s32 	%r409, %r408, 1;
	mul.f32 	%f281, %f280, %f280;
	and.b32  	%r410, %r408, 1;
	setp.eq.b32 	%p33, %r410, 1;
	selp.f32 	%f282, 0fB94CA1F9, 0f37CCF5CE, %p33;
	selp.f32 	%f283, 0f3C08839E, 0fBAB6061A, %p33;
	selp.f32 	%f284, 0fBE2AAAA3, 0f3D2AAAA5, %p33;
	selp.f32 	%f285, 0f00000000, 0fBF000000, %p33;
	selp.f32 	%f286, %f280, %f281, %p33;
	selp.f32 	%f287, %f280, 0f3F800000, %p33;
	fma.rn.f32 	%f288, %f282, %f281, %f283;
	fma.rn.f32 	%f289, %f288, %f281, %f284;
	fma.rn.f32 	%f290, %f289, %f281, %f285;
	fma.rn.f32 	%f291, %f290, %f286, %f287;
	and.b32  	%r411, %r409, 2;
	setp.eq.s32 	%p34, %r411, 0;
	neg.f32 	%f292, %f291;
	selp.f32 	%f272, %f291, %f292, %p34;
	// begin inline asm
	{  cvt.rn.f16.f32 %rs290, %f272;}

	// end inline asm
	// begin inline asm
	{
	  .reg.b16 i,r;        
	  mov.b16 r, %rs290;       
	  mov.b16 i, %rs1201;       
	  abs.f16 i, i;        
	{.reg.b16 spc, ulp, p;
  mov.b16 spc,0X2B7CU;
  mov.b16 ulp,0x1000U;
  set.eq.f16.f16 p,i, spc;
  fma.rn.f16 r,p,ulp,r;
}
  mov.b16 %rs290, r;       
}

	// end inline asm
	st.shared.u16 	[%r10+192], %rs290;
	selp.f32 	%f293, 0f37CCF5CE, 0fB94CA1F9, %p33;
	selp.f32 	%f294, 0fBAB6061A, 0f3C08839E, %p33;
	selp.f32 	%f295, 0f3D2AAAA5, 0fBE2AAAA3, %p33;
	selp.f32 	%f296, 0fBF000000, 0f00000000, %p33;
	selp.f32 	%f297, %f281, %f280, %p33;
	selp.f32 	%f298, 0f3F800000, %f280, %p33;
	fma.rn.f32 	%f299, %f293, %f281, %f294;
	fma.rn.f32 	%f300, %f299, %f281, %f295;
	fma.rn.f32 	%f301, %f300, %f281, %f296;
	fma.rn.f32 	%f302, %f301, %f297, %f298;
	and.b32  	%r412, %r408, 2;
	setp.eq.s32 	%p35, %r412, 0;
	neg.f32 	%f303, %f302;
	selp.f32 	%f273, %f302, %f303, %p35;
	// begin inline asm
	{  cvt.rn.f16.f32 %rs294, %f273;}

	// end inline asm
	// begin inline asm
	{
	  .reg.b16 i,r,t;     
	  mov.b16 r, %rs294;      
	  mov.b16 i, %rs1201;      
	  and.b16 t, r, 0x8000U; 
	  abs.f16 r, r;   
	  abs.f16 i, i;   
	{.reg.b16 spc, ulp, p;
  mov.b16 spc,0X32B3U;
  mov.b16 ulp,0x0800U;
  set.eq.f16.f16 p,i, spc;
  fma.rn.f16 r,p,ulp,r;
}
{.reg.b16 spc, ulp, p;
  mov.b16 spc,0X5CB0U;
  mov.b16 ulp,0x9000U;
  set.eq.f16.f16 p,i, spc;
  fma.rn.f16 r,p,ulp,r;
}
  or.b16  r,r,t;      
	  mov.b16 %rs294, r;      
}

	// end inline asm
	// begin inline asm
	{neg.f16 %rs297,%rs294;
}
	// end inline asm
	st.shared.u16 	[%r10+704], %rs297;
	add.s32 	%r407, %r401, %r3;
	// begin inline asm
	cvt.rn.f16.s32 %rs299, %r407;
	// end inline asm
	// begin inline asm
	{mul.f16 %rs300,%rs299,%rs98;
}
	// end inline asm
	// begin inline asm
	{  cvt.f32.f16 %f274, %rs300;}

	// end inline asm
	mul.f32 	%f275, %f274, %f48;
	// begin inline asm
	{  cvt.rn.f16.f32 %rs1202, %f275;}

	// end inline asm
	// begin inline asm
	{abs.f16 %rs305,%rs1202;
}
	// end inline asm
	mov.b16 	%rs309, 143;
	// begin inline asm
	{ .reg .pred __$temp3;
  setp.lt.f16  __$temp3, %rs305, %rs309;
  selp.u16 %rs307, 1, 0, __$temp3;}
	// end inline asm
	setp.eq.s16 	%p36, %rs307, 0;
	@%p36 bra 	$L__BB0_24;
	mov.f32 	%f304, 0f00000000;
	// begin inline asm
	{  cvt.rn.f16.f32 %rs310, %f304;}

	// end inline asm
	// begin inline asm
	{ .reg .pred __$temp3;
  setp.lt.f16  __$temp3, %rs310, %rs305;
  selp.u16 %rs311, 1, 0, __$temp3;}
	// end inline asm
	setp.eq.s16 	%p37, %rs311, 0;
	@%p37 bra 	$L__BB0_24;
	fma.rn.f32 	%f306, %f2, %f275, %f274;
	fma.rn.f32 	%f305, %f48, %f306, %f275;
	// begin inline asm
	{  cvt.rn.f16.f32 %rs1202, %f305;}

	// end inline asm
$L__BB0_24:
	ld.param.u32 	%r1694, [_Z9TensorFFTP6__halfS0_S0_S0_iii_param_5];
	add.s32 	%r413, %r9, 512;
	// begin inline asm
	{  cvt.f32.f16 %f307, %rs1202;}

	// end inline asm
	fma.rn.f32 	%f310, %f307, 0f3F22F983, 0f4B400000;
	mov.b32 	%r414, %f310;
	mov.f32 	%f311, 0f4B400000;
	sub.rn.f32 	%f312, %f310, %f311;
	fma.rn.f32 	%f313, %f312, 0fBFC90FDA, %f307;
	fma.rn.f32 	%f314, %f312, 0fB3A22168, %f313;
	add.s32 	%r415, %r414, 1;
	mul.f32 	%f315, %f314, %f314;
	and.b32  	%r416, %r414, 1;
	setp.eq.b32 	%p38, %r416, 1;
	selp.f32 	%f316, 0fB94CA1F9, 0f37CCF5CE, %p38;
	selp.f32 	%f317, 0f3C08839E, 0fBAB6061A, %p38;
	selp.f32 	%f318, 0fBE2AAAA3, 0f3D2AAAA5, %p38;
	selp.f32 	%f319, 0f00000000, 0fBF000000, %p38;
	selp.f32 	%f320, %f314, %f315, %p38;
	selp.f32 	%f321, %f314, 0f3F800000, %p38;
	fma.rn.f32 	%f322, %f316, %f315, %f317;
	fma.rn.f32 	%f323, %f322, %f315, %f318;
	fma.rn.f32 	%f324, %f323, %f315, %f319;
	fma.rn.f32 	%f325, %f324, %f320, %f321;
	and.b32  	%r417, %r415, 2;
	setp.eq.s32 	%p39, %r417, 0;
	neg.f32 	%f326, %f325;
	selp.f32 	%f308, %f325, %f326, %p39;
	// begin inline asm
	{  cvt.rn.f16.f32 %rs317, %f308;}

	// end inline asm
	// begin inline asm
	{
	  .reg.b16 i,r;        
	  mov.b16 r, %rs317;       
	  mov.b16 i, %rs1202;       
	  abs.f16 i, i;        
	{.reg.b16 spc, ulp, p;
  mov.b16 spc,0X2B7CU;
  mov.b16 ulp,0x1000U;
  set.eq.f16.f16 p,i, spc;
  fma.rn.f16 r,p,ulp,r;
}
  mov.b16 %rs317, r;       
}

	// end inline asm
	st.shared.u16 	[%r10+224], %rs317;
	selp.f32 	%f327, 0f37CCF5CE, 0fB94CA1F9, %p38;
	selp.f32 	%f328, 0fBAB6061A, 0f3C08839E, %p38;
	selp.f32 	%f329, 0f3D2AAAA5, 0fBE2AAAA3, %p38;
	selp.f32 	%f330, 0fBF000000, 0f00000000, %p38;
	selp.f32 	%f331, %f315, %f314, %p38;
	selp.f32 	%f332, 0f3F800000, %f314, %p38;
	fma.rn.f32 	%f333, %f327, %f315, %f328;
	fma.rn.f32 	%f334, %f333, %f315, %f329;
	fma.rn.f32 	%f335, %f334, %f315, %f330;
	fma.rn.f32 	%f336, %f335, %f331, %f332;
	and.b32  	%r418, %r414, 2;
	setp.eq.s32 	%p40, %r418, 0;
	neg.f32 	%f337, %f336;
	selp.f32 	%f309, %f336, %f337, %p40;
	// begin inline asm
	{  cvt.rn.f16.f32 %rs321, %f309;}

	// end inline asm
	// begin inline asm
	{
	  .reg.b16 i,r,t;     
	  mov.b16 r, %rs321;      
	  mov.b16 i, %rs1202;      
	  and.b16 t, r, 0x8000U; 
	  abs.f16 r, r;   
	  abs.f16 i, i;   
	{.reg.b16 spc, ulp, p;
  mov.b16 spc,0X32B3U;
  mov.b16 ulp,0x0800U;
  set.eq.f16.f16 p,i, spc;
  fma.rn.f16 r,p,ulp,r;
}
{.reg.b16 spc, ulp, p;
  mov.b16 spc,0X5CB0U;
  mov.b16 ulp,0x9000U;
  set.eq.f16.f16 p,i, spc;
  fma.rn.f16 r,p,ulp,r;
}
  or.b16  r,r,t;      
	  mov.b16 %rs321, r;      
}

	// end inline asm
	// begin inline asm
	{neg.f16 %rs324,%rs321;
}
	// end inline asm
	st.shared.u16 	[%r10+736], %rs324;
	mov.b32 	%r419, 16;
	wmma.load.b.sync.aligned.row.m16n16k16.shared.f16 	{%r24, %r23, %r22, %r21, %r20, %r19, %r18, %r17}, [%r9], %r419;
	wmma.load.b.sync.aligned.row.m16n16k16.shared.f16 	{%r32, %r31, %r30, %r29, %r28, %r27, %r26, %r25}, [%r413], %r419;
	mov.f64 	%fd3, 0d0000000000000000;
	// begin inline asm
	{  cvt.rn.f16.f64 %rs326, %fd3;}

	// end inline asm
	mov.b32 	%r33, {%rs326, %rs326};
	shl.b32 	%r420, %r3, 4;
	add.s32 	%r34, %r420, %r6;
	add.s32 	%r35, %r1694, -1;
	setp.lt.s32 	%p41, %r1694, 2;
	add.s32 	%r36, %r1694, -2;
	add.s32 	%r37, %r353, -1;
	add.s32 	%r38, %r34, %r4;
	shr.s32 	%r421, %r38, 31;
	shr.u32 	%r422, %r421, 28;
	add.s32 	%r423, %r38, %r422;
	and.b32  	%r424, %r423, 268435440;
	sub.s32 	%r425, %r38, %r424;
	shl.b32 	%r426, %r425, 4;
	shr.s32 	%r1708, %r423, 4;
	shr.u32 	%r427, %r1708, 28;
	add.s32 	%r428, %r1708, %r427;
	and.b32  	%r429, %r428, -16;
	sub.s32 	%r430, %r1708, %r429;
	add.s32 	%r1719, %r426, %r430;
	@%p41 bra 	$L__BB0_32;
	and.b32  	%r41, %r35, 3;
	setp.lt.u32 	%p42, %r36, 3;
	mov.u32 	%r1712, %r1708;
	@%p42 bra 	$L__BB0_28;
	and.b32  	%r432, %r35, -4;
	neg.s32 	%r1710, %r432;
	mov.u32 	%r1712, %r1708;
$L__BB0_27:
	shr.s32 	%r433, %r1712, 31;
	shr.u32 	%r434, %r433, 28;
	add.s32 	%r435, %r1712, %r434;
	shr.s32 	%r436, %r435, 4;
	shr.u32 	%r437, %r436, 28;
	add.s32 	%r438, %r436, %r437;
	and.b32  	%r439, %r438, 1048560;
	sub.s32 	%r440, %r436, %r439;
	shr.u32 	%r441, %r433, 24;
	add.s32 	%r442, %r1712, %r441;
	shr.s32 	%r443, %r442, 8;
	shl.b32 	%r444, %r1719, 8;
	shl.b32 	%r445, %r440, 4;
	add.s32 	%r446, %r444, %r445;
	shr.u32 	%r447, %r443, 28;
	add.s32 	%r448, %r443, %r447;
	and.b32  	%r449, %r448, 16777200;
	sub.s32 	%r450, %r443, %r449;
	add.s32 	%r451, %r446, %r450;
	shr.u32 	%r452, %r433, 20;
	add.s32 	%r453, %r1712, %r452;
	shr.s32 	%r454, %r453, 12;
	shr.u32 	%r455, %r454, 28;
	add.s32 	%r456, %r454, %r455;
	and.b32  	%r457, %r456, 268435440;
	sub.s32 	%r458, %r454, %r457;
	shr.u32 	%r459, %r433, 16;
	add.s32 	%r460, %r1712, %r459;
	shr.s32 	%r1712, %r460, 16;
	shl.b32 	%r461, %r451, 8;
	shl.b32 	%r462, %r458, 4;
	add.s32 	%r463, %r461, %r462;
	{ .reg .b16 tmp; mov.b32 {tmp, %rs327}, %r460; }
	shr.s16 	%rs328, %rs327, 15;
	shr.u16 	%rs329, %rs328, 12;
	add.s16 	%rs330, %rs327, %rs329;
	and.b16  	%rs331, %rs330, -16;
	sub.s16 	%rs332, %rs327, %rs331;
	cvt.s32.s16 	%r464, %rs332;
	add.s32 	%r1719, %r463, %r464;
	add.s32 	%r1710, %r1710, 4;
	setp.eq.s32 	%p43, %r1710, 0;
	@%p43 bra 	$L__BB0_28;
	bra.uni 	$L__BB0_27;
$L__BB0_28:
	setp.eq.s32 	%p44, %r41, 0;
	mov.u32 	%r1708, %r1712;
	@%p44 bra 	$L__BB0_32;
	shr.u32 	%r465, %r1712, 28;
	add.s32 	%r466, %r1712, %r465;
	shr.s32 	%r1708, %r466, 4;
	shl.b32 	%r467, %r1719, 4;
	shr.u32 	%r468, %r1708, 28;
	add.s32 	%r469, %r1708, %r468;
	and.b32  	%r470, %r469, -16;
	sub.s32 	%r471, %r1708, %r470;
	add.s32 	%r1719, %r467, %r471;
	setp.eq.s32 	%p45, %r41, 1;
	@%p45 bra 	$L__BB0_32;
	shr.s32 	%r472, %r1712, 31;
	shr.u32 	%r473, %r472, 24;
	add.s32 	%r474, %r1712, %r473;
	shr.s32 	%r1708, %r474, 8;
	shl.b32 	%r475, %r1719, 4;
	shr.u32 	%r476, %r1708, 28;
	add.s32 	%r477, %r1708, %r476;
	and.b32  	%r478, %r477, -16;
	sub.s32 	%r479, %r1708, %r478;
	add.s32 	%r1719, %r475, %r479;
	setp.eq.s32 	%p46, %r41, 2;
	@%p46 bra 	$L__BB0_32;
	shr.u32 	%r481, %r472, 20;
	add.s32 	%r482, %r1712, %r481;
	shr.s32 	%r1708, %r482, 12;
	shl.b32 	%r483, %r1719, 4;
	cvt.u16.u32 	%rs333, %r1708;
	shr.s16 	%rs334, %rs333, 15;
	shr.u16 	%rs335, %rs334, 12;
	add.s16 	%rs336, %rs333, %rs335;
	and.b16  	%rs337, %rs336, -16;
	sub.s16 	%rs338, %rs333, %rs337;
	cvt.s32.s16 	%r484, %rs338;
	add.s32 	%r1719, %r483, %r484;
$L__BB0_32:
	setp.lt.s32 	%p47, %r353, 1;
	@%p47 bra 	$L__BB0_40;
	and.b32  	%r55, %r353, 3;
	setp.lt.u32 	%p48, %r353, 4;
	@%p48 bra 	$L__BB0_36;
	and.b32  	%r486, %r353, 2147483644;
	neg.s32 	%r1713, %r486;
$L__BB0_35:
	shr.u32 	%r487, %r1708, 31;
	add.s32 	%r488, %r1708, %r487;
	shr.s32 	%r489, %r488, 1;
	shr.u32 	%r490, %r488, 31;
	add.s32 	%r491, %r489, %r490;
	and.b32  	%r492, %r491, 536870910;
	sub.s32 	%r493, %r489, %r492;
	shr.s32 	%r494, %r1708, 31;
	shr.u32 	%r495, %r494, 30;
	add.s32 	%r496, %r1708, %r495;
	shr.s32 	%r497, %r496, 2;
	shl.b32 	%r498, %r1719, 2;
	shl.b32 	%r499, %r493, 1;
	add.s32 	%r500, %r498, %r499;
	shr.u32 	%r501, %r496, 31;
	add.s32 	%r502, %r497, %r501;
	and.b32  	%r503, %r502, 1073741822;
	sub.s32 	%r504, %r497, %r503;
	add.s32 	%r505, %r500, %r504;
	shr.u32 	%r506, %r494, 29;
	add.s32 	%r507, %r1708, %r506;
	shr.s32 	%r508, %r507, 3;
	shr.u32 	%r509, %r507, 31;
	add.s32 	%r510, %r508, %r509;
	and.b32  	%r511, %r510, 2147483646;
	sub.s32 	%r512, %r508, %r511;
	shr.u32 	%r513, %r494, 28;
	add.s32 	%r514, %r1708, %r513;
	shr.s32 	%r1708, %r514, 4;
	shl.b32 	%r515, %r505, 2;
	shl.b32 	%r516, %r512, 1;
	add.s32 	%r517, %r515, %r516;
	shr.u32 	%r518, %r514, 31;
	add.s32 	%r519, %r1708, %r518;
	and.b32  	%r520, %r519, -2;
	sub.s32 	%r521, %r1708, %r520;
	add.s32 	%r1719, %r517, %r521;
	add.s32 	%r1713, %r1713, 4;
	setp.ne.s32 	%p49, %r1713, 0;
	@%p49 bra 	$L__BB0_35;
$L__BB0_36:
	setp.eq.s32 	%p50, %r55, 0;
	@%p50 bra 	$L__BB0_40;
	shr.u32 	%r522, %r1708, 31;
	add.s32 	%r523, %r1708, %r522;
	shr.s32 	%r524, %r523, 1;
	shl.b32 	%r525, %r1719, 1;
	shr.u32 	%r526, %r523, 31;
	add.s32 	%r527, %r524, %r526;
	and.b32  	%r528, %r527, -2;
	sub.s32 	%r529, %r524, %r528;
	add.s32 	%r1719, %r525, %r529;
	setp.eq.s32 	%p51, %r55, 1;
	@%p51 bra 	$L__BB0_40;
	shr.s32 	%r530, %r1708, 31;
	shr.u32 	%r531, %r530, 30;
	add.s32 	%r532, %r1708, %r531;
	shr.s32 	%r533, %r532, 2;
	shl.b32 	%r534, %r1719, 1;
	shr.u32 	%r535, %r532, 31;
	add.s32 	%r536, %r533, %r535;
	and.b32  	%r537, %r536, -2;
	sub.s32 	%r538, %r533, %r537;
	add.s32 	%r1719, %r534, %r538;
	setp.eq.s32 	%p52, %r55, 2;
	@%p52 bra 	$L__BB0_40;
	shr.u32 	%r540, %r530, 29;
	add.s32 	%r541, %r1708, %r540;
	shr.s32 	%r542, %r541, 3;
	shl.b32 	%r543, %r1719, 1;
	shr.u32 	%r544, %r541, 31;
	add.s32 	%r545, %r542, %r544;
	and.b32  	%r546, %r545, -2;
	sub.s32 	%r547, %r542, %r546;
	add.s32 	%r1719, %r543, %r547;
$L__BB0_40:
	ld.param.u32 	%r1695, [_Z9TensorFFTP6__halfS0_S0_S0_iii_param_5];
	setp.lt.s32 	%p53, %r1695, 2;
	shl.b32 	%r548, %r34, 1;
	add.s32 	%r76, %r9, %r548;
	mul.wide.s32 	%rd35, %r1719, 2;
	add.s64 	%rd36, %rd2, %rd35;
	ld.global.u16 	%rs339, [%rd36];
	st.shared.u16 	[%r76], %rs339;
	add.s64 	%rd37, %rd1, %rd35;
	ld.global.u16 	%rs340, [%rd37];
	st.shared.u16 	[%r76+512], %rs340;
	add.s32 	%r549, %r38, 1;
	shr.s32 	%r550, %r549, 31;
	shr.u32 	%r551, %r550, 28;
	add.s32 	%r552, %r549, %r551;
	and.b32  	%r553, %r552, 268435440;
	sub.s32 	%r554, %r549, %r553;
	shl.b32 	%r555, %r554, 4;
	shr.s32 	%r1727, %r552, 4;
	shr.u32 	%r556, %r1727, 28;
	add.s32 	%r557, %r1727, %r556;
	and.b32  	%r558, %r557, -16;
	sub.s32 	%r559, %r1727, %r558;
	add.s32 	%r1735, %r555, %r559;
	@%p53 bra 	$L__BB0_48;
	and.b32  	%r79, %r35, 3;
	setp.lt.u32 	%p54, %r36, 3;
	mov.u32 	%r1723, %r1727;
	@%p54 bra 	$L__BB0_44;
	and.b32  	%r561, %r35, -4;
	neg.s32 	%r1720, %r561;
	mov.u32 	%r1723, %r1727;
$L__BB0_43:
	shr.s32 	%r562, %r1723, 31;
	shr.u32 	%r563, %r562, 28;
	add.s32 	%r564, %r1723, %r563;
	shr.s32 	%r565, %r564, 4;
	shr.u32 	%r566, %r565, 28;
	add.s32 	%r567, %r565, %r566;
	and.b32  	%r568, %r567, 1048560;
	sub.s32 	%r569, %r565, %r568;
	shr.u32 	%r570, %r562, 24;
	add.s32 	%r571, %r1723, %r570;
	shr.s32 	%r572, %r571, 8;
	shl.b32 	%r573, %r1735, 8;
	shl.b32 	%r574, %r569, 4;
	add.s32 	%r575, %r573, %r574;
	shr.u32 	%r576, %r572, 28;
	add.s32 	%r577, %r572, %r576;
	and.b32  	%r578, %r577, 16777200;
	sub.s32 	%r579, %r572, %r578;
	add.s32 	%r580, %r575, %r579;
	shr.u32 	%r581, %r562, 20;
	add.s32 	%r582, %r1723, %r581;
	shr.s32 	%r583, %r582, 12;
	shr.u32 	%r584, %r583, 28;
	add.s32 	%r585, %r583, %r584;
	and.b32  	%r586, %r585, 268435440;
	sub.s32 	%r587, %r583, %r586;
	shr.u32 	%r588, %r562, 16;
	add.s32 	%r589, %r1723, %r588;
	shr.s32 	%r1723, %r589, 16;
	shl.b32 	%r590, %r580, 8;
	shl.b32 	%r591, %r587, 4;
	add.s32 	%r592, %r590, %r591;
	{ .reg .b16 tmp; mov.b32 {tmp, %rs341}, %r589; }
	shr.s16 	%rs342, %rs341, 15;
	shr.u16 	%rs343, %rs342, 12;
	add.s16 	%rs344, %rs341, %rs343;
	and.b16  	%rs345, %rs344, -16;
	sub.s16 	%rs346, %rs341, %rs345;
	cvt.s32.s16 	%r593, %rs346;
	add.s32 	%r1735, %r592, %r593;
	add.s32 	%r1720, %r1720, 4;
	setp.ne.s32 	%p55, %r1720, 0;
	@%p55 bra 	$L__BB0_43;
$L__BB0_44:
	setp.eq.s32 	%p56, %r79, 0;
	mov.u32 	%r1727, %r1723;
	@%p56 bra 	$L__BB0_48;
	shr.u32 	%r594, %r1723, 28;
	add.s32 	%r595, %r1723, %r594;
	shr.s32 	%r1727, %r595, 4;
	shl.b32 	%r596, %r1735, 4;
	shr.u32 	%r597, %r1727, 28;
	add.s32 	%r598, %r1727, %r597;
	and.b32  	%r599, %r598, -16;
	sub.s32 	%r600, %r1727, %r599;
	add.s32 	%r1735, %r596, %r600;
	setp.eq.s32 	%p57, %r79, 1;
	@%p57 bra 	$L__BB0_48;
	shr.s32 	%r601, %r1723, 31;
	shr.u32 	%r602, %r601, 24;
	add.s32 	%r603, %r1723, %r602;
	shr.s32 	%r1727, %r603, 8;
	shl.b32 	%r604, %r1735, 4;
	shr.u32 	%r605, %r1727, 28;
	add.s32 	%r606, %r1727, %r605;
	and.b32  	%r607, %r606, -16;
	sub.s32 	%r608, %r1727, %r607;
	add.s32 	%r1735, %r604, %r608;
	setp.eq.s32 	%p58, %r79, 2;
	@%p58 bra 	$L__BB0_48;
	shr.u32 	%r610, %r601, 20;
	add.s32 	%r611, %r1723, %r610;
	shr.s32 	%r1727, %r611, 12;
	shl.b32 	%r612, %r1735, 4;
	cvt.u16.u32 	%rs347, %r1727;
	shr.s16 	%rs348, %rs347, 15;
	shr.u16 	%rs349, %rs348, 12;
	add.s16 	%rs350, %rs347, %rs349;
	and.b16  	%rs351, %rs350, -16;
	sub.s16 	%rs352, %rs347, %rs351;
	cvt.s32.s16 	%r613, %rs352;
	add.s32 	%r1735, %r612, %r613;
$L__BB0_48:
	setp.lt.s32 	%p59, %r353, 1;
	@%p59 bra 	$L__BB0_56;
	and.b32  	%r99, %r353, 3;
	setp.lt.u32 	%p60, %r353, 4;
	@%p60 bra 	$L__BB0_52;
	and.b32  	%r615, %r353, 2147483644;
	neg.s32 	%r1729, %r615;
$L__BB0_51:
	shr.u32 	%r616, %r1727, 31;
	add.s32 	%r617, %r1727, %r616;
	shr.s32 	%r618, %r617, 1;
	shr.u32 	%r619, %r617, 31;
	add.s32 	%r620, %r618, %r619;
	and.b32  	%r621, %r620, 536870910;
	sub.s32 	%r622, %r618, %r621;
	shr.s32 	%r623, %r1727, 31;
	shr.u32 	%r624, %r623, 30;
	add.s32 	%r625, %r1727, %r624;
	shr.s32 	%r626, %r625, 2;
	shl.b32 	%r627, %r1735, 2;
	shl.b32 	%r628, %r622, 1;
	add.s32 	%r629, %r627, %r628;
	shr.u32 	%r630, %r625, 31;
	add.s32 	%r631, %r626, %r630;
	and.b32  	%r632, %r631, 1073741822;
	sub.s32 	%r633, %r626, %r632;
	add.s32 	%r634, %r629, %r633;
	shr.u32 	%r635, %r623, 29;
	add.s32 	%r636, %r1727, %r635;
	shr.s32 	%r637, %r636, 3;
	shr.u32 	%r638, %r636, 31;
	add.s32 	%r639, %r637, %r638;
	and.b32  	%r640, %r639, 2147483646;
	sub.s32 	%r641, %r637, %r640;
	shr.u32 	%r642, %r623, 28;
	add.s32 	%r643, %r1727, %r642;
	shr.s32 	%r1727, %r643, 4;
	shl.b32 	%r644, %r634, 2;
	shl.b32 	%r645, %r641, 1;
	add.s32 	%r646, %r644, %r645;
	shr.u32 	%r647, %r643, 31;
	add.s32 	%r648, %r1727, %r647;
	and.b32  	%r649, %r648, -2;
	sub.s32 	%r650, %r1727, %r649;
	add.s32 	%r1735, %r646, %r650;
	add.s32 	%r1729, %r1729, 4;
	setp.ne.s32 	%p61, %r1729, 0;
	@%p61 bra 	$L__BB0_51;
$L__BB0_52:
	setp.eq.s32 	%p62, %r99, 0;
	@%p62 bra 	$L__BB0_56;
	shr.u32 	%r651, %r1727, 31;
	add.s32 	%r652, %r1727, %r651;
	shr.s32 	%r653, %r652, 1;
	shl.b32 	%r654, %r1735, 1;
	shr.u32 	%r655, %r652, 31;
	add.s32 	%r656, %r653, %r655;
	and.b32  	%r657, %r656, -2;
	sub.s32 	%r658, %r653, %r657;
	add.s32 	%r1735, %r654, %r658;
	setp.eq.s32 	%p63, %r99, 1;
	@%p63 bra 	$L__BB0_56;
	shr.s32 	%r659, %r1727, 31;
	shr.u32 	%r660, %r659, 30;
	add.s32 	%r661, %r1727, %r660;
	shr.s32 	%r662, %r661, 2;
	shl.b32 	%r663, %r1735, 1;
	shr.u32 	%r664, %r661, 31;
	add.s32 	%r665, %r662, %r664;
	and.b32  	%r666, %r665, -2;
	sub.s32 	%r667, %r662, %r666;
	add.s32 	%r1735, %r663, %r667;
	setp.eq.s32 	%p64, %r99, 2;
	@%p64 bra 	$L__BB0_56;
	shr.u32 	%r669, %r659, 29;
	add.s32 	%r670, %r1727, %r669;
	shr.s32 	%r671, %r670, 3;
	shl.b32 	%r672, %r1735, 1;
	shr.u32 	%r673, %r670, 31;
	add.s32 	%r674, %r671, %r673;
	and.b32  	%r675, %r674, -2;
	sub.s32 	%r676, %r671, %r675;
	add.s32 	%r1735, %r672, %r676;
$L__BB0_56:
	ld.param.u32 	%r1696, [_Z9TensorFFTP6__halfS0_S0_S0_iii_param_5];
	setp.lt.s32 	%p65, %r1696, 2;
	mul.wide.s32 	%rd38, %r1735, 2;
	add.s64 	%rd39, %rd2, %rd38;
	ld.global.u16 	%rs353, [%rd39];
	st.shared.u16 	[%r76+2], %rs353;
	add.s64 	%rd40, %rd1, %rd38;
	ld.global.u16 	%rs354, [%rd40];
	st.shared.u16 	[%r76+514], %rs354;
	add.s32 	%r677, %r38, 2;
	shr.s32 	%r678, %r677, 31;
	shr.u32 	%r679, %r678, 28;
	add.s32 	%r680, %r677, %r679;
	and.b32  	%r681, %r680, 268435440;
	sub.s32 	%r682, %r677, %r681;
	shl.b32 	%r683, %r682, 4;
	shr.s32 	%r1743, %r680, 4;
	shr.u32 	%r684, %r1743, 28;
	add.s32 	%r685, %r1743, %r684;
	and.b32  	%r686, %r685, -16;
	sub.s32 	%r687, %r1743, %r686;
	add.s32 	%r1751, %r683, %r687;
	@%p65 bra 	$L__BB0_64;
	and.b32  	%r116, %r35, 3;
	setp.lt.u32 	%p66, %r36, 3;
	mov.u32 	%r1739, %r1743;
	@%p66 bra 	$L__BB0_60;
	and.b32  	%r689, %r35, -4;
	neg.s32 	%r1736, %r689;
	mov.u32 	%r1739, %r1743;
$L__BB0_59:
	shr.s32 	%r690, %r1739, 31;
	shr.u32 	%r691, %r690, 28;
	add.s32 	%r692, %r1739, %r691;
	shr.s32 	%r693, %r692, 4;
	shr.u32 	%r694, %r693, 28;
	add.s32 	%r695, %r693, %r694;
	and.b32  	%r696, %r695, 1048560;
	sub.s32 	%r697, %r693, %r696;
	shr.u32 	%r698, %r690, 24;
	add.s32 	%r699, %r1739, %r698;
	shr.s32 	%r700, %r699, 8;
	shl.b32 	%r701, %r1751, 8;
	shl.b32 	%r702, %r697, 4;
	add.s32 	%r703, %r701, %r702;
	shr.u32 	%r704, %r700, 28;
	add.s32 	%r705, %r700, %r704;
	and.b32  	%r706, %r705, 16777200;
	sub.s32 	%r707, %r700, %r706;
	add.s32 	%r708, %r703, %r707;
	shr.u32 	%r709, %r690, 20;
	add.s32 	%r710, %r1739, %r709;
	shr.s32 	%r711, %r710, 12;
	shr.u32 	%r712, %r711, 28;
	add.s32 	%r713, %r711, %r712;
	and.b32  	%r714, %r713, 268435440;
	sub.s32 	%r715, %r711, %r714;
	shr.u32 	%r716, %r690, 16;
	add.s32 	%r717, %r1739, %r716;
	shr.s32 	%r1739, %r717, 16;
	shl.b32 	%r718, %r708, 8;
	shl.b32 	%r719, %r715, 4;
	add.s32 	%r720, %r718, %r719;
	{ .reg .b16 tmp; mov.b32 {tmp, %rs355}, %r717; }
	shr.s16 	%rs356, %rs355, 15;
	shr.u16 	%rs357, %rs356, 12;
	add.s16 	%rs358, %rs355, %rs357;
	and.b16  	%rs359, %rs358, -16;
	sub.s16 	%rs360, %rs355, %rs359;
	cvt.s32.s16 	%r721, %rs360;
	add.s32 	%r1751, %r720, %r721;
	add.s32 	%r1736, %r1736, 4;
	setp.ne.s32 	%p67, %r1736, 0;
	@%p67 bra 	$L__BB0_59;
$L__BB0_60:
	setp.eq.s32 	%p68, %r116, 0;
	mov.u32 	%r1743, %r1739;
	@%p68 bra 	$L__BB0_64;
	shr.u32 	%r722, %r1739, 28;
	add.s32 	%r723, %r1739, %r722;
	shr.s32 	%r1743, %r723, 4;
	shl.b32 	%r724, %r1751, 4;
	shr.u32 	%r725, %r1743, 28;
	add.s32 	%r726, %r1743, %r725;
	and.b32  	%r727, %r726, -16;
	sub.s32 	%r728, %r1743, %r727;
	add.s32 	%r1751, %r724, %r728;
	setp.eq.s32 	%p69, %r116, 1;
	@%p69 bra 	$L__BB0_64;
	shr.s32 	%r729, %r1739, 31;
	shr.u32 	%r730, %r729, 24;
	add.s32 	%r731, %r1739, %r730;
	shr.s32 	%r1743, %r731, 8;
	shl.b32 	%r732, %r1751, 4;
	shr.u32 	%r733, %r1743, 28;
	add.s32 	%r734, %r1743, %r733;
	and.b32  	%r735, %r734, -16;
	sub.s32 	%r736, %r1743, %r735;
	add.s32 	%r1751, %r732, %r736;
	setp.eq.s32 	%p70, %r116, 2;
	@%p70 bra 	$L__BB0_64;
	shr.u32 	%r738, %r729, 20;
	add.s32 	%r739, %r1739, %r738;
	shr.s32 	%r1743, %r739, 12;
	shl.b32 	%r740, %r1751, 4;
	cvt.u16.u32 	%rs361, %r1743;
	shr.s16 	%rs362, %rs361, 15;
	shr.u16 	%rs363, %rs362, 12;
	add.s16 	%rs364, %rs361, %rs363;
	and.b16  	%rs365, %rs364, -16;
	sub.s16 	%rs366, %rs361, %rs365;
	cvt.s32.s16 	%r741, %rs366;
	add.s32 	%r1751, %r740, %r741;
$L__BB0_64:
	setp.lt.s32 	%p71, %r353, 1;
	@%p71 bra 	$L__BB0_72;
	and.b32  	%r136, %r353, 3;
	setp.lt.u32 	%p72, %r353, 4;
	@%p72 bra 	$L__BB0_68;
	and.b32  	%r743, %r353, 2147483644;
	neg.s32 	%r1745, %r743;
$L__BB0_67:
	shr.u32 	%r744, %r1743, 31;
	add.s32 	%r745, %r1743, %r744;
	shr.s32 	%r746, %r745, 1;
	shr.u32 	%r747, %r745, 31;
	add.s32 	%r748, %r746, %r747;
	and.b32  	%r749, %r748, 536870910;
	sub.s32 	%r750, %r746, %r749;
	shr.s32 	%r751, %r1743, 31;
	shr.u32 	%r752, %r751, 30;
	add.s32 	%r753, %r1743, %r752;
	shr.s32 	%r754, %r753, 2;
	shl.b32 	%r755, %r1751, 2;
	shl.b32 	%r756, %r750, 1;
	add.s32 	%r757, %r755, %r756;
	shr.u32 	%r758, %r753, 31;
	add.s32 	%r759, %r754, %r758;
	and.b32  	%r760, %r759, 1073741822;
	sub.s32 	%r761, %r754, %r760;
	add.s32 	%r762, %r757, %r761;
	shr.u32 	%r763, %r751, 29;
	add.s32 	%r764, %r1743, %r763;
	shr.s32 	%r765, %r764, 3;
	shr.u32 	%r766, %r764, 31;
	add.s32 	%r767, %r765, %r766;
	and.b32  	%r768, %r767, 2147483646;
	sub.s32 	%r769, %r765, %r768;
	shr.u32 	%r770, %r751, 28;
	add.s32 	%r771, %r1743, %r770;
	shr.s32 	%r1743, %r771, 4;
	shl.b32 	%r772, %r762, 2;
	shl.b32 	%r773, %r769, 1;
	add.s32 	%r774, %r772, %r773;
	shr.u32 	%r775, %r771, 31;
	add.s32 	%r776, %r1743, %r775;
	and.b32  	%r777, %r776, -2;
	sub.s32 	%r778, %r1743, %r777;
	add.s32 	%r1751, %r774, %r778;
	add.s32 	%r1745, %r1745, 4;
	setp.ne.s32 	%p73, %r1745, 0;
	@%p73 bra 	$L__BB0_67;
$L__BB0_68:
	setp.eq.s32 	%p74, %r136, 0;
	@%p74 bra 	$L__BB0_72;
	shr.u32 	%r779, %r1743, 31;
	add.s32 	%r780, %r1743, %r779;
	shr.s32 	%r781, %r780, 1;
	shl.b32 	%r782, %r1751, 1;
	shr.u32 	%r783, %r780, 31;
	add.s32 	%r784, %r781, %r783;
	and.b32  	%r785, %r784, -2;
	sub.s32 	%r786, %r781, %r785;
	add.s32 	%r1751, %r782, %r786;
	setp.eq.s32 	%p75, %r136, 1;
	@%p75 bra 	$L__BB0_72;
	shr.s32 	%r787, %r1743, 31;
	shr.u32 	%r788, %r787, 30;
	add.s32 	%r789, %r1743, %r788;
	shr.s32 	%r790, %r789, 2;
	shl.b32 	%r791, %r1751, 1;
	shr.u32 	%r792, %r789, 31;
	add.s32 	%r793, %r790, %r792;
	and.b32  	%r794, %r793, -2;
	sub.s32 	%r795, %r790, %r794;
	add.s32 	%r1751, %r791, %r795;
	setp.eq.s32 	%p76, %r136, 2;
	@%p76 bra 	$L__BB0_72;
	shr.u32 	%r797, %r787, 29;
	add.s32 	%r798, %r1743, %r797;
	shr.s32 	%r799, %r798, 3;
	shl.b32 	%r800, %r1751, 1;
	shr.u32 	%r801, %r798, 31;
	add.s32 	%r802, %r799, %r801;
	and.b32  	%r803, %r802, -2;
	sub.s32 	%r804, %r799, %r803;
	add.s32 	%r1751, %r800, %r804;
$L__BB0_72:
	ld.param.u32 	%r1697, [_Z9TensorFFTP6__halfS0_S0_S0_iii_param_5];
	setp.lt.s32 	%p77, %r1697, 2;
	mul.wide.s32 	%rd41, %r1751, 2;
	add.s64 	%rd42, %rd2, %rd41;
	ld.global.u16 	%rs367, [%rd42];
	st.shared.u16 	[%r76+4], %rs367;
	add.s64 	%rd43, %rd1, %rd41;
	ld.global.u16 	%rs368, [%rd43];
	st.shared.u16 	[%r76+516], %rs368;
	add.s32 	%r805, %r38, 3;
	shr.s32 	%r806, %r805, 31;
	shr.u32 	%r807, %r806, 28;
	add.s32 	%r808, %r805, %r807;
	and.b32  	%r809, %r808, 268435440;
	sub.s32 	%r810, %r805, %r809;
	shl.b32 	%r811, %r810, 4;
	shr.s32 	%r1759, %r808, 4;
	shr.u32 	%r812, %r1759, 28;
	add.s32 	%r813, %r1759, %r812;
	and.b32  	%r814, %r813, -16;
	sub.s32 	%r815, %r1759, %r814;
	add.s32 	%r1767, %r811, %r815;
	@%p77 bra 	$L__BB0_80;
	and.b32  	%r153, %r35, 3;
	setp.lt.u32 	%p78, %r36, 3;
	mov.u32 	%r1755, %r1759;
	@%p78 bra 	$L__BB0_76;
	and.b32  	%r817, %r35, -4;
	neg.s32 	%r1752, %r817;
	mov.u32 	%r1755, %r1759;
$L__BB0_75:
	shr.s32 	%r818, %r1755, 31;
	shr.u32 	%r819, %r818, 28;
	add.s32 	%r820, %r1755, %r819;
	shr.s32 	%r821, %r820, 4;
	shr.u32 	%r822, %r821, 28;
	add.s32 	%r823, %r821, %r822;
	and.b32  	%r824, %r823, 1048560;
	sub.s32 	%r825, %r821, %r824;
	shr.u32 	%r826, %r818, 24;
	add.s32 	%r827, %r1755, %r826;
	shr.s32 	%r828, %r827, 8;
	shl.b32 	%r829, %r1767, 8;
	shl.b32 	%r830, %r825, 4;
	add.s32 	%r831, %r829, %r830;
	shr.u32 	%r832, %r828, 28;
	add.s32 	%r833, %r828, %r832;
	and.b32  	%r834, %r833, 16777200;
	sub.s32 	%r835, %r828, %r834;
	add.s32 	%r836, %r831, %r835;
	shr.u32 	%r837, %r818, 20;
	add.s32 	%r838, %r1755, %r837;
	shr.s32 	%r839, %r838, 12;
	shr.u32 	%r840, %r839, 28;
	add.s32 	%r841, %r839, %r840;
	and.b32  	%r842, %r841, 268435440;
	sub.s32 	%r843, %r839, %r842;
	shr.u32 	%r844, %r818, 16;
	add.s32 	%r845, %r1755, %r844;
	shr.s32 	%r1755, %r845, 16;
	shl.b32 	%r846, %r836, 8;
	shl.b32 	%r847, %r843, 4;
	add.s32 	%r848, %r846, %r847;
	{ .reg .b16 tmp; mov.b32 {tmp, %rs369}, %r845; }
	shr.s16 	%rs370, %rs369, 15;
	shr.u16 	%rs371, %rs370, 12;
	add.s16 	%rs372, %rs369, %rs371;
	and.b16  	%rs373, %rs372, -16;
	sub.s16 	%rs374, %rs369, %rs373;
	cvt.s32.s16 	%r849, %rs374;
	add.s32 	%r1767, %r848, %r849;
	add.s32 	%r1752, %r1752, 4;
	setp.ne.s32 	%p79, %r1752, 0;
	@%p79 bra 	$L__BB0_75;
$L__BB0_76:
	setp.eq.s32 	%p80, %r153, 0;
	mov.u32 	%r1759, %r1755;
	@%p80 bra 	$L__BB0_80;
	shr.u32 	%r850, %r1755, 28;
	add.s32 	%r851, %r1755, %r850;
	shr.s32 	%r1759, %r851, 4;
	shl.b32 	%r852, %r1767, 4;
	shr.u32 	%r853, %r1759, 28;
	add.s32 	%r854, %r1759, %r853;
	and.b32  	%r855, %r854, -16;
	sub.s32 	%r856, %r1759, %r855;
	add.s32 	%r1767, %r852, %r856;
	setp.eq.s32 	%p81, %r153, 1;
	@%p81 bra 	$L__BB0_80;
	shr.s32 	%r857, %r1755, 31;
	shr.u32 	%r858, %r857, 24;
	add.s32 	%r859, %r1755, %r858;
	shr.s32 	%r1759, %r859, 8;
	shl.b32 	%r860, %r1767, 4;
	shr.u32 	%r861, %r1759, 28;
	add.s32 	%r862, %r1759, %r861;
	and.b32  	%r863, %r862, -16;
	sub.s32 	%r864, %r1759, %r863;
	add.s32 	%r1767, %r860, %r864;
	setp.eq.s32 	%p82, %r153, 2;
	@%p82 bra 	$L__BB0_80;
	shr.u32 	%r866, %r857, 20;
	add.s32 	%r867, %r1755, %r866;
	shr.s32 	%r1759, %r867, 12;
	shl.b32 	%r868, %r1767, 4;
	cvt.u16.u32 	%rs375, %r1759;
	shr.s16 	%rs376, %rs375, 15;
	shr.u16 	%rs377, %rs376, 12;
	add.s16 	%rs378, %rs375, %rs377;
	and.b16  	%rs379, %rs378, -16;
	sub.s16 	%rs380, %rs375, %rs379;
	cvt.s32.s16 	%r869, %rs380;
	add.s32 	%r1767, %r868, %r869;
$L__BB0_80:
	setp.lt.s32 	%p83, %r353, 1;
	@%p83 bra 	$L__BB0_88;
	and.b32  	%r173, %r353, 3;
	setp.lt.u32 	%p84, %r37, 3;
	@%p84 bra 	$L__BB0_84;
	and.b32  	%r871, %r353, 2147483644;
	neg.s32 	%r1761, %r871;
$L__BB0_83:
	shr.u32 	%r872, %r1759, 31;
	add.s32 	%r873, %r1759, %r872;
	shr.s32 	%r874, %r873, 1;
	shr.u32 	%r875, %r873, 31;
	add.s32 	%r876, %r874, %r875;
	and.b32  	%r877, %r876, 536870910;
	sub.s32 	%r878, %r874, %r877;
	shr.s32 	%r879, %r1759, 31;
	shr.u32 	%r880, %r879, 30;
	add.s32 	%r881, %r1759, %r880;
	shr.s32 	%r882, %r881, 2;
	shl.b32 	%r883, %r1767, 2;
	shl.b32 	%r884, %r878, 1;
	add.s32 	%r885, %r883, %r884;
	shr.u32 	%r886, %r881, 31;
	add.s32 	%r887, %r882, %r886;
	and.b32  	%r888, %r887, 1073741822;
	sub.s32 	%r889, %r882, %r888;
	add.s32 	%r890, %r885, %r889;
	shr.u32 	%r891, %r879, 29;
	add.s32 	%r892, %r1759, %r891;
	shr.s32 	%r893, %r892, 3;
	shr.u32 	%r894, %r892, 31;
	add.s32 	%r895, %r893, %r894;
	and.b32  	%r896, %r895, 2147483646;
	sub.s32 	%r897, %r893, %r896;
	shr.u32 	%r898, %r879, 28;
	add.s32 	%r899, %r1759, %r898;
	shr.s32 	%r1759, %r899, 4;
	shl.b32 	%r900, %r890, 2;
	shl.b32 	%r901, %r897, 1;
	add.s32 	%r902, %r900, %r901;
	shr.u32 	%r903, %r899, 31;
	add.s32 	%r904, %r1759, %r903;
	and.b32  	%r905, %r904, -2;
	sub.s32 	%r906, %r1759, %r905;
	add.s32 	%r1767, %r902, %r906;
	add.s32 	%r1761, %r1761, 4;
	setp.ne.s32 	%p85, %r1761, 0;
	@%p85 bra 	$L__BB0_83;
$L__BB0_84:
	setp.eq.s32 	%p86, %r173, 0;
	@%p86 bra 	$L__BB0_88;
	shr.u32 	%r907, %r1759, 31;
	add.s32 	%r908, %r1759, %r907;
	shr.s32 	%r909, %r908, 1;
	shl.b32 	%r910, %r1767, 1;
	shr.u32 	%r911, %r908, 31;
	add.s32 	%r912, %r909, %r911;
	and.b32  	%r913, %r912, -2;
	sub.s32 	%r914, %r909, %r913;
	add.s32 	%r1767, %r910, %r914;
	setp.eq.s32 	%p87, %r173, 1;
	@%p87 bra 	$L__BB0_88;
	shr.s32 	%r915, %r1759, 31;
	shr.u32 	%r916, %r915, 30;
	add.s32 	%r917, %r1759, %r916;
	shr.s32 	%r918, %r917, 2;
	shl.b32 	%r919, %r1767, 1;
	shr.u32 	%r920, %r917, 31;
	add.s32 	%r921, %r918, %r920;
	and.b32  	%r922, %r921, -2;
	sub.s32 	%r923, %r918, %r922;
	add.s32 	%r1767, %r919, %r923;
	setp.eq.s32 	%p88, %r173, 2;
	@%p88 bra 	$L__BB0_88;
	shr.u32 	%r925, %r915, 29;
	add.s32 	%r926, %r1759, %r925;
	shr.s32 	%r927, %r926, 3;
	shl.b32 	%r928, %r1767, 1;
	shr.u32 	%r929, %r926, 31;
	add.s32 	%r930, %r927, %r929;
	and.b32  	%r931, %r930, -2;
	sub.s32 	%r932, %r927, %r931;
	add.s32 	%r1767, %r928, %r932;
$L__BB0_88:
	ld.param.u32 	%r1698, [_Z9TensorFFTP6__halfS0_S0_S0_iii_param_5];
	setp.lt.s32 	%p89, %r1698, 2;
	mul.wide.s32 	%rd44, %r1767, 2;
	add.s64 	%rd45, %rd2, %rd44;
	ld.global.u16 	%rs381, [%rd45];
	st.shared.u16 	[%r76+6], %rs381;
	add.s64 	%rd46, %rd1, %rd44;
	ld.global.u16 	%rs382, [%rd46];
	st.shared.u16 	[%r76+518], %rs382;
	add.s32 	%r933, %r38, 4;
	shr.s32 	%r934, %r933, 31;
	shr.u32 	%r935, %r934, 28;
	add.s32 	%r936, %r933, %r935;
	and.b32  	%r937, %r936, 268435440;
	sub.s32 	%r938, %r933, %r937;
	shl.b32 	%r939, %r938, 4;
	shr.s32 	%r1775, %r936, 4;
	shr.u32 	%r940, %r1775, 28;
	add.s32 	%r941, %r1775, %r940;
	and.b32  	%r942, %r941, -16;
	sub.s32 	%r943, %r1775, %r942;
	add.s32 	%r1783, %r939, %r943;
	@%p89 bra 	$L__BB0_96;
	and.b32  	%r190, %r35, 3;
	setp.lt.u32 	%p90, %r36, 3;
	mov.u32 	%r1771, %r1775;
	@%p90 bra 	$L__BB0_92;
	and.b32  	%r945, %r35, -4;
	neg.s32 	%r1768, %r945;
	mov.u32 	%r1771, %r1775;
$L__BB0_91:
	shr.s32 	%r946, %r1771, 31;
	shr.u32 	%r947, %r946, 28;
	add.s32 	%r948, %r1771, %r947;
	shr.s32 	%r949, %r948, 4;
	shr.u32 	%r950, %r949, 28;
	add.s32 	%r951, %r949, %r950;
	and.b32  	%r952, %r951, 1048560;
	sub.s32 	%r953, %r949, %r952;
	shr.u32 	%r954, %r946, 24;
	add.s32 	%r955, %r1771, %r954;
	shr.s32 	%r956, %r955, 8;
	shl.b32 	%r957, %r1783, 8;
	shl.b32 	%r958, %r953, 4;
	add.s32 	%r959, %r957, %r958;
	shr.u32 	%r960, %r956, 28;
	add.s32 	%r961, %r956, %r960;
	and.b32  	%r962, %r961, 16777200;
	sub.s32 	%r963, %r956, %r962;
	add.s32 	%r964, %r959, %r963;
	shr.u32 	%r965, %r946, 20;
	add.s32 	%r966, %r1771, %r965;
	shr.s32 	%r967, %r966, 12;
	shr.u32 	%r968, %r967, 28;
	add.s32 	%r969, %r967, %r968;
	and.b32  	%r970, %r969, 268435440;
	sub.s32 	%r971, %r967, %r970;
	shr.u32 	%r972, %r946, 16;
	add.s32 	%r973, %r1771, %r972;
	shr.s32 	%r1771, %r973, 16;
	shl.b32 	%r974, %r964, 8;
	shl.b32 	%r975, %r971, 4;
	add.s32 	%r976, %r974, %r975;
	{ .reg .b16 tmp; mov.b32 {tmp, %rs383}, %r973; }
	shr.s16 	%rs384, %rs383, 15;
	shr.u16 	%rs385, %rs384, 12;
	add.s16 	%rs386, %rs383, %rs385;
	and.b16  	%rs387, %rs386, -16;
	sub.s16 	%rs388, %rs383, %rs387;
	cvt.s32.s16 	%r977, %rs388;
	add.s32 	%r1783, %r976, %r977;
	add.s32 	%r1768, %r1768, 4;
	setp.ne.s32 	%p91, %r1768, 0;
	@%p91 bra 	$L__BB0_91;
$L__BB0_92:
	setp.eq.s32 	%p92, %r190, 0;
	mov.u32 	%r1775, %r1771;
	@%p92 bra 	$L__BB0_96;
	shr.u32 	%r978, %r1771, 28;
	add.s32 	%r979, %r1771, %r978;
	shr.s32 	%r1775, %r979, 4;
	shl.b32 	%r980, %r1783, 4;
	shr.u32 	%r981, %r1775, 28;
	add.s32 	%r982, %r1775, %r981;
	and.b32  	%r983, %r982, -16;
	sub.s32 	%r984, %r1775, %r983;
	add.s32 	%r1783, %r980, %r984;
	setp.eq.s32 	%p93, %r190, 1;
	@%p93 bra 	$L__BB0_96;
	shr.s32 	%r985, %r1771, 31;
	shr.u32 	%r986, %r985, 24;
	add.s32 	%r987, %r1771, %r986;
	shr.s32 	%r1775, %r987, 8;
	shl.b32 	%r988, %r1783, 4;
	shr.u32 	%r989, %r1775, 28;
	add.s32 	%r990, %r1775, %r989;
	and.b32  	%r991, %r990, -16;
	sub.s32 	%r992, %r1775, %r991;
	add.s32 	%r1783, %r988, %r992;
	setp.eq.s32 	%p94, %r190, 2;
	@%p94 bra 	$L__BB0_96;
	shr.u32 	%r994, %r985, 20;
	add.s32 	%r995, %r1771, %r994;
	shr.s32 	%r1775, %r995, 12;
	shl.b32 	%r996, %r1783, 4;
	cvt.u16.u32 	%rs389, %r1775;
	shr.s16 	%rs390, %rs389, 15;
	shr.u16 	%rs391, %rs390, 12;
	add.s16 	%rs392, %rs389, %rs391;
	and.b16  	%rs393, %rs392, -16;
	sub.s16 	%rs394, %rs389, %rs393;
	cvt.s32.s16 	%r997, %rs394;
	add.s32 	%r1783, %r996, %r997;
$L__BB0_96:
	setp.lt.s32 	%p95, %r353, 1;
	@%p95 bra 	$L__BB0_104;
	and.b32  	%r210, %r353, 3;
	setp.lt.u32 	%p96, %r37, 3;
	@%p96 bra 	$L__BB0_100;
	and.b32  	%r999, %r353, 2147483644;
	neg.s32 	%r1777, %r999;
$L__BB0_99:
	shr.u32 	%r1000, %r1775, 31;
	add.s32 	%r1001, %r1775, %r1000;
	shr.s32 	%r1002, %r1001, 1;
	shr.u32 	%r1003, %r1001, 31;
	add.s32 	%r1004, %r1002, %r1003;
	and.b32  	%r1005, %r1004, 536870910;
	sub.s32 	%r1006, %r1002, %r1005;
	shr.s32 	%r1007, %r1775, 31;
	shr.u32 	%r1008, %r1007, 30;
	add.s32 	%r1009, %r1775, %r1008;
	shr.s32 	%r1010, %r1009, 2;
	shl.b32 	%r1011, %r1783, 2;
	shl.b32 	%r1012, %r1006, 1;
	add.s32 	%r1013, %r1011, %r1012;
	shr.u32 	%r1014, %r1009, 31;
	add.s32 	%r1015, %r1010, %r1014;
	and.b32  	%r1016, %r1015, 1073741822;
	sub.s32 	%r1017, %r1010, %r1016;
	add.s32 	%r1018, %r1013, %r1017;
	shr.u32 	%r1019, %r1007, 29;
	add.s32 	%r1020, %r1775, %r1019;
	shr.s32 	%r1021, %r1020, 3;
	shr.u32 	%r1022, %r1020, 31;
	add.s32 	%r1023, %r1021, %r1022;
	and.b32  	%r1024, %r1023, 2147483646;
	sub.s32 	%r1025, %r1021, %r1024;
	shr.u32 	%r1026, %r1007, 28;
	add.s32 	%r1027, %r1775, %r1026;
	shr.s32 	%r1775, %r1027, 4;
	shl.b32 	%r1028, %r1018, 2;
	shl.b32 	%r1029, %r1025, 1;
	add.s32 	%r1030, %r1028, %r1029;
	shr.u32 	%r1031, %r1027, 31;
	add.s32 	%r1032, %r1775, %r1031;
	and.b32  	%r1033, %r1032, -2;
	sub.s32 	%r1034, %r1775, %r1033;
	add.s32 	%r1783, %r1030, %r1034;
	add.s32 	%r1777, %r1777, 4;
	setp.ne.s32 	%p97, %r1777, 0;
	@%p97 bra 	$L__BB0_99;
$L__BB0_100:
	setp.eq.s32 	%p98, %r210, 0;
	@%p98 bra 	$L__BB0_104;
	shr.u32 	%r1035, %r1775, 31;
	add.s32 	%r1036, %r1775, %r1035;
	shr.s32 	%r1037, %r1036, 1;
	shl.b32 	%r1038, %r1783, 1;
	shr.u32 	%r1039, %r1036, 31;
	add.s32 	%r1040, %r1037, %r1039;
	and.b32  	%r1041, %r1040, -2;
	sub.s32 	%r1042, %r1037, %r1041;
	add.s32 	%r1783, %r1038, %r1042;
	setp.eq.s32 	%p99, %r210, 1;
	@%p99 bra 	$L__BB0_104;
	shr.s32 	%r1043, %r1775, 31;
	shr.u32 	%r1044, %r1043, 30;
	add.s32 	%r1045, %r1775, %r1044;
	shr.s32 	%r1046, %r1045, 2;
	shl.b32 	%r1047, %r1783, 1;
	shr.u32 	%r1048, %r1045, 31;
	add.s32 	%r1049, %r1046, %r1048;
	and.b32  	%r1050, %r1049, -2;
	sub.s32 	%r1051, %r1046, %r1050;
	add.s32 	%r1783, %r1047, %r1051;
	setp.eq.s32 	%p100, %r210, 2;
	@%p100 bra 	$L__BB0_104;
	shr.u32 	%r1053, %r1043, 29;
	add.s32 	%r1054, %r1775, %r1053;
	shr.s32 	%r1055, %r1054, 3;
	shl.b32 	%r1056, %r1783, 1;
	shr.u32 	%r1057, %r1054, 31;
	add.s32 	%r1058, %r1055, %r1057;
	and.b32  	%r1059, %r1058, -2;
	sub.s32 	%r1060, %r1055, %r1059;
	add.s32 	%r1783, %r1056, %r1060;
$L__BB0_104:
	ld.param.u32 	%r1699, [_Z9TensorFFTP6__halfS0_S0_S0_iii_param_5];
	setp.lt.s32 	%p101, %r1699, 2;
	mul.wide.s32 	%rd47, %r1783, 2;
	add.s64 	%rd48, %rd2, %rd47;
	ld.global.u16 	%rs395, [%rd48];
	st.shared.u16 	[%r76+8], %rs395;
	add.s64 	%rd49, %rd1, %rd47;
	ld.global.u16 	%rs396, [%rd49];
	st.shared.u16 	[%r76+520], %rs396;
	add.s32 	%r1061, %r38, 5;
	shr.s32 	%r1062, %r1061, 31;
	shr.u32 	%r1063, %r1062, 28;
	add.s32 	%r1064, %r1061, %r1063;
	and.b32  	%r1065, %r1064, 268435440;
	sub.s32 	%r1066, %r1061, %r1065;
	shl.b32 	%r1067, %r1066, 4;
	shr.s32 	%r1791, %r1064, 4;
	shr.u32 	%r1068, %r1791, 28;
	add.s32 	%r1069, %r1791, %r1068;
	and.b32  	%r1070, %r1069, -16;
	sub.s32 	%r1071, %r1791, %r1070;
	add.s32 	%r1799, %r1067, %r1071;
	@%p101 bra 	$L__BB0_112;
	and.b32  	%r227, %r35, 3;
	setp.lt.u32 	%p102, %r36, 3;
	mov.u32 	%r1787, %r1791;
	@%p102 bra 	$L__BB0_108;
	and.b32  	%r1073, %r35, -4;
	neg.s32 	%r1784, %r1073;
	mov.u32 	%r1787, %r1791;
$L__BB0_107:
	shr.s32 	%r1074, %r1787, 31;
	shr.u32 	%r1075, %r1074, 28;
	add.s32 	%r1076, %r1787, %r1075;
	shr.s32 	%r1077, %r1076, 4;
	shr.u32 	%r1078, %r1077, 28;
	add.s32 	%r1079, %r1077, %r1078;
	and.b32  	%r1080, %r1079, 1048560;
	sub.s32 	%r1081, %r1077, %r1080;
	shr.u32 	%r1082, %r1074, 24;
	add.s32 	%r1083, %r1787, %r1082;
	shr.s32 	%r1084, %r1083, 8;
	shl.b32 	%r1085, %r1799, 8;
	shl.b32 	%r1086, %r1081, 4;
	add.s32 	%r1087, %r1085, %r1086;
	shr.u32 	%r1088, %r1084, 28;
	add.s32 	%r1089, %r1084, %r1088;
	and.b32  	%r1090, %r1089, 16777200;
	sub.s32 	%r1091, %r1084, %r1090;
	add.s32 	%r1092, %r1087, %r1091;
	shr.u32 	%r1093, %r1074, 20;
	add.s32 	%r1094, %r1787, %r1093;
	shr.s32 	%r1095, %r1094, 12;
	shr.u32 	%r1096, %r1095, 28;
	add.s32 	%r1097, %r1095, %r1096;
	and.b32  	%r1098, %r1097, 268435440;
	sub.s32 	%r1099, %r1095, %r1098;
	shr.u32 	%r1100, %r1074, 16;
	add.s32 	%r1101, %r1787, %r1100;
	shr.s32 	%r1787, %r1101, 16;
	shl.b32 	%r1102, %r1092, 8;
	shl.b32 	%r1103, %r1099, 4;
	add.s32 	%r1104, %r1102, %r1103;
	{ .reg .b16 tmp; mov.b32 {tmp, %rs397}, %r1101; }
	shr.s16 	%rs398, %rs397, 15;
	shr.u16 	%rs399, %rs398, 12;
	add.s16 	%rs400, %rs397, %rs399;
	and.b16  	%rs401, %rs400, -16;
	sub.s16 	%rs402, %rs397, %rs401;
	cvt.s32.s16 	%r1105, %rs402;
	add.s32 	%r1799, %r1104, %r1105;
	add.s32 	%r1784, %r1784, 4;
	setp.ne.s32 	%p103, %r1784, 0;
	@%p103 bra 	$L__BB0_107;
$L__BB0_108:
	setp.eq.s32 	%p104, %r227, 0;
	mov.u32 	%r1791, %r1787;
	@%p104 bra 	$L__BB0_112;
	shr.u32 	%r1106, %r1787, 28;
	add.s32 	%r1107, %r1787, %r1106;
	shr.s32 	%r1791, %r1107, 4;
	shl.b32 	%r1108, %r1799, 4;
	shr.u32 	%r1109, %r1791, 28;
	add.s32 	%r1110, %r1791, %r1109;
	and.b32  	%r1111, %r1110, -16;
	sub.s32 	%r1112, %r1791, %r1111;
	add.s32 	%r1799, %r1108, %r1112;
	setp.eq.s32 	%p105, %r227, 1;
	@%p105 bra 	$L__BB0_112;
	shr.s32 	%r1113, %r1787, 31;
	shr.u32 	%r1114, %r1113, 24;
	add.s32 	%r1115, %r1787, %r1114;
	shr.s32 	%r1791, %r1115, 8;
	shl.b32 	%r1116, %r1799, 4;
	shr.u32 	%r1117, %r1791, 28;
	add.s32 	%r1118, %r1791, %r1117;
	and.b32  	%r1119, %r1118, -16;
	sub.s32 	%r1120, %r1791, %r1119;
	add.s32 	%r1799, %r1116, %r1120;
	setp.eq.s32 	%p106, %r227, 2;
	@%p106 bra 	$L__BB0_112;
	shr.u32 	%r1122, %r1113, 20;
	add.s32 	%r1123, %r1787, %r1122;
	shr.s32 	%r1791, %r1123, 12;
	shl.b32 	%r1124, %r1799, 4;
	cvt.u16.u32 	%rs403, %r1791;
	shr.s16 	%rs404, %rs403, 15;
	shr.u16 	%rs405, %rs404, 12;
	add.s16 	%rs406, %rs403, %rs405;
	and.b16  	%rs407, %rs406, -16;
	sub.s16 	%rs408, %rs403, %rs407;
	cvt.s32.s16 	%r1125, %rs408;
	add.s32 	%r1799, %r1124, %r1125;
$L__BB0_112:
	setp.lt.s32 	%p107, %r353, 1;
	@%p107 bra 	$L__BB0_120;
	and.b32  	%r247, %r353, 3;
	setp.lt.u32 	%p108, %r37, 3;
	@%p108 bra 	$L__BB0_116;
	and.b32  	%r1127, %r353, 2147483644;
	neg.s32 	%r1793, %r1127;
$L__BB0_115:
	shr.u32 	%r1128, %r1791, 31;
	add.s32 	%r1129, %r1791, %r1128;
	shr.s32 	%r1130, %r1129, 1;
	shr.u32 	%r1131, %r1129, 31;
	add.s32 	%r1132, %r1130, %r1131;
	and.b32  	%r1133, %r1132, 536870910;
	sub.s32 	%r1134, %r1130, %r1133;
	shr.s32 	%r1135, %r1791, 31;
	shr.u32 	%r1136, %r1135, 30;
	add.s32 	%r1137, %r1791, %r1136;
	shr.s32 	%r1138, %r1137, 2;
	shl.b32 	%r1139, %r1799, 2;
	shl.b32 	%r1140, %r1134, 1;
	add.s32 	%r1141, %r1139, %r1140;
	shr.u32 	%r1142, %r1137, 31;
	add.s32 	%r1143, %r1138, %r1142;
	and.b32  	%r1144, %r1143, 1073741822;
	sub.s32 	%r1145, %r1138, %r1144;
	add.s32 	%r1146, %r1141, %r1145;
	shr.u32 	%r1147, %r1135, 29;
	add.s32 	%r1148, %r1791, %r1147;
	shr.s32 	%r1149, %r1148, 3;
	shr.u32 	%r1150, %r1148, 31;
	add.s32 	%r1151, %r1149, %r1150;
	and.b32  	%r1152, %r1151, 2147483646;
	sub.s32 	%r1153, %r1149, %r1152;
	shr.u32 	%r1154, %r1135, 28;
	add.s32 	%r1155, %r1791, %r1154;
	shr.s32 	%r1791, %r1155, 4;
	shl.b32 	%r1156, %r1146, 2;
	shl.b32 	%r1157, %r1153, 1;
	add.s32 	%r1158, %r1156, %r1157;
	shr.u32 	%r1159, %r1155, 31;
	add.s32 	%r1160, %r1791, %r1159;
	and.b32  	%r1161, %r1160, -2;
	sub.s32 	%r1162, %r1791, %r1161;
	add.s32 	%r1799, %r1158, %r1162;
	add.s32 	%r1793, %r1793, 4;
	setp.ne.s32 	%p109, %r1793, 0;
	@%p109 bra 	$L__BB0_115;
$L__BB0_116:
	setp.eq.s32 	%p110, %r247, 0;
	@%p110 bra 	$L__BB0_120;
	shr.u32 	%r1163, %r1791, 31;
	add.s32 	%r1164, %r1791, %r1163;
	shr.s32 	%r1165, %r1164, 1;
	shl.b32 	%r1166, %r1799, 1;
	shr.u32 	%r1167, %r1164, 31;
	add.s32 	%r1168, %r1165, %r1167;
	and.b32  	%r1169, %r1168, -2;
	sub.s32 	%r1170, %r1165, %r1169;
	add.s32 	%r1799, %r1166, %r1170;
	setp.eq.s32 	%p111, %r247, 1;
	@%p111 bra 	$L__BB0_120;
	shr.s32 	%r1171, %r1791, 31;
	shr.u32 	%r1172, %r1171, 30;
	add.s32 	%r1173, %r1791, %r1172;
	shr.s32 	%r1174, %r1173, 2;
	shl.b32 	%r1175, %r1799, 1;
	shr.u32 	%r1176, %r1173, 31;
	add.s32 	%r1177, %r1174, %r1176;
	and.b32  	%r1178, %r1177, -2;
	sub.s32 	%r1179, %r1174, %r1178;
	add.s32 	%r1799, %r1175, %r1179;
	setp.eq.s32 	%p112, %r247, 2;
	@%p112 bra 	$L__BB0_120;
	shr.u32 	%r1181, %r1171, 29;
	add.s32 	%r1182, %r1791, %r1181;
	shr.s32 	%r1183, %r1182, 3;
	shl.b32 	%r1184, %r1799, 1;
	shr.u32 	%r1185, %r1182, 31;
	add.s32 	%r1186, %r1183, %r1185;
	and.b32  	%r1187, %r1186, -2;
	sub.s32 	%r1188, %r1183, %r1187;
	add.s32 	%r1799, %r1184, %r1188;
$L__BB0_120:
	ld.param.u32 	%r1700, [_Z9TensorFFTP6__halfS0_S0_S0_iii_param_5];
	setp.lt.s32 	%p113, %r1700, 2;
	mul.wide.s32 	%rd50, %r1799, 2;
	add.s64 	%rd51, %rd2, %rd50;
	ld.global.u16 	%rs409, [%rd51];
	st.shared.u16 	[%r76+10], %rs409;
	add.s64 	%rd52, %rd1, %rd50;
	ld.global.u16 	%rs410, [%rd52];
	st.shared.u16 	[%r76+522], %rs410;
	add.s32 	%r1189, %r38, 6;
	shr.s32 	%r1190, %r1189, 31;
	shr.u32 	%r1191, %r1190, 28;
	add.s32 	%r1192, %r1189, %r1191;
	and.b32  	%r1193, %r1192, 268435440;
	sub.s32 	%r1194, %r1189, %r1193;
	shl.b32 	%r1195, %r1194, 4;
	shr.s32 	%r1807, %r1192, 4;
	shr.u32 	%r1196, %r1807, 28;
	add.s32 	%r1197, %r1807, %r1196;
	and.b32  	%r1198, %r1197, -16;
	sub.s32 	%r1199, %r1807, %r1198;
	add.s32 	%r1815, %r1195, %r1199;
	@%p113 bra 	$L__BB0_128;
	and.b32  	%r264, %r35, 3;
	setp.lt.u32 	%p114, %r36, 3;
	mov.u32 	%r1803, %r1807;
	@%p114 bra 	$L__BB0_124;
	and.b32  	%r1201, %r35, -4;
	neg.s32 	%r1800, %r1201;
	mov.u32 	%r1803, %r1807;
$L__BB0_123:
	shr.s32 	%r1202, %r1803, 31;
	shr.u32 	%r1203, %r1202, 28;
	add.s32 	%r1204, %r1803, %r1203;
	shr.s32 	%r1205, %r1204, 4;
	shr.u32 	%r1206, %r1205, 28;
	add.s32 	%r1207, %r1205, %r1206;
	and.b32  	%r1208, %r1207, 1048560;
	sub.s32 	%r1209, %r1205, %r1208;
	shr.u32 	%r1210, %r1202, 24;
	add.s32 	%r1211, %r1803, %r1210;
	shr.s32 	%r1212, %r1211, 8;
	shl.b32 	%r1213, %r1815, 8;
	shl.b32 	%r1214, %r1209, 4;
	add.s32 	%r1215, %r1213, %r1214;
	shr.u32 	%r1216, %r1212, 28;
	add.s32 	%r1217, %r1212, %r1216;
	and.b32  	%r1218, %r1217, 16777200;
	sub.s32 	%r1219, %r1212, %r1218;
	add.s32 	%r1220, %r1215, %r1219;
	shr.u32 	%r1221, %r1202, 20;
	add.s32 	%r1222, %r1803, %r1221;
	shr.s32 	%r1223, %r1222, 12;
	shr.u32 	%r1224, %r1223, 28;
	add.s32 	%r1225, %r1223, %r1224;
	and.b32  	%r1226, %r1225, 268435440;
	sub.s32 	%r1227, %r1223, %r1226;
	shr.u32 	%r1228, %r1202, 16;
	add.s32 	%r1229, %r1803, %r1228;
	shr.s32 	%r1803, %r1229, 16;
	shl.b32 	%r1230, %r1220, 8;
	shl.b32 	%r1231, %r1227, 4;
	add.s32 	%r1232, %r1230, %r1231;
	{ .reg .b16 tmp; mov.b32 {tmp, %rs411}, %r1229; }
	shr.s16 	%rs412, %rs411, 15;
	shr.u16 	%rs413, %rs412, 12;
	add.s16 	%rs414, %rs411, %rs413;
	and.b16  	%rs415, %rs414, -16;
	sub.s16 	%rs416, %rs411, %rs415;
	cvt.s32.s16 	%r1233, %rs416;
	add.s32 	%r1815, %r1232, %r1233;
	add.s32 	%r1800, %r1800, 4;
	setp.ne.s32 	%p115, %r1800, 0;
	@%p115 bra 	$L__BB0_123;
$L__BB0_124:
	setp.eq.s32 	%p116, %r264, 0;
	mov.u32 	%r1807, %r1803;
	@%p116 bra 	$L__BB0_128;
	shr.u32 	%r1234, %r1803, 28;
	add.s32 	%r1235, %r1803, %r1234;
	shr.s32 	%r1807, %r1235, 4;
	shl.b32 	%r1236, %r1815, 4;
	shr.u32 	%r1237, %r1807, 28;
	add.s32 	%r1238, %r1807, %r1237;
	and.b32  	%r1239, %r1238, -16;
	sub.s32 	%r1240, %r1807, %r1239;
	add.s32 	%r1815, %r1236, %r1240;
	setp.eq.s32 	%p117, %r264, 1;
	@%p117 bra 	$L__BB0_128;
	shr.s32 	%r1241, %r1803, 31;
	shr.u32 	%r1242, %r1241, 24;
	add.s32 	%r1243, %r1803, %r1242;
	shr.s32 	%r1807, %r1243, 8;
	shl.b32 	%r1244, %r1815, 4;
	shr.u32 	%r1245, %r1807, 28;
	add.s32 	%r1246, %r1807, %r1245;
	and.b32  	%r1247, %r1246, -16;
	sub.s32 	%r1248, %r1807, %r1247;
	add.s32 	%r1815, %r1244, %r1248;
	setp.eq.s32 	%p118, %r264, 2;
	@%p118 bra 	$L__BB0_128;
	shr.u32 	%r1250, %r1241, 20;
	add.s32 	%r1251, %r1803, %r1250;
	shr.s32 	%r1807, %r1251, 12;
	shl.b32 	%r1252, %r1815, 4;
	cvt.u16.u32 	%rs417, %r1807;
	shr.s16 	%rs418, %rs417, 15;
	shr.u16 	%rs419, %rs418, 12;
	add.s16 	%rs420, %rs417, %rs419;
	and.b16  	%rs421, %rs420, -16;
	sub.s16 	%rs422, %rs417, %rs421;
	cvt.s32.s16 	%r1253, %rs422;
	add.s32 	%r1815, %r1252, %r1253;
$L__BB0_128:
	setp.lt.s32 	%p119, %r353, 1;
	@%p119 bra 	$L__BB0_136;
	and.b32  	%r284, %r353, 3;
	setp.lt.u32 	%p120, %r37, 3;
	@%p120 bra 	$L__BB0_132;
	and.b32  	%r1255, %r353, 2147483644;
	neg.s32 	%r1809, %r1255;
$L__BB0_131:
	shr.u32 	%r1256, %r1807, 31;
	add.s32 	%r1257, %r1807, %r1256;
	shr.s32 	%r1258, %r1257, 1;
	shr.u32 	%r1259, %r1257, 31;
	add.s32 	%r1260, %r1258, %r1259;
	and.b32  	%r1261, %r1260, 536870910;
	sub.s32 	%r1262, %r1258, %r1261;
	shr.s32 	%r1263, %r1807, 31;
	shr.u32 	%r1264, %r1263, 30;
	add.s32 	%r1265, %r1807, %r1264;
	shr.s32 	%r1266, %r1265, 2;
	shl.b32 	%r1267, %r1815, 2;
	shl.b32 	%r1268, %r1262, 1;
	add.s32 	%r1269, %r1267, %r1268;
	shr.u32 	%r1270, %r1265, 31;
	add.s32 	%r1271, %r1266, %r1270;
	and.b32  	%r1272, %r1271, 1073741822;
	sub.s32 	%r1273, %r1266, %r1272;
	add.s32 	%r1274, %r1269, %r1273;
	shr.u32 	%r1275, %r1263, 29;
	add.s32 	%r1276, %r1807, %r1275;
	shr.s32 	%r1277, %r1276, 3;
	shr.u32 	%r1278, %r1276, 31;
	add.s32 	%r1279, %r1277, %r1278;
	and.b32  	%r1280, %r1279, 2147483646;
	sub.s32 	%r1281, %r1277, %r1280;
	shr.u32 	%r1282, %r1263, 28;
	add.s32 	%r1283, %r1807, %r1282;
	shr.s32 	%r1807, %r1283, 4;
	shl.b32 	%r1284, %r1274, 2;
	shl.b32 	%r1285, %r1281, 1;
	add.s32 	%r1286, %r1284, %r1285;
	shr.u32 	%r1287, %r1283, 31;
	add.s32 	%r1288, %r1807, %r1287;
	and.b32  	%r1289, %r1288, -2;
	sub.s32 	%r1290, %r1807, %r1289;
	add.s32 	%r1815, %r1286, %r1290;
	add.s32 	%r1809, %r1809, 4;
	setp.ne.s32 	%p121, %r1809, 0;
	@%p121 bra 	$L__BB0_131;
$L__BB0_132:
	setp.eq.s32 	%p122, %r284, 0;
	@%p122 bra 	$L__BB0_136;
	shr.u32 	%r1291, %r1807, 31;
	add.s32 	%r1292, %r1807, %r1291;
	shr.s32 	%r1293, %r1292, 1;
	shl.b32 	%r1294, %r1815, 1;
	shr.u32 	%r1295, %r1292, 31;
	add.s32 	%r1296, %r1293, %r1295;
	and.b32  	%r1297, %r1296, -2;
	sub.s32 	%r1298, %r1293, %r1297;
	add.s32 	%r1815, %r1294, %r1298;
	setp.eq.s32 	%p123, %r284, 1;
	@%p123 bra 	$L__BB0_136;
	shr.s32 	%r1299, %r1807, 31;
	shr.u32 	%r1300, %r1299, 30;
	add.s32 	%r1301, %r1807, %r1300;
	shr.s32 	%r1302, %r1301, 2;
	shl.b32 	%r1303, %r1815, 1;
	shr.u32 	%r1304, %r1301, 31;
	add.s32 	%r1305, %r1302, %r1304;
	and.b32  	%r1306, %r1305, -2;
	sub.s32 	%r1307, %r1302, %r1306;
	add.s32 	%r1815, %r1303, %r1307;
	setp.eq.s32 	%p124, %r284, 2;
	@%p124 bra 	$L__BB0_136;
	shr.u32 	%r1309, %r1299, 29;
	add.s32 	%r1310, %r1807, %r1309;
	shr.s32 	%r1311, %r1310, 3;
	shl.b32 	%r1312, %r1815, 1;
	shr.u32 	%r1313, %r1310, 31;
	add.s32 	%r1314, %r1311, %r1313;
	and.b32  	%r1315, %r1314, -2;
	sub.s32 	%r1316, %r1311, %r1315;
	add.s32 	%r1815, %r1312, %r1316;
$L__BB0_136:
	ld.param.u32 	%r1701, [_Z9TensorFFTP6__halfS0_S0_S0_iii_param_5];
	setp.lt.s32 	%p125, %r1701, 2;
	mul.wide.s32 	%rd53, %r1815, 2;
	add.s64 	%rd54, %rd2, %rd53;
	ld.global.u16 	%rs423, [%rd54];
	st.shared.u16 	[%r76+12], %rs423;
	add.s64 	%rd55, %rd1, %rd53;
	ld.global.u16 	%rs424, [%rd55];
	st.shared.u16 	[%r76+524], %rs424;
	add.s32 	%r1317, %r38, 7;
	shr.s32 	%r1318, %r1317, 31;
	shr.u32 	%r1319, %r1318, 28;
	add.s32 	%r1320, %r1317, %r1319;
	and.b32  	%r1321, %r1320, 268435440;
	sub.s32 	%r1322, %r1317, %r1321;
	shl.b32 	%r1323, %r1322, 4;
	shr.s32 	%r1823, %r1320, 4;
	shr.u32 	%r1324, %r1823, 28;
	add.s32 	%r1325, %r1823, %r1324;
	and.b32  	%r1326, %r1325, -16;
	sub.s32 	%r1327, %r1823, %r1326;
	add.s32 	%r1831, %r1323, %r1327;
	@%p125 bra 	$L__BB0_144;
	and.b32  	%r301, %r35, 3;
	setp.lt.u32 	%p126, %r36, 3;
	mov.u32 	%r1819, %r1823;
	@%p126 bra 	$L__BB0_140;
	and.b32  	%r1329, %r35, -4;
	neg.s32 	%r1816, %r1329;
	mov.u32 	%r1819, %r1823;
$L__BB0_139:
	shr.s32 	%r1330, %r1819, 31;
	shr.u32 	%r1331, %r1330, 28;
	add.s32 	%r1332, %r1819, %r1331;
	shr.s32 	%r1333, %r1332, 4;
	shr.u32 	%r1334, %r1333, 28;
	add.s32 	%r1335, %r1333, %r1334;
	and.b32  	%r1336, %r1335, 1048560;
	sub.s32 	%r1337, %r1333, %r1336;
	shr.u32 	%r1338, %r1330, 24;
	add.s32 	%r1339, %r1819, %r1338;
	shr.s32 	%r1340, %r1339, 8;
	shl.b32 	%r1341, %r1831, 8;
	shl.b32 	%r1342, %r1337, 4;
	add.s32 	%r1343, %r1341, %r1342;
	shr.u32 	%r1344, %r1340, 28;
	add.s32 	%r1345, %r1340, %r1344;
	and.b32  	%r1346, %r1345, 16777200;
	sub.s32 	%r1347, %r1340, %r1346;
	add.s32 	%r1348, %r1343, %r1347;
	shr.u32 	%r1349, %r1330, 20;
	add.s32 	%r1350, %r1819, %r1349;
	shr.s32 	%r1351, %r1350, 12;
	shr.u32 	%r1352, %r1351, 28;
	add.s32 	%r1353, %r1351, %r1352;
	and.b32  	%r1354, %r1353, 268435440;
	sub.s32 	%r1355, %r1351, %r1354;
	shr.u32 	%r1356, %r1330, 16;
	add.s32 	%r1357, %r1819, %r1356;
	shr.s32 	%r1819, %r1357, 16;
	shl.b32 	%r1358, %r1348, 8;
	shl.b32 	%r1359, %r1355, 4;
	add.s32 	%r1360, %r1358, %r1359;
	{ .reg .b16 tmp; mov.b32 {tmp, %rs425}, %r1357; }
	shr.s16 	%rs426, %rs425, 15;
	shr.u16 	%rs427, %rs426, 12;
	add.s16 	%rs428, %rs425, %rs427;
	and.b16  	%rs429, %rs428, -16;
	sub.s16 	%rs430, %rs425, %rs429;
	cvt.s32.s16 	%r1361, %rs430;
	add.s32 	%r1831, %r1360, %r1361;
	add.s32 	%r1816, %r1816, 4;
	setp.ne.s32 	%p127, %r1816, 0;
	@%p127 bra 	$L__BB0_139;
$L__BB0_140:
	setp.eq.s32 	%p128, %r301, 0;
	mov.u32 	%r1823, %r1819;
	@%p128 bra 	$L__BB0_144;
	shr.u32 	%r1362, %r1819, 28;
	add.s32 	%r1363, %r1819, %r1362;
	shr.s32 	%r1823, %r1363, 4;
	shl.b32 	%r1364, %r1831, 4;
	shr.u32 	%r1365, %r1823, 28;
	add.s32 	%r1366, %r1823, %r1365;
	and.b32  	%r1367, %r1366, -16;
	sub.s32 	%r1368, %r1823, %r1367;
	add.s32 	%r1831, %r1364, %r1368;
	setp.eq.s32 	%p129, %r301, 1;
	@%p129 bra 	$L__BB0_144;
	shr.s32 	%r1369, %r1819, 31;
	shr.u32 	%r1370, %r1369, 24;
	add.s32 	%r1371, %r1819, %r1370;
	shr.s32 	%r1823, %r1371, 8;
	shl.b32 	%r1372, %r1831, 4;
	shr.u32 	%r1373, %r1823, 28;
	add.s32 	%r1374, %r1823, %r1373;
	and.b32  	%r1375, %r1374, -16;
	sub.s32 	%r1376, %r1823, %r1375;
	add.s32 	%r1831, %r1372, %r1376;
	setp.eq.s32 	%p130, %r301, 2;
	@%p130 bra 	$L__BB0_144;
	shr.u32 	%r1378, %r1369, 20;
	add.s32 	%r1379, %r1819, %r1378;
	shr.s32 	%r1823, %r1379, 12;
	shl.b32 	%r1380, %r1831, 4;
	cvt.u16.u32 	%rs431, %r1823;
	shr.s16 	%rs432, %rs431, 15;
	shr.u16 	%rs433, %rs432, 12;
	add.s16 	%rs434, %rs431, %rs433;
	and.b16  	%rs435, %rs434, -16;
	sub.s16 	%rs436, %rs431, %rs435;
	cvt.s32.s16 	%r1381, %rs436;
	add.s32 	%r1831, %r1380, %r1381;
$L__BB0_144:
	setp.lt.s32 	%p131, %r353, 1;
	@%p131 bra 	$L__BB0_152;
	and.b32  	%r321, %r353, 3;
	setp.lt.u32 	%p132, %r37, 3;
	@%p132 bra 	$L__BB0_148;
	and.b32  	%r1383, %r353, 2147483644;
	neg.s32 	%r1825, %r1383;
$L__BB0_147:
	shr.u32 	%r1384, %r1823, 31;
	add.s32 	%r1385, %r1823, %r1384;
	shr.s32 	%r1386, %r1385, 1;
	shr.u32 	%r1387, %r1385, 31;
	add.s32 	%r1388, %r1386, %r1387;
	and.b32  	%r1389, %r1388, 536870910;
	sub.s32 	%r1390, %r1386, %r1389;
	shr.s32 	%r1391, %r1823, 31;
	shr.u32 	%r1392, %r1391, 30;
	add.s32 	%r1393, %r1823, %r1392;
	shr.s32 	%r1394, %r1393, 2;
	shl.b32 	%r1395, %r1831, 2;
	shl.b32 	%r1396, %r1390, 1;
	add.s32 	%r1397, %r1395, %r1396;
	shr.u32 	%r1398, %r1393, 31;
	add.s32 	%r1399, %r1394, %r1398;
	and.b32  	%r1400, %r1399, 1073741822;
	sub.s32 	%r1401, %r1394, %r1400;
	add.s32 	%r1402, %r1397, %r1401;
	shr.u32 	%r1403, %r1391, 29;
	add.s32 	%r1404, %r1823, %r1403;
	shr.s32 	%r1405, %r1404, 3;
	shr.u32 	%r1406, %r1404, 31;
	add.s32 	%r1407, %r1405, %r1406;
	and.b32  	%r1408, %r1407, 2147483646;
	sub.s32 	%r1409, %r1405, %r1408;
	shr.u32 	%r1410, %r1391, 28;
	add.s32 	%r1411, %r1823, %r1410;
	shr.s32 	%r1823, %r1411, 4;
	shl.b32 	%r1412, %r1402, 2;
	shl.b32 	%r1413, %r1409, 1;
	add.s32 	%r1414, %r1412, %r1413;
	shr.u32 	%r1415, %r1411, 31;
	add.s32 	%r1416, %r1823, %r1415;
	and.b32  	%r1417, %r1416, -2;
	sub.s32 	%r1418, %r1823, %r1417;
	add.s32 	%r1831, %r1414, %r1418;
	add.s32 	%r1825, %r1825, 4;
	setp.ne.s32 	%p133, %r1825, 0;
	@%p133 bra 	$L__BB0_147;
$L__BB0_148:
	setp.eq.s32 	%p134, %r321, 0;
	@%p134 bra 	$L__BB0_152;
	shr.u32 	%r1419, %r1823, 31;
	add.s32 	%r1420, %r1823, %r1419;
	shr.s32 	%r1421, %r1420, 1;
	shl.b32 	%r1422, %r1831, 1;
	shr.u32 	%r1423, %r1420, 31;
	add.s32 	%r1424, %r1421, %r1423;
	and.b32  	%r1425, %r1424, -2;
	sub.s32 	%r1426, %r1421, %r1425;
	add.s32 	%r1831, %r1422, %r1426;
	setp.eq.s32 	%p135, %r321, 1;
	@%p135 bra 	$L__BB0_152;
	shr.s32 	%r1427, %r1823, 31;
	shr.u32 	%r1428, %r1427, 30;
	add.s32 	%r1429, %r1823, %r1428;
	shr.s32 	%r1430, %r1429, 2;
	shl.b32 	%r1431, %r1831, 1;
	shr.u32 	%r1432, %r1429, 31;
	add.s32 	%r1433, %r1430, %r1432;
	and.b32  	%r1434, %r1433, -2;
	sub.s32 	%r1435, %r1430, %r1434;
	add.s32 	%r1831, %r1431, %r1435;
	setp.eq.s32 	%p136, %r321, 2;
	@%p136 bra 	$L__BB0_152;
	shr.u32 	%r1437, %r1427, 29;
	add.s32 	%r1438, %r1823, %r1437;
	shr.s32 	%r1439, %r1438, 3;
	shl.b32 	%r1440, %r1831, 1;
	shr.u32 	%r1441, %r1438, 31;
	add.s32 	%r1442, %r1439, %r1441;
	and.b32  	%r1443, %r1442, -2;
	sub.s32 	%r1444, %r1439, %r1443;
	add.s32 	%r1831, %r1440, %r1444;
$L__BB0_152:
	ld.param.u64 	%rd85, [_Z9TensorFFTP6__halfS0_S0_S0_iii_param_1];
	ld.param.u64 	%rd84, [_Z9TensorFFTP6__halfS0_S0_S0_iii_param_0];
	cvta.to.global.u64 	%rd89, %rd84;
	mul.wide.s32 	%rd56, %r1831, 2;
	add.s64 	%rd57, %rd89, %rd56;
	ld.global.u16 	%rs469, [%rd57];
	st.shared.u16 	[%r76+14], %rs469;
	cvta.to.global.u64 	%rd88, %rd85;
	add.s64 	%rd58, %rd88, %rd56;
	ld.global.u16 	%rs470, [%rd58];
	st.shared.u16 	[%r76+526], %rs470;
	mov.b32 	%r1445, 16;
	wmma.load.a.sync.aligned.row.m16n16k16.shared.f16 	{%r1446, %r1447, %r1448, %r1449, %r1450, %r1451, %r1452, %r1453}, [%r9], %r1445;
	add.s32 	%r336, %r9, 512;
	wmma.load.a.sync.aligned.row.m16n16k16.shared.f16 	{%r1454, %r1455, %r1456, %r1457, %r1458, %r1459, %r1460, %r1461}, [%r336], %r1445;
	wmma.mma.sync.aligned.row.row.m16n16k16.f16.f16 {%r1462, %r1463, %r1464, %r1465}, {%r1446, %r1447, %r1448, %r1449, %r1450, %r1451, %r1452, %r1453}, {%r24, %r23, %r22, %r21, %r20, %r19, %r18, %r17}, {%r33, %r33, %r33, %r33};
	wmma.mma.sync.aligned.row.row.m16n16k16.f16.f16 {%r1466, %r1467, %r1468, %r1469}, {%r1454, %r1455, %r1456, %r1457, %r1458, %r1459, %r1460, %r1461}, {%r32, %r31, %r30, %r29, %r28, %r27, %r26, %r25}, {%r33, %r33, %r33, %r33};
	wmma.mma.sync.aligned.row.row.m16n16k16.f16.f16 {%r1470, %r1471, %r1472, %r1473}, {%r1454, %r1455, %r1456, %r1457, %r1458, %r1459, %r1460, %r1461}, {%r24, %r23, %r22, %r21, %r20, %r19, %r18, %r17}, {%r33, %r33, %r33, %r33};
	wmma.mma.sync.aligned.row.row.m16n16k16.f16.f16 {%r1474, %r1475, %r1476, %r1477}, {%r1446, %r1447, %r1448, %r1449, %r1450, %r1451, %r1452, %r1453}, {%r32, %r31, %r30, %r29, %r28, %r27, %r26, %r25}, {%r1470, %r1471, %r1472, %r1473};
	wmma.store.d.sync.aligned.row.m16n16k16.shared.f16 	[%r336], {%r1474, %r1475, %r1476, %r1477}, %r1445;
	mov.b32 	{%rs438, %rs441}, %r1462;
	mov.b32 	{%rs439, %rs442}, %r1466;
	// begin inline asm
	{sub.f16 %rs437,%rs438,%rs439;
}
	// end inline asm
	// begin inline asm
	{sub.f16 %rs440,%rs441,%rs442;
}
	// end inline asm
	mov.b32 	{%rs444, %rs447}, %r1463;
	mov.b32 	{%rs445, %rs448}, %r1467;
	// begin inline asm
	{sub.f16 %rs443,%rs444,%rs445;
}
	// end inline asm
	// begin inline asm
	{sub.f16 %rs446,%rs447,%rs448;
}
	// end inline asm
	mov.b32 	{%rs450, %rs453}, %r1464;
	mov.b32 	{%rs451, %rs454}, %r1468;
	// begin inline asm
	{sub.f16 %rs449,%rs450,%rs451;
}
	// end inline asm
	// begin inline asm
	{sub.f16 %rs452,%rs453,%rs454;
}
	// end inline asm
	mov.b32 	{%rs456, %rs459}, %r1465;
	mov.b32 	{%rs457, %rs460}, %r1469;
	// begin inline asm
	{sub.f16 %rs455,%rs456,%rs457;
}
	// end inline asm
	// begin inline asm
	{sub.f16 %rs458,%rs459,%rs460;
}
	// end inline asm
	mov.b32 	%r1478, {%rs455, %rs458};
	mov.b32 	%r1479, {%rs449, %rs452};
	mov.b32 	%r1480, {%rs443, %rs446};
	mov.b32 	%r1481, {%rs437, %rs440};
	st.shared.v4.b32 	[%r9], {%r1481, %r1480, %r1479, %r1478};
	mov.f64 	%fd4, 0d4060000000000000;
	// begin inline asm
	{  cvt.rn.f16.f64 %rs461, %fd4;}

	// end inline asm
	// begin inline asm
	{  cvt.f32.f16 %f338, %rs461;}

	// end inline asm
	// begin inline asm
	{rcp.approx.ftz.f32 %f339, %f338;
}
	// end inline asm
	neg.f32 	%f20, %f338;
	mul.f32 	%f341, %f50, %f339;
	// begin inline asm
	{  cvt.rn.f16.f32 %rs1203, %f341;}

	// end inline asm
	// begin inline asm
	{abs.f16 %rs464,%rs1203;
}
	// end inline asm
	mov.b16 	%rs468, 143;
	// begin inline asm
	{ .reg .pred __$temp3;
  setp.lt.f16  __$temp3, %rs464, %rs468;
  selp.u16 %rs466, 1, 0, __$temp3;}
	// end inline asm
	setp.eq.s16 	%p137, %rs466, 0;
	@%p137 bra 	$L__BB0_155;
	mov.f32 	%f342, 0f00000000;
	// begin inline asm
	{  cvt.rn.f16.f32 %rs471, %f342;}

	// end inline asm
	// begin inline asm
	{ .reg .pred __$temp3;
  setp.lt.f16  __$temp3, %rs471, %rs464;
  selp.u16 %rs472, 1, 0, __$temp3;}
	// end inline asm
	setp.eq.s16 	%p138, %rs472, 0;
	@%p138 bra 	$L__BB0_155;
	fma.rn.f32 	%f344, %f20, %f341, %f50;
	fma.rn.f32 	%f343, %f339, %f344, %f341;
	// begin inline asm
	{  cvt.rn.f16.f32 %rs1203, %f343;}

	// end inline asm
$L__BB0_155:
	// begin inline asm
	{  cvt.f32.f16 %f345, %rs1203;}

	// end inline asm
	fma.rn.f32 	%f349, %f345, 0f3F22F983, 0f4B400000;
	mov.b32 	%r1482, %f349;
	mov.f32 	%f350, 0f4B400000;
	sub.rn.f32 	%f351, %f349, %f350;
	fma.rn.f32 	%f352, %f351, 0fBFC90FDA, %f345;
	fma.rn.f32 	%f353, %f351, 0fB3A22168, %f352;
	add.s32 	%r1483, %r1482, 1;
	mul.f32 	%f354, %f353, %f353;
	and.b32  	%r1484, %r1482, 1;
	setp.eq.b32 	%p139, %r1484, 1;
	selp.f32 	%f355, 0fB94CA1F9, 0f37CCF5CE, %p139;
	selp.f32 	%f356, 0f3C08839E, 0fBAB6061A, %p139;
	selp.f32 	%f357, 0fBE2AAAA3, 0f3D2AAAA5, %p139;
	selp.f32 	%f358, 0f00000000, 0fBF000000, %p139;
	selp.f32 	%f359, %f353, %f354, %p139;
	selp.f32 	%f360, %f353, 0f3F800000, %p139;
	fma.rn.f32 	%f361, %f355, %f354, %f356;
	fma.rn.f32 	%f362, %f361, %f354, %f357;
	fma.rn.f32 	%f363, %f362, %f354, %f358;
	fma.rn.f32 	%f364, %f363, %f359, %f360;
	and.b32  	%r1485, %r1483, 2;
	setp.eq.s32 	%p140, %r1485, 0;
	neg.f32 	%f365, %f364;
	selp.f32 	%f346, %f364, %f365, %p140;
	// begin inline asm
	{  cvt.rn.f16.f32 %rs478, %f346;}

	// end inline asm
	// begin inline asm
	{
	  .reg.b16 i,r;        
	  mov.b16 r, %rs478;       
	  mov.b16 i, %rs1203;       
	  abs.f16 i, i;        
	{.reg.b16 spc, ulp, p;
  mov.b16 spc,0X2B7CU;
  mov.b16 ulp,0x1000U;
  set.eq.f16.f16 p,i, spc;
  fma.rn.f16 r,p,ulp,r;
}
  mov.b16 %rs478, r;       
}

	// end inline asm
	selp.f32 	%f366, 0f37CCF5CE, 0fB94CA1F9, %p139;
	selp.f32 	%f367, 0fBAB6061A, 0f3C08839E, %p139;
	selp.f32 	%f368, 0f3D2AAAA5, 0fBE2AAAA3, %p139;
	selp.f32 	%f369, 0fBF000000, 0f00000000, %p139;
	selp.f32 	%f370, %f354, %f353, %p139;
	selp.f32 	%f371, 0f3F800000, %f353, %p139;
	fma.rn.f32 	%f372, %f366, %f354, %f367;
	fma.rn.f32 	%f373, %f372, %f354, %f368;
	fma.rn.f32 	%f374, %f373, %f354, %f369;
	fma.rn.f32 	%f375, %f374, %f370, %f371;
	and.b32  	%r1486, %r1482, 2;
	setp.eq.s32 	%p141, %r1486, 0;
	neg.f32 	%f376, %f375;
	selp.f32 	%f347, %f375, %f376, %p141;
	// begin inline asm
	{  cvt.rn.f16.f32 %rs482, %f347;}

	// end inline asm
	// begin inline asm
	{
	  .reg.b16 i,r,t;     
	  mov.b16 r, %rs482;      
	  mov.b16 i, %rs1203;      
	  and.b16 t, r, 0x8000U; 
	  abs.f16 r, r;   
	  abs.f16 i, i;   
	{.reg.b16 spc, ulp, p;
  mov.b16 spc,0X32B3U;
  mov.b16 ulp,0x0800U;
  set.eq.f16.f16 p,i, spc;
  fma.rn.f16 r,p,ulp,r;
}
{.reg.b16 spc, ulp, p;
  mov.b16 spc,0X5CB0U;
  mov.b16 ulp,0x9000U;
  set.eq.f16.f16 p,i, spc;
  fma.rn.f16 r,p,ulp,r;
}
  or.b16  r,r,t;      
	  mov.b16 %rs482, r;      
}

	// end inline asm
	// begin inline asm
	{neg.f16 %rs485,%rs482;
}
	// end inline asm
	ld.shared.u16 	%rs488, [%r10];
	ld.shared.u16 	%rs491, [%r10+512];
	// begin inline asm
	{mul.f16 %rs487,%rs488,%rs478;
}
	// end inline asm
	// begin inline asm
	{mul.f16 %rs490,%rs491,%rs485;
}
	// end inline asm
	// begin inline asm
	{sub.f16 %rs493,%rs487,%rs490;
}
	// end inline asm
	st.shared.u16 	[%r76+1024], %rs493;
	// begin inline asm
	{mul.f16 %rs496,%rs491,%rs478;
}
	// end inline asm
	// begin inline asm
	{fma.rn.f16 %rs499,%rs488,%rs485,%rs496;
}
	// end inline asm
	st.shared.u16 	[%r76+1536], %rs499;
	mul.f32 	%f348, %f58, %f339;
	// begin inline asm
	{  cvt.rn.f16.f32 %rs1204, %f348;}

	// end inline asm
	// begin inline asm
	{abs.f16 %rs504,%rs1204;
}
	// end inline asm
	mov.b16 	%rs508, 143;
	// begin inline asm
	{ .reg .pred __$temp3;
  setp.lt.f16  __$temp3, %rs504, %rs508;
  selp.u16 %rs506, 1, 0, __$temp3;}
	// end inline asm
	setp.eq.s16 	%p142, %rs506, 0;
	@%p142 bra 	$L__BB0_158;
	mov.f32 	%f377, 0f00000000;
	// begin inline asm
	{  cvt.rn.f16.f32 %rs509, %f377;}

	// end inline asm
	// begin inline asm
	{ .reg .pred __$temp3;
  setp.lt.f16  __$temp3, %rs509, %rs504;
  selp.u16 %rs510, 1, 0, __$temp3;}
	// end inline asm
	setp.eq.s16 	%p143, %rs510, 0;
	@%p143 bra 	$L__BB0_158;
	fma.rn.f32 	%f379, %f20, %f348, %f58;
	fma.rn.f32 	%f378, %f339, %f379, %f348;
	// begin inline asm
	{  cvt.rn.f16.f32 %rs1204, %f378;}

	// end inline asm
$L__BB0_158:
	// begin inline asm
	{  cvt.f32.f16 %f380, %rs1204;}

	// end inline asm
	fma.rn.f32 	%f384, %f380, 0f3F22F983, 0f4B400000;
	mov.b32 	%r1487, %f384;
	mov.f32 	%f385, 0f4B400000;
	sub.rn.f32 	%f386, %f384, %f385;
	fma.rn.f32 	%f387, %f386, 0fBFC90FDA, %f380;
	fma.rn.f32 	%f388, %f386, 0fB3A22168, %f387;
	add.s32 	%r1488, %r1487, 1;
	mul.f32 	%f389, %f388, %f388;
	and.b32  	%r1489, %r1487, 1;
	setp.eq.b32 	%p144, %r1489, 1;
	selp.f32 	%f390, 0fB94CA1F9, 0f37CCF5CE, %p144;
	selp.f32 	%f391, 0f3C08839E, 0fBAB6061A, %p144;
	selp.f32 	%f392, 0fBE2AAAA3, 0f3D2AAAA5, %p144;
	selp.f32 	%f393, 0f00000000, 0fBF000000, %p144;
	selp.f32 	%f394, %f388, %f389, %p144;
	selp.f32 	%f395, %f388, 0f3F800000, %p144;
	fma.rn.f32 	%f396, %f390, %f389, %f391;
	fma.rn.f32 	%f397, %f396, %f389, %f392;
	fma.rn.f32 	%f398, %f397, %f389, %f393;
	fma.rn.f32 	%f399, %f398, %f394, %f395;
	and.b32  	%r1490, %r1488, 2;
	setp.eq.s32 	%p145, %r1490, 0;
	neg.f32 	%f400, %f399;
	selp.f32 	%f381, %f399, %f400, %p145;
	// begin inline asm
	{  cvt.rn.f16.f32 %rs516, %f381;}

	// end inline asm
	// begin inline asm
	{
	  .reg.b16 i,r;        
	  mov.b16 r, %rs516;       
	  mov.b16 i, %rs1204;       
	  abs.f16 i, i;        
	{.reg.b16 spc, ulp, p;
  mov.b16 spc,0X2B7CU;
  mov.b16 ulp,0x1000U;
  set.eq.f16.f16 p,i, spc;
  fma.rn.f16 r,p,ulp,r;
}
  mov.b16 %rs516, r;       
}

	// end inline asm
	selp.f32 	%f401, 0f37CCF5CE, 0fB94CA1F9, %p144;
	selp.f32 	%f402, 0fBAB6061A, 0f3C08839E, %p144;
	selp.f32 	%f403, 0f3D2AAAA5, 0fBE2AAAA3, %p144;
	selp.f32 	%f404, 0fBF000000, 0f00000000, %p144;
	selp.f32 	%f405, %f389, %f388, %p144;
	selp.f32 	%f406, 0f3F800000, %f388, %p144;
	fma.rn.f32 	%f407, %f401, %f389, %f402;
	fma.rn.f32 	%f408, %f407, %f389, %f403;
	fma.rn.f32 	%f409, %f408, %f389, %f404;
	fma.rn.f32 	%f410, %f409, %f405, %f406;
	and.b32  	%r1491, %r1487, 2;
	setp.eq.s32 	%p146, %r1491, 0;
	neg.f32 	%f411, %f410;
	selp.f32 	%f382, %f410, %f411, %p146;
	// begin inline asm
	{  cvt.rn.f16.f32 %rs520, %f382;}

	// end inline asm
	// begin inline asm
	{
	  .reg.b16 i,r,t;     
	  mov.b16 r, %rs520;      
	  mov.b16 i, %rs1204;      
	  and.b16 t, r, 0x8000U; 
	  abs.f16 r, r;   
	  abs.f16 i, i;   
	{.reg.b16 spc, ulp, p;
  mov.b16 spc,0X32B3U;
  mov.b16 ulp,0x0800U;
  set.eq.f16.f16 p,i, spc;
  fma.rn.f16 r,p,ulp,r;
}
{.reg.b16 spc, ulp, p;
  mov.b16 spc,0X5CB0U;
  mov.b16 ulp,0x9000U;
  set.eq.f16.f16 p,i, spc;
  fma.rn.f16 r,p,ulp,r;
}
  or.b16  r,r,t;      
	  mov.b16 %rs520, r;      
}

	// end inline asm
	// begin inline asm
	{neg.f16 %rs523,%rs520;
}
	// end inline asm
	ld.shared.u16 	%rs526, [%r10+32];
	ld.shared.u16 	%rs529, [%r10+544];
	// begin inline asm
	{mul.f16 %rs525,%rs526,%rs516;
}
	// end inline asm
	// begin inline asm
	{mul.f16 %rs528,%rs529,%rs523;
}
	// end inline asm
	// begin inline asm
	{sub.f16 %rs531,%rs525,%rs528;
}
	// end inline asm
	st.shared.u16 	[%r76+1026], %rs531;
	// begin inline asm
	{mul.f16 %rs534,%rs529,%rs516;
}
	// end inline asm
	// begin inline asm
	{fma.rn.f16 %rs537,%rs526,%rs523,%rs534;
}
	// end inline asm
	st.shared.u16 	[%r76+1538], %rs537;
	mul.f32 	%f383, %f94, %f339;
	// begin inline asm
	{  cvt.rn.f16.f32 %rs1205, %f383;}

	// end inline asm
	// begin inline asm
	{abs.f16 %rs542,%rs1205;
}
	// end inline asm
	mov.b16 	%rs546, 143;
	// begin inline asm
	{ .reg .pred __$temp3;
  setp.lt.f16  __$temp3, %rs542, %rs546;
  selp.u16 %rs544, 1, 0, __$temp3;}
	// end inline asm
	setp.eq.s16 	%p147, %rs544, 0;
	@%p147 bra 	$L__BB0_161;
	mov.f32 	%f412, 0f00000000;
	// begin inline asm
	{  cvt.rn.f16.f32 %rs547, %f412;}

	// end inline asm
	// begin inline asm
	{ .reg .pred __$temp3;
  setp.lt.f16  __$temp3, %rs547, %rs542;
  selp.u16 %rs548, 1, 0, __$temp3;}
	// end inline asm
	setp.eq.s16 	%p148, %rs548, 0;
	@%p148 bra 	$L__BB0_161;
	fma.rn.f32 	%f414, %f20, %f383, %f94;
	fma.rn.f32 	%f413, %f339, %f414, %f383;
	// begin inline asm
	{  cvt.rn.f16.f32 %rs1205, %f413;}

	// end inline asm
$L__BB0_161:
	// begin inline asm
	{  cvt.f32.f16 %f415, %rs1205;}

	// end inline asm
	fma.rn.f32 	%f419, %f415, 0f3F22F983, 0f4B400000;
	mov.b32 	%r1492, %f419;
	mov.f32 	%f420, 0f4B400000;
	sub.rn.f32 	%f421, %f419, %f420;
	fma.rn.f32 	%f422, %f421, 0fBFC90FDA, %f415;
	fma.rn.f32 	%f423, %f421, 0fB3A22168, %f422;
	add.s32 	%r1493, %r1492, 1;
	mul.f32 	%f424, %f423, %f423;
	and.b32  	%r1494, %r1492, 1;
	setp.eq.b32 	%p149, %r1494, 1;
	selp.f32 	%f425, 0fB94CA1F9, 0f37CCF5CE, %p149;
	selp.f32 	%f426, 0f3C08839E, 0fBAB6061A, %p149;
	selp.f32 	%f427, 0fBE2AAAA3, 0f3D2AAAA5, %p149;
	selp.f32 	%f428, 0f00000000, 0fBF000000, %p149;
	selp.f32 	%f429, %f423, %f424, %p149;
	selp.f32 	%f430, %f423, 0f3F800000, %p149;
	fma.rn.f32 	%f431, %f425, %f424, %f426;
	fma.rn.f32 	%f432, %f431, %f424, %f427;
	fma.rn.f32 	%f433, %f432, %f424, %f428;
	fma.rn.f32 	%f434, %f433, %f429, %f430;
	and.b32  	%r1495, %r1493, 2;
	setp.eq.s32 	%p150, %r1495, 0;
	neg.f32 	%f435, %f434;
	selp.f32 	%f416, %f434, %f435, %p150;
	// begin inline asm
	{  cvt.rn.f16.f32 %rs554, %f416;}

	// end inline asm
	// begin inline asm
	{
	  .reg.b16 i,r;        
	  mov.b16 r, %rs554;       
	  mov.b16 i, %rs1205;       
	  abs.f16 i, i;        
	{.reg.b16 spc, ulp, p;
  mov.b16 spc,0X2B7CU;
  mov.b16 ulp,0x1000U;
  set.eq.f16.f16 p,i, spc;
  fma.rn.f16 r,p,ulp,r;
}
  mov.b16 %rs554, r;       
}

	// end inline asm
	selp.f32 	%f436, 0f37CCF5CE, 0fB94CA1F9, %p149;
	selp.f32 	%f437, 0fBAB6061A, 0f3C08839E, %p149;
	selp.f32 	%f438, 0f3D2AAAA5, 0fBE2AAAA3, %p149;
	selp.f32 	%f439, 0fBF000000, 0f00000000, %p149;
	selp.f32 	%f440, %f424, %f423, %p149;
	selp.f32 	%f441, 0f3F800000, %f423, %p149;
	fma.rn.f32 	%f442, %f436, %f424, %f437;
	fma.rn.f32 	%f443, %f442, %f424, %f438;
	fma.rn.f32 	%f444, %f443, %f424, %f439;
	fma.rn.f32 	%f445, %f444, %f440, %f441;
	and.b32  	%r1496, %r1492, 2;
	setp.eq.s32 	%p151, %r1496, 0;
	neg.f32 	%f446, %f445;
	selp.f32 	%f417, %f445, %f446, %p151;
	// begin inline asm
	{  cvt.rn.f16.f32 %rs558, %f417;}

	// end inline asm
	// begin inline asm
	{
	  .reg.b16 i,r,t;     
	  mov.b16 r, %rs558;      
	  mov.b16 i, %rs1205;      
	  and.b16 t, r, 0x8000U; 
	  abs.f16 r, r;   
	  abs.f16 i, i;   
	{.reg.b16 spc, ulp, p;
  mov.b16 spc,0X32B3U;
  mov.b16 ulp,0x0800U;
  set.eq.f16.f16 p,i, spc;
  fma.rn.f16 r,p,ulp,r;
}
{.reg.b16 spc, ulp, p;
  mov.b16 spc,0X5CB0U;
  mov.b16 ulp,0x9000U;
  set.eq.f16.f16 p,i, spc;
  fma.rn.f16 r,p,ulp,r;
}
  or.b16  r,r,t;      
	  mov.b16 %rs558, r;      
}

	// end inline asm
	// begin inline asm
	{neg.f16 %rs561,%rs558;
}
	// end inline asm
	ld.shared.u16 	%rs564, [%r10+64];
	ld.shared.u16 	%rs567, [%r10+576];
	// begin inline asm
	{mul.f16 %rs563,%rs564,%rs554;
}
	// end inline asm
	// begin inline asm
	{mul.f16 %rs566,%rs567,%rs561;
}
	// end inline asm
	// begin inline asm
	{sub.f16 %rs569,%rs563,%rs566;
}
	// end inline asm
	st.shared.u16 	[%r76+1028], %rs569;
	// begin inline asm
	{mul.f16 %rs572,%rs567,%rs554;
}
	// end inline asm
	// begin inline asm
	{fma.rn.f16 %rs575,%rs564,%rs561,%rs572;
}
	// end inline asm
	st.shared.u16 	[%r76+1540], %rs575;
	mul.f32 	%f418, %f130, %f339;
	// begin inline asm
	{  cvt.rn.f16.f32 %rs1206, %f418;}

	// end inline asm
	// begin inline asm
	{abs.f16 %rs580,%rs1206;
}
	// end inline asm
	mov.b16 	%rs584, 143;
	// begin inline asm
	{ .reg .pred __$temp3;
  setp.lt.f16  __$temp3, %rs580, %rs584;
  selp.u16 %rs582, 1, 0, __$temp3;}
	// end inline asm
	setp.eq.s16 	%p152, %rs582, 0;
	@%p152 bra 	$L__BB0_164;
	mov.f32 	%f447, 0f00000000;
	// begin inline asm
	{  cvt.rn.f16.f32 %rs585, %f447;}

	// end inline asm
	// begin inline asm
	{ .reg .pred __$temp3;
  setp.lt.f16  __$temp3, %rs585, %rs580;
  selp.u16 %rs586, 1, 0, __$temp3;}
	// end inline asm
	setp.eq.s16 	%p153, %rs586, 0;
	@%p153 bra 	$L__BB0_164;
	fma.rn.f32 	%f449, %f20, %f418, %f130;
	fma.rn.f32 	%f448, %f339, %f449, %f418;
	// begin inline asm
	{  cvt.rn.f16.f32 %rs1206, %f448;}

	// end inline asm
$L__BB0_164:
	// begin inline asm
	{  cvt.f32.f16 %f450, %rs1206;}

	// end inline asm
	fma.rn.f32 	%f454, %f450, 0f3F22F983, 0f4B400000;
	mov.b32 	%r1497, %f454;
	mov.f32 	%f455, 0f4B400000;
	sub.rn.f32 	%f456, %f454, %f455;
	fma.rn.f32 	%f457, %f456, 0fBFC90FDA, %f450;
	fma.rn.f32 	%f458, %f456, 0fB3A22168, %f457;
	add.s32 	%r1498, %r1497, 1;
	mul.f32 	%f459, %f458, %f458;
	and.b32  	%r1499, %r1497, 1;
	setp.eq.b32 	%p154, %r1499, 1;
	selp.f32 	%f460, 0fB94CA1F9, 0f37CCF5CE, %p154;
	selp.f32 	%f461, 0f3C08839E, 0fBAB6061A, %p154;
	selp.f32 	%f462, 0fBE2AAAA3, 0f3D2AAAA5, %p154;
	selp.f32 	%f463, 0f00000000, 0fBF000000, %p154;
	selp.f32 	%f464, %f458, %f459, %p154;
	selp.f32 	%f465, %f458, 0f3F800000, %p154;
	fma.rn.f32 	%f466, %f460, %f459, %f461;
	fma.rn.f32 	%f467, %f466, %f459, %f462;
	fma.rn.f32 	%f468, %f467, %f459, %f463;
	fma.rn.f32 	%f469, %f468, %f464, %f465;
	and.b32  	%r1500, %r1498, 2;
	setp.eq.s32 	%p155, %r1500, 0;
	neg.f32 	%f470, %f469;
	selp.f32 	%f451, %f469, %f470, %p155;
	// begin inline asm
	{  cvt.rn.f16.f32 %rs592, %f451;}

	// end inline asm
	// begin inline asm
	{
	  .reg.b16 i,r;        
	  mov.b16 r, %rs592;       
	  mov.b16 i, %rs1206;       
	  abs.f16 i, i;        
	{.reg.b16 spc, ulp, p;
  mov.b16 spc,0X2B7CU;
  mov.b16 ulp,0x1000U;
  set.eq.f16.f16 p,i, spc;
  fma.rn.f16 r,p,ulp,r;
}
  mov.b16 %rs592, r;       
}

	// end inline asm
	selp.f32 	%f471, 0f37CCF5CE, 0fB94CA1F9, %p154;
	selp.f32 	%f472, 0fBAB6061A, 0f3C08839E, %p154;
	selp.f32 	%f473, 0f3D2AAAA5, 0fBE2AAAA3, %p154;
	selp.f32 	%f474, 0fBF000000, 0f00000000, %p154;
	selp.f32 	%f475, %f459, %f458, %p154;
	selp.f32 	%f476, 0f3F800000, %f458, %p154;
	fma.rn.f32 	%f477, %f471, %f459, %f472;
	fma.rn.f32 	%f478, %f477, %f459, %f473;
	fma.rn.f32 	%f479, %f478, %f459, %f474;
	fma.rn.f32 	%f480, %f479, %f475, %f476;
	and.b32  	%r1501, %r1497, 2;
	setp.eq.s32 	%p156, %r1501, 0;
	neg.f32 	%f481, %f480;
	selp.f32 	%f452, %f480, %f481, %p156;
	// begin inline asm
	{  cvt.rn.f16.f32 %rs596, %f452;}

	// end inline asm
	// begin inline asm
	{
	  .reg.b16 i,r,t;     
	  mov.b16 r, %rs596;      
	  mov.b16 i, %rs1206;      
	  and.b16 t, r, 0x8000U; 
	  abs.f16 r, r;   
	  abs.f16 i, i;   
	{.reg.b16 spc, ulp, p;
  mov.b16 spc,0X32B3U;
  mov.b16 ulp,0x0800U;
  set.eq.f16.f16 p,i, spc;
  fma.rn.f16 r,p,ulp,r;
}
{.reg.b16 spc, ulp, p;
  mov.b16 spc,0X5CB0U;
  mov.b16 ulp,0x9000U;
  set.eq.f16.f16 p,i, spc;
  fma.rn.f16 r,p,ulp,r;
}
  or.b16  r,r,t;      
	  mov.b16 %rs596, r;      
}

	// end inline asm
	// begin inline asm
	{neg.f16 %rs599,%rs596;
}
	// end inline asm
	ld.shared.u16 	%rs602, [%r10+96];
	ld.shared.u16 	%rs605, [%r10+608];
	// begin inline asm
	{mul.f16 %rs601,%rs602,%rs592;
}
	// end inline asm
	// begin inline asm
	{mul.f16 %rs604,%rs605,%rs599;
}
	// end inline asm
	// begin inline asm
	{sub.f16 %rs607,%rs601,%rs604;
}
	// end inline asm
	st.shared.u16 	[%r76+1030], %rs607;
	// begin inline asm
	{mul.f16 %rs610,%rs605,%rs592;
}
	// end inline asm
	// begin inline asm
	{fma.rn.f16 %rs613,%rs602,%rs599,%rs610;
}
	// end inline asm
	st.shared.u16 	[%r76+1542], %rs613;
	mul.f32 	%f453, %f166, %f339;
	// begin inline asm
	{  cvt.rn.f16.f32 %rs1207, %f453;}

	// end inline asm
	// begin inline asm
	{abs.f16 %rs618,%rs1207;
}
	// end inline asm
	mov.b16 	%rs622, 143;
	// begin inline asm
	{ .reg .pred __$temp3;
  setp.lt.f16  __$temp3, %rs618, %rs622;
  selp.u16 %rs620, 1, 0, __$temp3;}
	// end inline asm
	setp.eq.s16 	%p157, %rs620, 0;
	@%p157 bra 	$L__BB0_167;
	mov.f32 	%f482, 0f00000000;
	// begin inline asm
	{  cvt.rn.f16.f32 %rs623, %f482;}

	// end inline asm
	// begin inline asm
	{ .reg .pred __$temp3;
  setp.lt.f16  __$temp3, %rs623, %rs618;
  selp.u16 %rs624, 1, 0, __$temp3;}
	// end inline asm
	setp.eq.s16 	%p158, %rs624, 0;
	@%p158 bra 	$L__BB0_167;
	fma.rn.f32 	%f484, %f20, %f453, %f166;
	fma.rn.f32 	%f483, %f339, %f484, %f453;
	// begin inline asm
	{  cvt.rn.f16.f32 %rs1207, %f483;}

	// end inline asm
$L__BB0_167:
	// begin inline asm
	{  cvt.f32.f16 %f485, %rs1207;}

	// end inline asm
	fma.rn.f32 	%f489, %f485, 0f3F22F983, 0f4B400000;
	mov.b32 	%r1502, %f489;
	mov.f32 	%f490, 0f4B400000;
	sub.rn.f32 	%f491, %f489, %f490;
	fma.rn.f32 	%f492, %f491, 0fBFC90FDA, %f485;
	fma.rn.f32 	%f493, %f491, 0fB3A22168, %f492;
	add.s32 	%r1503, %r1502, 1;
	mul.f32 	%f494, %f493, %f493;
	and.b32  	%r1504, %r1502, 1;
	setp.eq.b32 	%p159, %r1504, 1;
	selp.f32 	%f495, 0fB94CA1F9, 0f37CCF5CE, %p159;
	selp.f32 	%f496, 0f3C08839E, 0fBAB6061A, %p159;
	selp.f32 	%f497, 0fBE2AAAA3, 0f3D2AAAA5, %p159;
	selp.f32 	%f498, 0f00000000, 0fBF000000, %p159;
	selp.f32 	%f499, %f493, %f494, %p159;
	selp.f32 	%f500, %f493, 0f3F800000, %p159;
	fma.rn.f32 	%f501, %f495, %f494, %f496;
	fma.rn.f32 	%f502, %f501, %f494, %f497;
	fma.rn.f32 	%f503, %f502, %f494, %f498;
	fma.rn.f32 	%f504, %f503, %f499, %f500;
	and.b32  	%r1505, %r1503, 2;
	setp.eq.s32 	%p160, %r1505, 0;
	neg.f32 	%f505, %f504;
	selp.f32 	%f486, %f504, %f505, %p160;
	// begin inline asm
	{  cvt.rn.f16.f32 %rs630, %f486;}

	// end inline asm
	// begin inline asm
	{
	  .reg.b16 i,r;        
	  mov.b16 r, %rs630;       
	  mov.b16 i, %rs1207;       
	  abs.f16 i, i;        
	{.reg.b16 spc, ulp, p;
  mov.b16 spc,0X2B7CU;
  mov.b16 ulp,0x1000U;
  set.eq.f16.f16 p,i, spc;
  fma.rn.f16 r,p,ulp,r;
}
  mov.b16 %rs630, r;       
}

	// end inline asm
	selp.f32 	%f506, 0f37CCF5CE, 0fB94CA1F9, %p159;
	selp.f32 	%f507, 0fBAB6061A, 0f3C08839E, %p159;
	selp.f32 	%f508, 0f3D2AAAA5, 0fBE2AAAA3, %p159;
	selp.f32 	%f509, 0fBF000000, 0f00000000, %p159;
	selp.f32 	%f510, %f494, %f493, %p159;
	selp.f32 	%f511, 0f3F800000, %f493, %p159;
	fma.rn.f32 	%f512, %f506, %f494, %f507;
	fma.rn.f32 	%f513, %f512, %f494, %f508;
	fma.rn.f32 	%f514, %f513, %f494, %f509;
	fma.rn.f32 	%f515, %f514, %f510, %f511;
	and.b32  	%r1506, %r1502, 2;
	setp.eq.s32 	%p161, %r1506, 0;
	neg.f32 	%f516, %f515;
	selp.f32 	%f487, %f515, %f516, %p161;
	// begin inline asm
	{  cvt.rn.f16.f32 %rs634, %f487;}

	// end inline asm
	// begin inline asm
	{
	  .reg.b16 i,r,t;     
	  mov.b16 r, %rs634;      
	  mov.b16 i, %rs1207;      
	  and.b16 t, r, 0x8000U; 
	  abs.f16 r, r;   
	  abs.f16 i, i;   
	{.reg.b16 spc, ulp, p;
  mov.b16 spc,0X32B3U;
  mov.b16 ulp,0x0800U;
  set.eq.f16.f16 p,i, spc;
  fma.rn.f16 r,p,ulp,r;
}
{.reg.b16 spc, ulp, p;
  mov.b16 spc,0X5CB0U;
  mov.b16 ulp,0x9000U;
  set.eq.f16.f16 p,i, spc;
  fma.rn.f16 r,p,ulp,r;
}
  or.b16  r,r,t;      
	  mov.b16 %rs634, r;      
}

	// end inline asm
	// begin inline asm
	{neg.f16 %rs637,%rs634;
}
	// end inline asm
	ld.shared.u16 	%rs640, [%r10+128];
	ld.shared.u16 	%rs643, [%r10+640];
	// begin inline asm
	{mul.f16 %rs639,%rs640,%rs630;
}
	// end inline asm
	// begin inline asm
	{mul.f16 %rs642,%rs643,%rs637;
}
	// end inline asm
	// begin inline asm
	{sub.f16 %rs645,%rs639,%rs642;
}
	// end inline asm
	st.shared.u16 	[%r76+1032], %rs645;
	// begin inline asm
	{mul.f16 %rs648,%rs643,%rs630;
}
	// end inline asm
	// begin inline asm
	{fma.rn.f16 %rs651,%rs640,%rs637,%rs648;
}
	// end inline asm
	st.shared.u16 	[%r76+1544], %rs651;
	mul.f32 	%f488, %f202, %f339;
	// begin inline asm
	{  cvt.rn.f16.f32 %rs1208, %f488;}

	// end inline asm
	// begin inline asm
	{abs.f16 %rs656,%rs1208;
}
	// end inline asm
	mov.b16 	%rs660, 143;
	// begin inline asm
	{ .reg .pred __$temp3;
  setp.lt.f16  __$temp3, %rs656, %rs660;
  selp.u16 %rs658, 1, 0, __$temp3;}
	// end inline asm
	setp.eq.s16 	%p162, %rs658, 0;
	@%p162 bra 	$L__BB0_170;
	mov.f32 	%f517, 0f00000000;
	// begin inline asm
	{  cvt.rn.f16.f32 %rs661, %f517;}

	// end inline asm
	// begin inline asm
	{ .reg .pred __$temp3;
  setp.lt.f16  __$temp3, %rs661, %rs656;
  selp.u16 %rs662, 1, 0, __$temp3;}
	// end inline asm
	setp.eq.s16 	%p163, %rs662, 0;
	@%p163 bra 	$L__BB0_170;
	fma.rn.f32 	%f519, %f20, %f488, %f202;
	fma.rn.f32 	%f518, %f339, %f519, %f488;
	// begin inline asm
	{  cvt.rn.f16.f32 %rs1208, %f518;}

	// end inline asm
$L__BB0_170:
	// begin inline asm
	{  cvt.f32.f16 %f520, %rs1208;}

	// end inline asm
	fma.rn.f32 	%f524, %f520, 0f3F22F983, 0f4B400000;
	mov.b32 	%r1507, %f524;
	mov.f32 	%f525, 0f4B400000;
	sub.rn.f32 	%f526, %f524, %f525;
	fma.rn.f32 	%f527, %f526, 0fBFC90FDA, %f520;
	fma.rn.f32 	%f528, %f526, 0fB3A22168, %f527;
	add.s32 	%r1508, %r1507, 1;
	mul.f32 	%f529, %f528, %f528;
	and.b32  	%r1509, %r1507, 1;
	setp.eq.b32 	%p164, %r1509, 1;
	selp.f32 	%f530, 0fB94CA1F9, 0f37CCF5CE, %p164;
	selp.f32 	%f531, 0f3C08839E, 0fBAB6061A, %p164;
	selp.f32 	%f532, 0fBE2AAAA3, 0f3D2AAAA5, %p164;
	selp.f32 	%f533, 0f00000000, 0fBF000000, %p164;
	selp.f32 	%f534, %f528, %f529, %p164;
	selp.f32 	%f535, %f528, 0f3F800000, %p164;
	fma.rn.f32 	%f536, %f530, %f529, %f531;
	fma.rn.f32 	%f537, %f536, %f529, %f532;
	fma.rn.f32 	%f538, %f537, %f529, %f533;
	fma.rn.f32 	%f539, %f538, %f534, %f535;
	and.b32  	%r1510, %r1508, 2;
	setp.eq.s32 	%p165, %r1510, 0;
	neg.f32 	%f540, %f539;
	selp.f32 	%f521, %f539, %f540, %p165;
	// begin inline asm
	{  cvt.rn.f16.f32 %rs668, %f521;}

	// end inline asm
	// begin inline asm
	{
	  .reg.b16 i,r;        
	  mov.b16 r, %rs668;       
	  mov.b16 i, %rs1208;       
	  abs.f16 i, i;        
	{.reg.b16 spc, ulp, p;
  mov.b16 spc,0X2B7CU;
  mov.b16 ulp,0x1000U;
  set.eq.f16.f16 p,i, spc;
  fma.rn.f16 r,p,ulp,r;
}
  mov.b16 %rs668, r;       
}

	// end inline asm
	selp.f32 	%f541, 0f37CCF5CE, 0fB94CA1F9, %p164;
	selp.f32 	%f542, 0fBAB6061A, 0f3C08839E, %p164;
	selp.f32 	%f543, 0f3D2AAAA5, 0fBE2AAAA3, %p164;
	selp.f32 	%f544, 0fBF000000, 0f00000000, %p164;
	selp.f32 	%f545, %f529, %f528, %p164;
	selp.f32 	%f546, 0f3F800000, %f528, %p164;
	fma.rn.f32 	%f547, %f541, %f529, %f542;
	fma.rn.f32 	%f548, %f547, %f529, %f543;
	fma.rn.f32 	%f549, %f548, %f529, %f544;
	fma.rn.f32 	%f550, %f549, %f545, %f546;
	and.b32  	%r1511, %r1507, 2;
	setp.eq.s32 	%p166, %r1511, 0;
	neg.f32 	%f551, %f550;
	selp.f32 	%f522, %f550, %f551, %p166;
	// begin inline asm
	{  cvt.rn.f16.f32 %rs672, %f522;}

	// end inline asm
	// begin inline asm
	{
	  .reg.b16 i,r,t;     
	  mov.b16 r, %rs672;      
	  mov.b16 i, %rs1208;      
	  and.b16 t, r, 0x8000U; 
	  abs.f16 r, r;   
	  abs.f16 i, i;   
	{.reg.b16 spc, ulp, p;
  mov.b16 spc,0X32B3U;
  mov.b16 ulp,0x0800U;
  set.eq.f16.f16 p,i, spc;
  fma.rn.f16 r,p,ulp,r;
}
{.reg.b16 spc, ulp, p;
  mov.b16 spc,0X5CB0U;
  mov.b16 ulp,0x9000U;
  set.eq.f16.f16 p,i, spc;
  fma.rn.f16 r,p,ulp,r;
}
  or.b16  r,r,t;      
	  mov.b16 %rs672, r;      
}

	// end inline asm
	// begin inline asm
	{neg.f16 %rs675,%rs672;
}
	// end inline asm
	ld.shared.u16 	%rs678, [%r10+160];
	ld.shared.u16 	%rs681, [%r10+672];
	// begin inline asm
	{mul.f16 %rs677,%rs678,%rs668;
}
	// end inline asm
	// begin inline asm
	{mul.f16 %rs680,%rs681,%rs675;
}
	// end inline asm
	// begin inline asm
	{sub.f16 %rs683,%rs677,%rs680;
}
	// end inline asm
	st.shared.u16 	[%r76+1034], %rs683;
	// begin inline asm
	{mul.f16 %rs686,%rs681,%rs668;
}
	// end inline asm
	// begin inline asm
	{fma.rn.f16 %rs689,%rs678,%rs675,%rs686;
}
	// end inline asm
	st.shared.u16 	[%r76+1546], %rs689;
	mul.f32 	%f523, %f238, %f339;
	// begin inline asm
	{  cvt.rn.f16.f32 %rs1209, %f523;}

	// end inline asm
	// begin inline asm
	{abs.f16 %rs694,%rs1209;
}
	// end inline asm
	mov.b16 	%rs698, 143;
	// begin inline asm
	{ .reg .pred __$temp3;
  setp.lt.f16  __$temp3, %rs694, %rs698;
  selp.u16 %rs696, 1, 0, __$temp3;}
	// end inline asm
	setp.eq.s16 	%p167, %rs696, 0;
	@%p167 bra 	$L__BB0_173;
	mov.f32 	%f552, 0f00000000;
	// begin inline asm
	{  cvt.rn.f16.f32 %rs699, %f552;}

	// end inline asm
	// begin inline asm
	{ .reg .pred __$temp3;
  setp.lt.f16  __$temp3, %rs699, %rs694;
  selp.u16 %rs700, 1, 0, __$temp3;}
	// end inline asm
	setp.eq.s16 	%p168, %rs700, 0;
	@%p168 bra 	$L__BB0_173;
	fma.rn.f32 	%f554, %f20, %f523, %f238;
	fma.rn.f32 	%f553, %f339, %f554, %f523;
	// begin inline asm
	{  cvt.rn.f16.f32 %rs1209, %f553;}

	// end inline asm
$L__BB0_173:
	// begin inline asm
	{  cvt.f32.f16 %f555, %rs1209;}

	// end inline asm
	fma.rn.f32 	%f559, %f555, 0f3F22F983, 0f4B400000;
	mov.b32 	%r1512, %f559;
	mov.f32 	%f560, 0f4B400000;
	sub.rn.f32 	%f561, %f559, %f560;
	fma.rn.f32 	%f562, %f561, 0fBFC90FDA, %f555;
	fma.rn.f32 	%f563, %f561, 0fB3A22168, %f562;
	add.s32 	%r1513, %r1512, 1;
	mul.f32 	%f564, %f563, %f563;
	and.b32  	%r1514, %r1512, 1;
	setp.eq.b32 	%p169, %r1514, 1;
	selp.f32 	%f565, 0fB94CA1F9, 0f37CCF5CE, %p169;
	selp.f32 	%f566, 0f3C08839E, 0fBAB6061A, %p169;
	selp.f32 	%f567, 0fBE2AAAA3, 0f3D2AAAA5, %p169;
	selp.f32 	%f568, 0f00000000, 0fBF000000, %p169;
	selp.f32 	%f569, %f563, %f564, %p169;
	selp.f32 	%f570, %f563, 0f3F800000, %p169;
	fma.rn.f32 	%f571, %f565, %f564, %f566;
	fma.rn.f32 	%f572, %f571, %f564, %f567;
	fma.rn.f32 	%f573, %f572, %f564, %f568;
	fma.rn.f32 	%f574, %f573, %f569, %f570;
	and.b32  	%r1515, %r1513, 2;
	setp.eq.s32 	%p170, %r1515, 0;
	neg.f32 	%f575, %f574;
	selp.f32 	%f556, %f574, %f575, %p170;
	// begin inline asm
	{  cvt.rn.f16.f32 %rs706, %f556;}

	// end inline asm
	// begin inline asm
	{
	  .reg.b16 i,r;        
	  mov.b16 r, %rs706;       
	  mov.b16 i, %rs1209;       
	  abs.f16 i, i;        
	{.reg.b16 spc, ulp, p;
  mov.b16 spc,0X2B7CU;
  mov.b16 ulp,0x1000U;
  set.eq.f16.f16 p,i, spc;
  fma.rn.f16 r,p,ulp,r;
}
  mov.b16 %rs706, r;       
}

	// end inline asm
	selp.f32 	%f576, 0f37CCF5CE, 0fB94CA1F9, %p169;
	selp.f32 	%f577, 0fBAB6061A, 0f3C08839E, %p169;
	selp.f32 	%f578, 0f3D2AAAA5, 0fBE2AAAA3, %p169;
	selp.f32 	%f579, 0fBF000000, 0f00000000, %p169;
	selp.f32 	%f580, %f564, %f563, %p169;
	selp.f32 	%f581, 0f3F800000, %f563, %p169;
	fma.rn.f32 	%f582, %f576, %f564, %f577;
	fma.rn.f32 	%f583, %f582, %f564, %f578;
	fma.rn.f32 	%f584, %f583, %f564, %f579;
	fma.rn.f32 	%f585, %f584, %f580, %f581;
	and.b32  	%r1516, %r1512, 2;
	setp.eq.s32 	%p171, %r1516, 0;
	neg.f32 	%f586, %f585;
	selp.f32 	%f557, %f585, %f586, %p171;
	// begin inline asm
	{  cvt.rn.f16.f32 %rs710, %f557;}

	// end inline asm
	// begin inline asm
	{
	  .reg.b16 i,r,t;     
	  mov.b16 r, %rs710;      
	  mov.b16 i, %rs1209;      
	  and.b16 t, r, 0x8000U; 
	  abs.f16 r, r;   
	  abs.f16 i, i;   
	{.reg.b16 spc, ulp, p;
  mov.b16 spc,0X32B3U;
  mov.b16 ulp,0x0800U;
  set.eq.f16.f16 p,i, spc;
  fma.rn.f16 r,p,ulp,r;
}
{.reg.b16 spc, ulp, p;
  mov.b16 spc,0X5CB0U;
  mov.b16 ulp,0x9000U;
  set.eq.f16.f16 p,i, spc;
  fma.rn.f16 r,p,ulp,r;
}
  or.b16  r,r,t;      
	  mov.b16 %rs710, r;      
}

	// end inline asm
	// begin inline asm
	{neg.f16 %rs713,%rs710;
}
	// end inline asm
	ld.shared.u16 	%rs716, [%r10+192];
	ld.shared.u16 	%rs719, [%r10+704];
	// begin inline asm
	{mul.f16 %rs715,%rs716,%rs706;
}
	// end inline asm
	// begin inline asm
	{mul.f16 %rs718,%rs719,%rs713;
}
	// end inline asm
	// begin inline asm
	{sub.f16 %rs721,%rs715,%rs718;
}
	// end inline asm
	st.shared.u16 	[%r76+1036], %rs721;
	// begin inline asm
	{mul.f16 %rs724,%rs719,%rs706;
}
	// end inline asm
	// begin inline asm
	{fma.rn.f16 %rs727,%rs716,%rs713,%rs724;
}
	// end inline asm
	st.shared.u16 	[%r76+1548], %rs727;
	mul.f32 	%f558, %f274, %f339;
	// begin inline asm
	{  cvt.rn.f16.f32 %rs1210, %f558;}

	// end inline asm
	// begin inline asm
	{abs.f16 %rs732,%rs1210;
}
	// end inline asm
	mov.b16 	%rs736, 143;
	// begin inline asm
	{ .reg .pred __$temp3;
  setp.lt.f16  __$temp3, %rs732, %rs736;
  selp.u16 %rs734, 1, 0, __$temp3;}
	// end inline asm
	setp.eq.s16 	%p172, %rs734, 0;
	@%p172 bra 	$L__BB0_176;
	mov.f32 	%f587, 0f00000000;
	// begin inline asm
	{  cvt.rn.f16.f32 %rs737, %f587;}

	// end inline asm
	// begin inline asm
	{ .reg .pred __$temp3;
  setp.lt.f16  __$temp3, %rs737, %rs732;
  selp.u16 %rs738, 1, 0, __$temp3;}
	// end inline asm
	setp.eq.s16 	%p173, %rs738, 0;
	@%p173 bra 	$L__BB0_176;
	fma.rn.f32 	%f589, %f20, %f558, %f274;
	fma.rn.f32 	%f588, %f339, %f589, %f558;
	// begin inline asm
	{  cvt.rn.f16.f32 %rs1210, %f588;}

	// end inline asm
$L__BB0_176:
	ld.param.u32 	%r1702, [_Z9TensorFFTP6__halfS0_S0_S0_iii_param_5];
	ld.param.u64 	%rd87, [_Z9TensorFFTP6__halfS0_S0_S0_iii_param_3];
	ld.param.u64 	%rd86, [_Z9TensorFFTP6__halfS0_S0_S0_iii_param_2];
	setp.lt.s32 	%p174, %r1702, 2;
	// begin inline asm
	{  cvt.f32.f16 %f590, %rs1210;}

	// end inline asm
	fma.rn.f32 	%f593, %f590, 0f3F22F983, 0f4B400000;
	mov.b32 	%r1517, %f593;
	mov.f32 	%f594, 0f4B400000;
	sub.rn.f32 	%f595, %f593, %f594;
	fma.rn.f32 	%f596, %f595, 0fBFC90FDA, %f590;
	fma.rn.f32 	%f597, %f595, 0fB3A22168, %f596;
	add.s32 	%r1518, %r1517, 1;
	mul.f32 	%f598, %f597, %f597;
	and.b32  	%r1519, %r1517, 1;
	setp.eq.b32 	%p175, %r1519, 1;
	selp.f32 	%f599, 0fB94CA1F9, 0f37CCF5CE, %p175;
	selp.f32 	%f600, 0f3C08839E, 0fBAB6061A, %p175;
	selp.f32 	%f601, 0fBE2AAAA3, 0f3D2AAAA5, %p175;
	selp.f32 	%f602, 0f00000000, 0fBF000000, %p175;
	selp.f32 	%f603, %f597, %f598, %p175;
	selp.f32 	%f604, %f597, 0f3F800000, %p175;
	fma.rn.f32 	%f605, %f599, %f598, %f600;
	fma.rn.f32 	%f606, %f605, %f598, %f601;
	fma.rn.f32 	%f607, %f606, %f598, %f602;
	fma.rn.f32 	%f608, %f607, %f603, %f604;
	and.b32  	%r1520, %r1518, 2;
	setp.eq.s32 	%p176, %r1520, 0;
	neg.f32 	%f609, %f608;
	selp.f32 	%f591, %f608, %f609, %p176;
	// begin inline asm
	{  cvt.rn.f16.f32 %rs744, %f591;}

	// end inline asm
	// begin inline asm
	{
	  .reg.b16 i,r;        
	  mov.b16 r, %rs744;       
	  mov.b16 i, %rs1210;       
	  abs.f16 i, i;        
	{.reg.b16 spc, ulp, p;
  mov.b16 spc,0X2B7CU;
  mov.b16 ulp,0x1000U;
  set.eq.f16.f16 p,i, spc;
  fma.rn.f16 r,p,ulp,r;
}
  mov.b16 %rs744, r;       
}

	// end inline asm
	selp.f32 	%f610, 0f37CCF5CE, 0fB94CA1F9, %p175;
	selp.f32 	%f611, 0fBAB6061A, 0f3C08839E, %p175;
	selp.f32 	%f612, 0f3D2AAAA5, 0fBE2AAAA3, %p175;
	selp.f32 	%f613, 0fBF000000, 0f00000000, %p175;
	selp.f32 	%f614, %f598, %f597, %p175;
	selp.f32 	%f615, 0f3F800000, %f597, %p175;
	fma.rn.f32 	%f616, %f610, %f598, %f611;
	fma.rn.f32 	%f617, %f616, %f598, %f612;
	fma.rn.f32 	%f618, %f617, %f598, %f613;
	fma.rn.f32 	%f619, %f618, %f614, %f615;
	and.b32  	%r1521, %r1517, 2;
	setp.eq.s32 	%p177, %r1521, 0;
	neg.f32 	%f620, %f619;
	selp.f32 	%f592, %f619, %f620, %p177;
	// begin inline asm
	{  cvt.rn.f16.f32 %rs748, %f592;}

	// end inline asm
	// begin inline asm
	{
	  .reg.b16 i,r,t;     
	  mov.b16 r, %rs748;      
	  mov.b16 i, %rs1210;      
	  and.b16 t, r, 0x8000U; 
	  abs.f16 r, r;   
	  abs.f16 i, i;   
	{.reg.b16 spc, ulp, p;
  mov.b16 spc,0X32B3U;
  mov.b16 ulp,0x0800U;
  set.eq.f16.f16 p,i, spc;
  fma.rn.f16 r,p,ulp,r;
}
{.reg.b16 spc, ulp, p;
  mov.b16 spc,0X5CB0U;
  mov.b16 ulp,0x9000U;
  set.eq.f16.f16 p,i, spc;
  fma.rn.f16 r,p,ulp,r;
}
  or.b16  r,r,t;      
	  mov.b16 %rs748, r;      
}

	// end inline asm
	// begin inline asm
	{neg.f16 %rs751,%rs748;
}
	// end inline asm
	ld.shared.u16 	%rs754, [%r10+224];
	ld.shared.u16 	%rs757, [%r10+736];
	// begin inline asm
	{mul.f16 %rs753,%rs754,%rs744;
}
	// end inline asm
	// begin inline asm
	{mul.f16 %rs756,%rs757,%rs751;
}
	// end inline asm
	// begin inline asm
	{sub.f16 %rs759,%rs753,%rs756;
}
	// end inline asm
	st.shared.u16 	[%r76+1038], %rs759;
	// begin inline asm
	{mul.f16 %rs762,%rs757,%rs744;
}
	// end inline asm
	// begin inline asm
	{fma.rn.f16 %rs765,%rs754,%rs751,%rs762;
}
	// end inline asm
	st.shared.u16 	[%r76+1550], %rs765;
	add.s32 	%r1522, %r9, 1024;
	mov.b32 	%r1523, 16;
	wmma.load.a.sync.aligned.row.m16n16k16.shared.f16 	{%r1524, %r1525, %r1526, %r1527, %r1528, %r1529, %r1530, %r1531}, [%r1522], %r1523;
	add.s32 	%r1532, %r9, 1536;
	wmma.load.a.sync.aligned.row.m16n16k16.shared.f16 	{%r1533, %r1534, %r1535, %r1536, %r1537, %r1538, %r1539, %r1540}, [%r1532], %r1523;
	wmma.mma.sync.aligned.row.row.m16n16k16.f16.f16 {%r1541, %r1542, %r1543, %r1544}, {%r1524, %r1525, %r1526, %r1527, %r1528, %r1529, %r1530, %r1531}, {%r24, %r23, %r22, %r21, %r20, %r19, %r18, %r17}, {%r33, %r33, %r33, %r33};
	wmma.mma.sync.aligned.row.row.m16n16k16.f16.f16 {%r1545, %r1546, %r1547, %r1548}, {%r1533, %r1534, %r1535, %r1536, %r1537, %r1538, %r1539, %r1540}, {%r32, %r31, %r30, %r29, %r28, %r27, %r26, %r25}, {%r33, %r33, %r33, %r33};
	wmma.mma.sync.aligned.row.row.m16n16k16.f16.f16 {%r1549, %r1550, %r1551, %r1552}, {%r1533, %r1534, %r1535, %r1536, %r1537, %r1538, %r1539, %r1540}, {%r24, %r23, %r22, %r21, %r20, %r19, %r18, %r17}, {%r33, %r33, %r33, %r33};
	wmma.mma.sync.aligned.row.row.m16n16k16.f16.f16 {%r1553, %r1554, %r1555, %r1556}, {%r1524, %r1525, %r1526, %r1527, %r1528, %r1529, %r1530, %r1531}, {%r32, %r31, %r30, %r29, %r28, %r27, %r26, %r25}, {%r1549, %r1550, %r1551, %r1552};
	wmma.store.d.sync.aligned.row.m16n16k16.shared.f16 	[%r336], {%r1553, %r1554, %r1555, %r1556}, %r1523;
	mov.b32 	{%rs770, %rs773}, %r1541;
	mov.b32 	{%rs771, %rs774}, %r1545;
	// begin inline asm
	{sub.f16 %rs769,%rs770,%rs771;
}
	// end inline asm
	// begin inline asm
	{sub.f16 %rs772,%rs773,%rs774;
}
	// end inline asm
	mov.b32 	{%rs776, %rs779}, %r1542;
	mov.b32 	{%rs777, %rs780}, %r1546;
	// begin inline asm
	{sub.f16 %rs775,%rs776,%rs777;
}
	// end inline asm
	// begin inline asm
	{sub.f16 %rs778,%rs779,%rs780;
}
	// end inline asm
	mov.b32 	{%rs782, %rs785}, %r1543;
	mov.b32 	{%rs783, %rs786}, %r1547;
	// begin inline asm
	{sub.f16 %rs781,%rs782,%rs783;
}
	// end inline asm
	// begin inline asm
	{sub.f16 %rs784,%rs785,%rs786;
}
	// end inline asm
	mov.b32 	{%rs788, %rs791}, %r1544;
	mov.b32 	{%rs789, %rs792}, %r1548;
	// begin inline asm
	{sub.f16 %rs787,%rs788,%rs789;
}
	// end inline asm
	// begin inline asm
	{sub.f16 %rs790,%rs791,%rs792;
}
	// end inline asm
	mov.b32 	%r1557, {%rs787, %rs790};
	mov.b32 	%r1558, {%rs781, %rs784};
	mov.b32 	%r1559, {%rs775, %rs778};
	mov.b32 	%r1560, {%rs769, %rs772};
	st.shared.v4.b32 	[%r9], {%r1560, %r1559, %r1558, %r1557};
	shl.b32 	%r1561, %r2, 8;
	add.s32 	%r1562, %r7, %r1561;
	cvta.to.global.u64 	%rd91, %rd86;
	mul.wide.s32 	%rd59, %r1562, 2;
	add.s64 	%rd60, %rd91, %rd59;
	ld.shared.v4.b32 	{%r1563, %r1564, %r1565, %r1566}, [%r76];
	mov.b32 	{%rs793, %rs794}, %r1566;
	mov.b32 	{%rs795, %rs796}, %r1565;
	mov.b32 	{%rs797, %rs798}, %r1564;
	mov.b32 	{%rs799, %rs800}, %r1563;
	st.global.u16 	[%rd60], %rs799;
	cvta.to.global.u64 	%rd90, %rd87;
	add.s64 	%rd61, %rd90, %rd59;
	ld.shared.v4.b32 	{%r1567, %r1568, %r1569, %r1570}, [%r76+512];
	mov.b32 	{%rs801, %rs802}, %r1570;
	mov.b32 	{%rs803, %rs804}, %r1569;
	mov.b32 	{%rs805, %rs806}, %r1568;
	mov.b32 	{%rs807, %rs808}, %r1567;
	st.global.u16 	[%rd61], %rs807;
	st.global.u16 	[%rd60+32], %rs800;
	st.global.u16 	[%rd61+32], %rs808;
	st.global.u16 	[%rd60+64], %rs797;
	st.global.u16 	[%rd61+64], %rs805;
	st.global.u16 	[%rd60+96], %rs798;
	st.global.u16 	[%rd61+96], %rs806;
	st.global.u16 	[%rd60+128], %rs795;
	st.global.u16 	[%rd61+128], %rs803;
	st.global.u16 	[%rd60+160], %rs796;
	st.global.u16 	[%rd61+160], %rs804;
	st.global.u16 	[%rd60+192], %rs793;
	st.global.u16 	[%rd61+192], %rs801;
	st.global.u16 	[%rd60+224], %rs794;
	st.global.u16 	[%rd61+224], %rs802;
	@%p174 bra 	$L__BB0_208;
	mov.u32 	%r1573, %nctaid.x;
	mov.u32 	%r1574, %nctaid.y;
	mul.lo.s32 	%r1575, %r1573, %r1574;
	mov.u32 	%r1576, %nctaid.z;
	mul.lo.s32 	%r1577, %r1575, %r1576;
	mov.u32 	%r1578, %ctaid.y;
	add.s32 	%r1579, %r1, %r1578;
	mov.u32 	%r1580, %ctaid.z;
	neg.s32 	%r1581, %r1580;
	setp.eq.s32 	%p178, %r1579, %r1581;
	sub.s32 	%r1582, -2147483647, %r1577;
	selp.b32 	%r337, %r1582, 1, %p178;
	mov.b32 	%r1833, 256;
	mov.b32 	%r1832, 1;
$L__BB0_178:
	mov.u64 	%rd11, %rd91;
	mov.u64 	%rd10, %rd90;
	mov.u64 	%rd91, %rd89;
	mov.u64 	%rd90, %rd88;
	mov.u32 	%r339, %r1833;
	setp.ne.s64 	%p179, %rd3, 0;
	shl.b32 	%r1833, %r339, 4;
	@%p179 bra 	$L__BB0_180;
	// begin inline asm
	trap;
	// end inline asm
$L__BB0_180:
	mov.u32 	%r1583, %tid.x;
	mov.u32 	%r1584, %tid.y;
	add.s32 	%r1585, %r1583, %r1584;
	mov.u32 	%r1586, %tid.z;
	or.b32  	%r1587, %r1585, %r1586;
	setp.ne.s32 	%p180, %r1587, 0;
	barrier.sync 	0;
	@%p180 bra 	$L__BB0_183;
	add.s64 	%rd62, %rd3, 4;
	// begin inline asm
	atom.add.release.gpu.u32 %r1588,[%rd62],%r337;
	// end inline asm
$L__BB0_182:
	// begin inline asm
	ld.acquire.gpu.u32 %r1590,[%rd62];
	// end inline asm
	xor.b32  	%r1591, %r1590, %r1588;
	setp.gt.s32 	%p181, %r1591, -1;
	@%p181 bra 	$L__BB0_182;
$L__BB0_183:
	shr.s32 	%r1594, %r339, 4;
	barrier.sync 	0;
	div.s32 	%r1595, %r2, %r1594;
	mul.lo.s32 	%r1596, %r1595, %r1594;
	sub.s32 	%r1597, %r2, %r1596;
	shl.b32 	%r1598, %r1597, 4;
	add.s32 	%r1599, %r1598, %r3;
	mad.lo.s32 	%r1600, %r1595, %r1833, %r1599;
	shl.b32 	%r342, %r1599, 1;
	// begin inline asm
	cvt.rn.f16.s32 %rs809, %r1833;
	// end inline asm
	// begin inline asm
	{  cvt.f32.f16 %f621, %rs809;}

	// end inline asm
	// begin inline asm
	{rcp.approx.ftz.f32 %f622, %f621;
}
	// end inline asm
	neg.f32 	%f30, %f621;
	mad.lo.s32 	%r343, %r6, %r339, %r1600;
	mul.lo.s32 	%r1593, %r342, %r6;
	// begin inline asm
	cvt.rn.f16.s32 %rs811, %r1593;
	// end inline asm
	// begin inline asm
	{mul.f16 %rs812,%rs811,%rs98;
}
	// end inline asm
	// begin inline asm
	{  cvt.f32.f16 %f624, %rs812;}

	// end inline asm
	mul.f32 	%f625, %f624, %f622;
	// begin inline asm
	{  cvt.rn.f16.f32 %rs1211, %f625;}

	// end inline asm
	// begin inline asm
	{abs.f16 %rs817,%rs1211;
}
	// end inline asm
	mov.b16 	%rs821, 143;
	// begin inline asm
	{ .reg .pred __$temp3;
  setp.lt.f16  __$temp3, %rs817, %rs821;
  selp.u16 %rs819, 1, 0, __$temp3;}
	// end inline asm
	setp.eq.s16 	%p182, %rs819, 0;
	@%p182 bra 	$L__BB0_186;
	mov.f32 	%f626, 0f00000000;
	// begin inline asm
	{  cvt.rn.f16.f32 %rs822, %f626;}

	// end inline asm
	// begin inline asm
	{ .reg .pred __$temp3;
  setp.lt.f16  __$temp3, %rs822, %rs817;
  selp.u16 %rs823, 1, 0, __$temp3;}
	// end inline asm
	setp.eq.s16 	%p183, %rs823, 0;
	@%p183 bra 	$L__BB0_186;
	fma.rn.f32 	%f628, %f30, %f625, %f624;
	fma.rn.f32 	%f627, %f622, %f628, %f625;
	// begin inline asm
	{  cvt.rn.f16.f32 %rs1211, %f627;}

	// end inline asm
$L__BB0_186:
	// begin inline asm
	{  cvt.f32.f16 %f629, %rs1211;}

	// end inline asm
	fma.rn.f32 	%f634, %f629, 0f3F22F983, 0f4B400000;
	mov.b32 	%r1602, %f634;
	mov.f32 	%f635, 0f4B400000;
	sub.rn.f32 	%f636, %f634, %f635;
	fma.rn.f32 	%f637, %f636, 0fBFC90FDA, %f629;
	fma.rn.f32 	%f638, %f636, 0fB3A22168, %f637;
	add.s32 	%r1603, %r1602, 1;
	mul.f32 	%f639, %f638, %f638;
	and.b32  	%r1604, %r1602, 1;
	setp.eq.b32 	%p184, %r1604, 1;
	selp.f32 	%f640, 0fB94CA1F9, 0f37CCF5CE, %p184;
	selp.f32 	%f641, 0f3C08839E, 0fBAB6061A, %p184;
	selp.f32 	%f642, 0fBE2AAAA3, 0f3D2AAAA5, %p184;
	selp.f32 	%f643, 0f00000000, 0fBF000000, %p184;
	selp.f32 	%f644, %f638, %f639, %p184;
	selp.f32 	%f645, %f638, 0f3F800000, %p184;
	fma.rn.f32 	%f646, %f640, %f639, %f641;
	fma.rn.f32 	%f647, %f646, %f639, %f642;
	fma.rn.f32 	%f648, %f647, %f639, %f643;
	fma.rn.f32 	%f649, %f648, %f644, %f645;
	and.b32  	%r1605, %r1603, 2;
	setp.eq.s32 	%p185, %r1605, 0;
	neg.f32 	%f650, %f649;
	selp.f32 	%f630, %f649, %f650, %p185;
	// begin inline asm
	{  cvt.rn.f16.f32 %rs829, %f630;}

	// end inline asm
	// begin inline asm
	{
	  .reg.b16 i,r;        
	  mov.b16 r, %rs829;       
	  mov.b16 i, %rs1211;       
	  abs.f16 i, i;        
	{.reg.b16 spc, ulp, p;
  mov.b16 spc,0X2B7CU;
  mov.b16 ulp,0x1000U;
  set.eq.f16.f16 p,i, spc;
  fma.rn.f16 r,p,ulp,r;
}
  mov.b16 %rs829, r;       
}

	// end inline asm
	selp.f32 	%f651, 0f37CCF5CE, 0fB94CA1F9, %p184;
	selp.f32 	%f652, 0fBAB6061A, 0f3C08839E, %p184;
	selp.f32 	%f653, 0f3D2AAAA5, 0fBE2AAAA3, %p184;
	selp.f32 	%f654, 0fBF000000, 0f00000000, %p184;
	selp.f32 	%f655, %f639, %f638, %p184;
	selp.f32 	%f656, 0f3F800000, %f638, %p184;
	fma.rn.f32 	%f657, %f651, %f639, %f652;
	fma.rn.f32 	%f658, %f657, %f639, %f653;
	fma.rn.f32 	%f659, %f658, %f639, %f654;
	fma.rn.f32 	%f660, %f659, %f655, %f656;
	and.b32  	%r1606, %r1602, 2;
	setp.eq.s32 	%p186, %r1606, 0;
	neg.f32 	%f661, %f660;
	selp.f32 	%f631, %f660, %f661, %p186;
	// begin inline asm
	{  cvt.rn.f16.f32 %rs833, %f631;}

	// end inline asm
	// begin inline asm
	{
	  .reg.b16 i,r,t;     
	  mov.b16 r, %rs833;      
	  mov.b16 i, %rs1211;      
	  and.b16 t, r, 0x8000U; 
	  abs.f16 r, r;   
	  abs.f16 i, i;   
	{.reg.b16 spc, ulp, p;
  mov.b16 spc,0X32B3U;
  mov.b16 ulp,0x0800U;
  set.eq.f16.f16 p,i, spc;
  fma.rn.f16 r,p,ulp,r;
}
{.reg.b16 spc, ulp, p;
  mov.b16 spc,0X5CB0U;
  mov.b16 ulp,0x9000U;
  set.eq.f16.f16 p,i, spc;
  fma.rn.f16 r,p,ulp,r;
}
  or.b16  r,r,t;      
	  mov.b16 %rs833, r;      
}

	// end inline asm
	// begin inline asm
	{neg.f16 %rs836,%rs833;
}
	// end inline asm
	mul.wide.s32 	%rd64, %r343, 2;
	add.s64 	%rd13, %rd11, %rd64;
	ld.global.u16 	%rs839, [%rd13];
	add.s64 	%rd14, %rd10, %rd64;
	ld.global.u16 	%rs842, [%rd14];
	// begin inline asm
	{mul.f16 %rs838,%rs839,%rs829;
}
	// end inline asm
	// begin inline asm
	{mul.f16 %rs841,%rs842,%rs836;
}
	// end inline asm
	// begin inline asm
	{sub.f16 %rs844,%rs838,%rs841;
}
	// end inline asm
	st.shared.u16 	[%r76], %rs844;
	// begin inline asm
	{mul.f16 %rs847,%rs842,%rs829;
}
	// end inline asm
	// begin inline asm
	{fma.rn.f16 %rs850,%rs839,%rs836,%rs847;
}
	// end inline asm
	st.shared.u16 	[%r76+512], %rs850;
	add.s32 	%r1601, %r1593, %r342;
	// begin inline asm
	cvt.rn.f16.s32 %rs854, %r1601;
	// end inline asm
	// begin inline asm
	{mul.f16 %rs855,%rs854,%rs98;
}
	// end inline asm
	// begin inline asm
	{  cvt.f32.f16 %f632, %rs855;}

	// end inline asm
	mul.f32 	%f633, %f632, %f622;
	// begin inline asm
	{  cvt.rn.f16.f32 %rs1212, %f633;}

	// end inline asm
	// begin inline asm
	{abs.f16 %rs860,%rs1212;
}
	// end inline asm
	mov.b16 	%rs864, 143;
	// begin inline asm
	{ .reg .pred __$temp3;
  setp.lt.f16  __$temp3, %rs860, %rs864;
  selp.u16 %rs862, 1, 0, __$temp3;}
	// end inline asm
	setp.eq.s16 	%p187, %rs862, 0;
	@%p187 bra 	$L__BB0_189;
	mov.f32 	%f662, 0f00000000;
	// begin inline asm
	{  cvt.rn.f16.f32 %rs865, %f662;}

	// end inline asm
	// begin inline asm
	{ .reg .pred __$temp3;
  setp.lt.f16  __$temp3, %rs865, %rs860;
  selp.u16 %rs866, 1, 0, __$temp3;}
	// end inline asm
	setp.eq.s16 	%p188, %rs866, 0;
	@%p188 bra 	$L__BB0_189;
	fma.rn.f32 	%f664, %f30, %f633, %f632;
	fma.rn.f32 	%f663, %f622, %f664, %f633;
	// begin inline asm
	{  cvt.rn.f16.f32 %rs1212, %f663;}

	// end inline asm
$L__BB0_189:
	// begin inline asm
	{  cvt.f32.f16 %f665, %rs1212;}

	// end inline asm
	fma.rn.f32 	%f670, %f665, 0f3F22F983, 0f4B400000;
	mov.b32 	%r1608, %f670;
	mov.f32 	%f671, 0f4B400000;
	sub.rn.f32 	%f672, %f670, %f671;
	fma.rn.f32 	%f673, %f672, 0fBFC90FDA, %f665;
	fma.rn.f32 	%f674, %f672, 0fB3A22168, %f673;
	add.s32 	%r1609, %r1608, 1;
	mul.f32 	%f675, %f674, %f674;
	and.b32  	%r1610, %r1608, 1;
	setp.eq.b32 	%p189, %r1610, 1;
	selp.f32 	%f676, 0fB94CA1F9, 0f37CCF5CE, %p189;
	selp.f32 	%f677, 0f3C08839E, 0fBAB6061A, %p189;
	selp.f32 	%f678, 0fBE2AAAA3, 0f3D2AAAA5, %p189;
	selp.f32 	%f679, 0f00000000, 0fBF000000, %p189;
	selp.f32 	%f680, %f674, %f675, %p189;
	selp.f32 	%f681, %f674, 0f3F800000, %p189;
	fma.rn.f32 	%f682, %f676, %f675, %f677;
	fma.rn.f32 	%f683, %f682, %f675, %f678;
	fma.rn.f32 	%f684, %f683, %f675, %f679;
	fma.rn.f32 	%f685, %f684, %f680, %f681;
	and.b32  	%r1611, %r1609, 2;
	setp.eq.s32 	%p190, %r1611, 0;
	neg.f32 	%f686, %f685;
	selp.f32 	%f666, %f685, %f686, %p190;
	// begin inline asm
	{  cvt.rn.f16.f32 %rs872, %f666;}

	// end inline asm
	// begin inline asm
	{
	  .reg.b16 i,r;        
	  mov.b16 r, %rs872;       
	  mov.b16 i, %rs1212;       
	  abs.f16 i, i;        
	{.reg.b16 spc, ulp, p;
  mov.b16 spc,0X2B7CU;
  mov.b16 ulp,0x1000U;
  set.eq.f16.f16 p,i, spc;
  fma.rn.f16 r,p,ulp,r;
}
  mov.b16 %rs872, r;       
}

	// end inline asm
	selp.f32 	%f687, 0f37CCF5CE, 0fB94CA1F9, %p189;
	selp.f32 	%f688, 0fBAB6061A, 0f3C08839E, %p189;
	selp.f32 	%f689, 0f3D2AAAA5, 0fBE2AAAA3, %p189;
	selp.f32 	%f690, 0fBF000000, 0f00000000, %p189;
	selp.f32 	%f691, %f675, %f674, %p189;
	selp.f32 	%f692, 0f3F800000, %f674, %p189;
	fma.rn.f32 	%f693, %f687, %f675, %f688;
	fma.rn.f32 	%f694, %f693, %f675, %f689;
	fma.rn.f32 	%f695, %f694, %f675, %f690;
	fma.rn.f32 	%f696, %f695, %f691, %f692;
	and.b32  	%r1612, %r1608, 2;
	setp.eq.s32 	%p191, %r1612, 0;
	neg.f32 	%f697, %f696;
	selp.f32 	%f667, %f696, %f697, %p191;
	// begin inline asm
	{  cvt.rn.f16.f32 %rs876, %f667;}

	// end inline asm
	// begin inline asm
	{
	  .reg.b16 i,r,t;     
	  mov.b16 r, %rs876;      
	  mov.b16 i, %rs1212;      
	  and.b16 t, r, 0x8000U; 
	  abs.f16 r, r;   
	  abs.f16 i, i;   
	{.reg.b16 spc, ulp, p;
  mov.b16 spc,0X32B3U;
  mov.b16 ulp,0x0800U;
  set.eq.f16.f16 p,i, spc;
  fma.rn.f16 r,p,ulp,r;
}
{.reg.b16 spc, ulp, p;
  mov.b16 spc,0X5CB0U;
  mov.b16 ulp,0x9000U;
  set.eq.f16.f16 p,i, spc;
  fma.rn.f16 r,p,ulp,r;
}
  or.b16  r,r,t;      
	  mov.b16 %rs876, r;      
}

	// end inline asm
	// begin inline asm
	{neg.f16 %rs879,%rs876;
}
	// end inline asm
	mul.wide.s32 	%rd15, %r339, 2;
	add.s64 	%rd16, %rd13, %rd15;
	ld.global.u16 	%rs882, [%rd16];
	add.s64 	%rd17, %rd14, %rd15;
	ld.global.u16 	%rs885, [%rd17];
	// begin inline asm
	{mul.f16 %rs881,%rs882,%rs872;
}
	// end inline asm
	// begin inline asm
	{mul.f16 %rs884,%rs885,%rs879;
}
	// end inline asm
	// begin inline asm
	{sub.f16 %rs887,%rs881,%rs884;
}
	// end inline asm
	st.shared.u16 	[%r76+2], %rs887;
	// begin inline asm
	{mul.f16 %rs890,%rs885,%rs872;
}
	// end inline asm
	// begin inline asm
	{fma.rn.f16 %rs893,%rs882,%rs879,%rs890;
}
	// end inline asm
	st.shared.u16 	[%r76+514], %rs893;
	add.s32 	%r1607, %r1601, %r342;
	// begin inline asm
	cvt.rn.f16.s32 %rs897, %r1607;
	// end inline asm
	// begin inline asm
	{mul.f16 %rs898,%rs897,%rs98;
}
	// end inline asm
	// begin inline asm
	{  cvt.f32.f16 %f668, %rs898;}

	// end inline asm
	mul.f32 	%f669, %f668, %f622;
	// begin inline asm
	{  cvt.rn.f16.f32 %rs1213, %f669;}

	// end inline asm
	// begin inline asm
	{abs.f16 %rs903,%rs1213;
}
	// end inline asm
	mov.b16 	%rs907, 143;
	// begin inline asm
	{ .reg .pred __$temp3;
  setp.lt.f16  __$temp3, %rs903, %rs907;
  selp.u16 %rs905, 1, 0, __$temp3;}
	// end inline asm
	setp.eq.s16 	%p192, %rs905, 0;
	@%p192 bra 	$L__BB0_192;
	mov.f32 	%f698, 0f00000000;
	// begin inline asm
	{  cvt.rn.f16.f32 %rs908, %f698;}

	// end inline asm
	// begin inline asm
	{ .reg .pred __$temp3;
  setp.lt.f16  __$temp3, %rs908, %rs903;
  selp.u16 %rs909, 1, 0, __$temp3;}
	// end inline asm
	setp.eq.s16 	%p193, %rs909, 0;
	@%p193 bra 	$L__BB0_192;
	fma.rn.f32 	%f700, %f30, %f669, %f668;
	fma.rn.f32 	%f699, %f622, %f700, %f669;
	// begin inline asm
	{  cvt.rn.f16.f32 %rs1213, %f699;}

	// end inline asm
$L__BB0_192:
	// begin inline asm
	{  cvt.f32.f16 %f701, %rs1213;}

	// end inline asm
	fma.rn.f32 	%f706, %f701, 0f3F22F983, 0f4B400000;
	mov.b32 	%r1614, %f706;
	mov.f32 	%f707, 0f4B400000;
	sub.rn.f32 	%f708, %f706, %f707;
	fma.rn.f32 	%f709, %f708, 0fBFC90FDA, %f701;
	fma.rn.f32 	%f710, %f708, 0fB3A22168, %f709;
	add.s32 	%r1615, %r1614, 1;
	mul.f32 	%f711, %f710, %f710;
	and.b32  	%r1616, %r1614, 1;
	setp.eq.b32 	%p194, %r1616, 1;
	selp.f32 	%f712, 0fB94CA1F9, 0f37CCF5CE, %p194;
	selp.f32 	%f713, 0f3C08839E, 0fBAB6061A, %p194;
	selp.f32 	%f714, 0fBE2AAAA3, 0f3D2AAAA5, %p194;
	selp.f32 	%f715, 0f00000000, 0fBF000000, %p194;
	selp.f32 	%f716, %f710, %f711, %p194;
	selp.f32 	%f717, %f710, 0f3F800000, %p194;
	fma.rn.f32 	%f718, %f712, %f711, %f713;
	fma.rn.f32 	%f719, %f718, %f711, %f714;
	fma.rn.f32 	%f720, %f719, %f711, %f715;
	fma.rn.f32 	%f721, %f720, %f716, %f717;
	and.b32  	%r1617, %r1615, 2;
	setp.eq.s32 	%p195, %r1617, 0;
	neg.f32 	%f722, %f721;
	selp.f32 	%f702, %f721, %f722, %p195;
	// begin inline asm
	{  cvt.rn.f16.f32 %rs915, %f702;}

	// end inline asm
	// begin inline asm
	{
	  .reg.b16 i,r;        
	  mov.b16 r, %rs915;       
	  mov.b16 i, %rs1213;       
	  abs.f16 i, i;        
	{.reg.b16 spc, ulp, p;
  mov.b16 spc,0X2B7CU;
  mov.b16 ulp,0x1000U;
  set.eq.f16.f16 p,i, spc;
  fma.rn.f16 r,p,ulp,r;
}
  mov.b16 %rs915, r;       
}

	// end inline asm
	selp.f32 	%f723, 0f37CCF5CE, 0fB94CA1F9, %p194;
	selp.f32 	%f724, 0fBAB6061A, 0f3C08839E, %p194;
	selp.f32 	%f725, 0f3D2AAAA5, 0fBE2AAAA3, %p194;
	selp.f32 	%f726, 0fBF000000, 0f00000000, %p194;
	selp.f32 	%f727, %f711, %f710, %p194;
	selp.f32 	%f728, 0f3F800000, %f710, %p194;
	fma.rn.f32 	%f729, %f723, %f711, %f724;
	fma.rn.f32 	%f730, %f729, %f711, %f725;
	fma.rn.f32 	%f731, %f730, %f711, %f726;
	fma.rn.f32 	%f732, %f731, %f727, %f728;
	and.b32  	%r1618, %r1614, 2;
	setp.eq.s32 	%p196, %r1618, 0;
	neg.f32 	%f733, %f732;
	selp.f32 	%f703, %f732, %f733, %p196;
	// begin inline asm
	{  cvt.rn.f16.f32 %rs919, %f703;}

	// end inline asm
	// begin inline asm
	{
	  .reg.b16 i,r,t;     
	  mov.b16 r, %rs919;      
	  mov.b16 i, %rs1213;      
	  and.b16 t, r, 0x8000U; 
	  abs.f16 r, r;   
	  abs.f16 i, i;   
	{.reg.b16 spc, ulp, p;
  mov.b16 spc,0X32B3U;
  mov.b16 ulp,0x0800U;
  set.eq.f16.f16 p,i, spc;
  fma.rn.f16 r,p,ulp,r;
}
{.reg.b16 spc, ulp, p;
  mov.b16 spc,0X5CB0U;
  mov.b16 ulp,0x9000U;
  set.eq.f16.f16 p,i, spc;
  fma.rn.f16 r,p,ulp,r;
}
  or.b16  r,r,t;      
	  mov.b16 %rs919, r;      
}

	// end inline asm
	// begin inline asm
	{neg.f16 %rs922,%rs919;
}
	// end inline asm
	add.s64 	%rd18, %rd16, %rd15;
	ld.global.u16 	%rs925, [%rd18];
	add.s64 	%rd19, %rd17, %rd15;
	ld.global.u16 	%rs928, [%rd19];
	// begin inline asm
	{mul.f16 %rs924,%rs925,%rs915;
}
	// end inline asm
	// begin inline asm
	{mul.f16 %rs927,%rs928,%rs922;
}
	// end inline asm
	// begin inline asm
	{sub.f16 %rs930,%rs924,%rs927;
}
	// end inline asm
	st.shared.u16 	[%r76+4], %rs930;
	// begin inline asm
	{mul.f16 %rs933,%rs928,%rs915;
}
	// end inline asm
	// begin inline asm
	{fma.rn.f16 %rs936,%rs925,%rs922,%rs933;
}
	// end inline asm
	st.shared.u16 	[%r76+516], %rs936;
	add.s32 	%r1613, %r1607, %r342;
	// begin inline asm
	cvt.rn.f16.s32 %rs940, %r1613;
	// end inline asm
	// begin inline asm
	{mul.f16 %rs941,%rs940,%rs98;
}
	// end inline asm
	// begin inline asm
	{  cvt.f32.f16 %f704, %rs941;}

	// end inline asm
	mul.f32 	%f705, %f704, %f622;
	// begin inline asm
	{  cvt.rn.f16.f32 %rs1214, %f705;}

	// end inline asm
	// begin inline asm
	{abs.f16 %rs946,%rs1214;
}
	// end inline asm
	mov.b16 	%rs950, 143;
	// begin inline asm
	{ .reg .pred __$temp3;
  setp.lt.f16  __$temp3, %rs946, %rs950;
  selp.u16 %rs948, 1, 0, __$temp3;}
	// end inline asm
	setp.eq.s16 	%p197, %rs948, 0;
	@%p197 bra 	$L__BB0_195;
	mov.f32 	%f734, 0f00000000;
	// begin inline asm
	{  cvt.rn.f16.f32 %rs951, %f734;}

	// end inline asm
	// begin inline asm
	{ .reg .pred __$temp3;
  setp.lt.f16  __$temp3, %rs951, %rs946;
  selp.u16 %rs952, 1, 0, __$temp3;}
	// end inline asm
	setp.eq.s16 	%p198, %rs952, 0;
	@%p198 bra 	$L__BB0_195;
	fma.rn.f32 	%f736, %f30, %f705, %f704;
	fma.rn.f32 	%f735, %f622, %f736, %f705;
	// begin inline asm
	{  cvt.rn.f16.f32 %rs1214, %f735;}

	// end inline asm
$L__BB0_195:
	// begin inline asm
	{  cvt.f32.f16 %f737, %rs1214;}

	// end inline asm
	fma.rn.f32 	%f742, %f737, 0f3F22F983, 0f4B400000;
	mov.b32 	%r1620, %f742;
	mov.f32 	%f743, 0f4B400000;
	sub.rn.f32 	%f744, %f742, %f743;
	fma.rn.f32 	%f745, %f744, 0fBFC90FDA, %f737;
	fma.rn.f32 	%f746, %f744, 0fB3A22168, %f745;
	add.s32 	%r1621, %r1620, 1;
	mul.f32 	%f747, %f746, %f746;
	and.b32  	%r1622, %r1620, 1;
	setp.eq.b32 	%p199, %r1622, 1;
	selp.f32 	%f748, 0fB94CA1F9, 0f37CCF5CE, %p199;
	selp.f32 	%f749, 0f3C08839E, 0fBAB6061A, %p199;
	selp.f32 	%f750, 0fBE2AAAA3, 0f3D2AAAA5, %p199;
	selp.f32 	%f751, 0f00000000, 0fBF000000, %p199;
	selp.f32 	%f752, %f746, %f747, %p199;
	selp.f32 	%f753, %f746, 0f3F800000, %p199;
	fma.rn.f32 	%f754, %f748, %f747, %f749;
	fma.rn.f32 	%f755, %f754, %f747, %f750;
	fma.rn.f32 	%f756, %f755, %f747, %f751;
	fma.rn.f32 	%f757, %f756, %f752, %f753;
	and.b32  	%r1623, %r1621, 2;
	setp.eq.s32 	%p200, %r1623, 0;
	neg.f32 	%f758, %f757;
	selp.f32 	%f738, %f757, %f758, %p200;
	// begin inline asm
	{  cvt.rn.f16.f32 %rs958, %f738;}

	// end inline asm
	// begin inline asm
	{
	  .reg.b16 i,r;        
	  mov.b16 r, %rs958;       
	  mov.b16 i, %rs1214;       
	  abs.f16 i, i;        
	{.reg.b16 spc, ulp, p;
  mov.b16 spc,0X2B7CU;
  mov.b16 ulp,0x1000U;
  set.eq.f16.f16 p,i, spc;
  fma.rn.f16 r,p,ulp,r;
}
  mov.b16 %rs958, r;       
}

	// end inline asm
	selp.f32 	%f759, 0f37CCF5CE, 0fB94CA1F9, %p199;
	selp.f32 	%f760, 0fBAB6061A, 0f3C08839E, %p199;
	selp.f32 	%f761, 0f3D2AAAA5, 0fBE2AAAA3, %p199;
	selp.f32 	%f762, 0fBF000000, 0f00000000, %p199;
	selp.f32 	%f763, %f747, %f746, %p199;
	selp.f32 	%f764, 0f3F800000, %f746, %p199;
	fma.rn.f32 	%f765, %f759, %f747, %f760;
	fma.rn.f32 	%f766, %f765, %f747, %f761;
	fma.rn.f32 	%f767, %f766, %f747, %f762;
	fma.rn.f32 	%f768, %f767, %f763, %f764;
	and.b32  	%r1624, %r1620, 2;
	setp.eq.s32 	%p201, %r1624, 0;
	neg.f32 	%f769, %f768;
	selp.f32 	%f739, %f768, %f769, %p201;
	// begin inline asm
	{  cvt.rn.f16.f32 %rs962, %f739;}

	// end inline asm
	// begin inline asm
	{
	  .reg.b16 i,r,t;     
	  mov.b16 r, %rs962;      
	  mov.b16 i, %rs1214;      
	  and.b16 t, r, 0x8000U; 
	  abs.f16 r, r;   
	  abs.f16 i, i;   
	{.reg.b16 spc, ulp, p;
  mov.b16 spc,0X32B3U;
  mov.b16 ulp,0x0800U;
  set.eq.f16.f16 p,i, spc;
  fma.rn.f16 r,p,ulp,r;
}
{.reg.b16 spc, ulp, p;
  mov.b16 spc,0X5CB0U;
  mov.b16 ulp,0x9000U;
  set.eq.f16.f16 p,i, spc;
  fma.rn.f16 r,p,ulp,r;
}
  or.b16  r,r,t;      
	  mov.b16 %rs962, r;      
}

	// end inline asm
	// begin inline asm
	{neg.f16 %rs965,%rs962;
}
	// end inline asm
	add.s64 	%rd20, %rd18, %rd15;
	ld.global.u16 	%rs968, [%rd20];
	add.s64 	%rd21, %rd19, %rd15;
	ld.global.u16 	%rs971, [%rd21];
	// begin inline asm
	{mul.f16 %rs967,%rs968,%rs958;
}
	// end inline asm
	// begin inline asm
	{mul.f16 %rs970,%rs971,%rs965;
}
	// end inline asm
	// begin inline asm
	{sub.f16 %rs973,%rs967,%rs970;
}
	// end inline asm
	st.shared.u16 	[%r76+6], %rs973;
	// begin inline asm
	{mul.f16 %rs976,%rs971,%rs958;
}
	// end inline asm
	// begin inline asm
	{fma.rn.f16 %rs979,%rs968,%rs965,%rs976;
}
	// end inline asm
	st.shared.u16 	[%r76+518], %rs979;
	add.s32 	%r1619, %r1613, %r342;
	// begin inline asm
	cvt.rn.f16.s32 %rs983, %r1619;
	// end inline asm
	// begin inline asm
	{mul.f16 %rs984,%rs983,%rs98;
}
	// end inline asm
	// begin inline asm
	{  cvt.f32.f16 %f740, %rs984;}

	// end inline asm
	mul.f32 	%f741, %f740, %f622;
	// begin inline asm
	{  cvt.rn.f16.f32 %rs1215, %f741;}

	// end inline asm
	// begin inline asm
	{abs.f16 %rs989,%rs1215;
}
	// end inline asm
	mov.b16 	%rs993, 143;
	// begin inline asm
	{ .reg .pred __$temp3;
  setp.lt.f16  __$temp3, %rs989, %rs993;
  selp.u16 %rs991, 1, 0, __$temp3;}
	// end inline asm
	setp.eq.s16 	%p202, %rs991, 0;
	@%p202 bra 	$L__BB0_198;
	mov.f32 	%f770, 0f00000000;
	// begin inline asm
	{  cvt.rn.f16.f32 %rs994, %f770;}

	// end inline asm
	// begin inline asm
	{ .reg .pred __$temp3;
  setp.lt.f16  __$temp3, %rs994, %rs989;
  selp.u16 %rs995, 1, 0, __$temp3;}
	// end inline asm
	setp.eq.s16 	%p203, %rs995, 0;
	@%p203 bra 	$L__BB0_198;
	fma.rn.f32 	%f772, %f30, %f741, %f740;
	fma.rn.f32 	%f771, %f622, %f772, %f741;
	// begin inline asm
	{  cvt.rn.f16.f32 %rs1215, %f771;}

	// end inline asm
$L__BB0_198:
	// begin inline asm
	{  cvt.f32.f16 %f773, %rs1215;}

	// end inline asm
	fma.rn.f32 	%f778, %f773, 0f3F22F983, 0f4B400000;
	mov.b32 	%r1626, %f778;
	mov.f32 	%f779, 0f4B400000;
	sub.rn.f32 	%f780, %f778, %f779;
	fma.rn.f32 	%f781, %f780, 0fBFC90FDA, %f773;
	fma.rn.f32 	%f782, %f780, 0fB3A22168, %f781;
	add.s32 	%r1627, %r1626, 1;
	mul.f32 	%f783, %f782, %f782;
	and.b32  	%r1628, %r1626, 1;
	setp.eq.b32 	%p204, %r1628, 1;
	selp.f32 	%f784, 0fB94CA1F9, 0f37CCF5CE, %p204;
	selp.f32 	%f785, 0f3C08839E, 0fBAB6061A, %p204;
	selp.f32 	%f786, 0fBE2AAAA3, 0f3D2AAAA5, %p204;
	selp.f32 	%f787, 0f00000000, 0fBF000000, %p204;
	selp.f32 	%f788, %f782, %f783, %p204;
	selp.f32 	%f789, %f782, 0f3F800000, %p204;
	fma.rn.f32 	%f790, %f784, %f783, %f785;
	fma.rn.f32 	%f791, %f790, %f783, %f786;
	fma.rn.f32 	%f792, %f791, %f783, %f787;
	fma.rn.f32 	%f793, %f792, %f788, %f789;
	and.b32  	%r1629, %r1627, 2;
	setp.eq.s32 	%p205, %r1629, 0;
	neg.f32 	%f794, %f793;
	selp.f32 	%f774, %f793, %f794, %p205;
	// begin inline asm
	{  cvt.rn.f16.f32 %rs1001, %f774;}

	// end inline asm
	// begin inline asm
	{
	  .reg.b16 i,r;        
	  mov.b16 r, %rs1001;       
	  mov.b16 i, %rs1215;       
	  abs.f16 i, i;        
	{.reg.b16 spc, ulp, p;
  mov.b16 spc,0X2B7CU;
  mov.b16 ulp,0x1000U;
  set.eq.f16.f16 p,i, spc;
  fma.rn.f16 r,p,ulp,r;
}
  mov.b16 %rs1001, r;       
}

	// end inline asm
	selp.f32 	%f795, 0f37CCF5CE, 0fB94CA1F9, %p204;
	selp.f32 	%f796, 0fBAB6061A, 0f3C08839E, %p204;
	selp.f32 	%f797, 0f3D2AAAA5, 0fBE2AAAA3, %p204;
	selp.f32 	%f798, 0fBF000000, 0f00000000, %p204;
	selp.f32 	%f799, %f783, %f782, %p204;
	selp.f32 	%f800, 0f3F800000, %f782, %p204;
	fma.rn.f32 	%f801, %f795, %f783, %f796;
	fma.rn.f32 	%f802, %f801, %f783, %f797;
	fma.rn.f32 	%f803, %f802, %f783, %f798;
	fma.rn.f32 	%f804, %f803, %f799, %f800;
	and.b32  	%r1630, %r1626, 2;
	setp.eq.s32 	%p206, %r1630, 0;
	neg.f32 	%f805, %f804;
	selp.f32 	%f775, %f804, %f805, %p206;
	// begin inline asm
	{  cvt.rn.f16.f32 %rs1005, %f775;}

	// end inline asm
	// begin inline asm
	{
	  .reg.b16 i,r,t;     
	  mov.b16 r, %rs1005;      
	  mov.b16 i, %rs1215;      
	  and.b16 t, r, 0x8000U; 
	  abs.f16 r, r;   
	  abs.f16 i, i;   
	{.reg.b16 spc, ulp, p;
  mov.b16 spc,0X32B3U;
  mov.b16 ulp,0x0800U;
  set.eq.f16.f16 p,i, spc;
  fma.rn.f16 r,p,ulp,r;
}
{.reg.b16 spc, ulp, p;
  mov.b16 spc,0X5CB0U;
  mov.b16 ulp,0x9000U;
  set.eq.f16.f16 p,i, spc;
  fma.rn.f16 r,p,ulp,r;
}
  or.b16  r,r,t;      
	  mov.b16 %rs1005, r;      
}

	// end inline asm
	// begin inline asm
	{neg.f16 %rs1008,%rs1005;
}
	// end inline asm
	add.s64 	%rd22, %rd20, %rd15;
	ld.global.u16 	%rs1011, [%rd22];
	add.s64 	%rd23, %rd21, %rd15;
	ld.global.u16 	%rs1014, [%rd23];
	// begin inline asm
	{mul.f16 %rs1010,%rs1011,%rs1001;
}
	// end inline asm
	// begin inline asm
	{mul.f16 %rs1013,%rs1014,%rs1008;
}
	// end inline asm
	// begin inline asm
	{sub.f16 %rs1016,%rs1010,%rs1013;
}
	// end inline asm
	st.shared.u16 	[%r76+8], %rs1016;
	// begin inline asm
	{mul.f16 %rs1019,%rs1014,%rs1001;
}
	// end inline asm
	// begin inline asm
	{fma.rn.f16 %rs1022,%rs1011,%rs1008,%rs1019;
}
	// end inline asm
	st.shared.u16 	[%r76+520], %rs1022;
	add.s32 	%r1625, %r1619, %r342;
	// begin inline asm
	cvt.rn.f16.s32 %rs1026, %r1625;
	// end inline asm
	// begin inline asm
	{mul.f16 %rs1027,%rs1026,%rs98;
}
	// end inline asm
	// begin inline asm
	{  cvt.f32.f16 %f776, %rs1027;}

	// end inline asm
	mul.f32 	%f777, %f776, %f622;
	// begin inline asm
	{  cvt.rn.f16.f32 %rs1216, %f777;}

	// end inline asm
	// begin inline asm
	{abs.f16 %rs1032,%rs1216;
}
	// end inline asm
	mov.b16 	%rs1036, 143;
	// begin inline asm
	{ .reg .pred __$temp3;
  setp.lt.f16  __$temp3, %rs1032, %rs1036;
  selp.u16 %rs1034, 1, 0, __$temp3;}
	// end inline asm
	setp.eq.s16 	%p207, %rs1034, 0;
	@%p207 bra 	$L__BB0_201;
	mov.f32 	%f806, 0f00000000;
	// begin inline asm
	{  cvt.rn.f16.f32 %rs1037, %f806;}

	// end inline asm
	// begin inline asm
	{ .reg .pred __$temp3;
  setp.lt.f16  __$temp3, %rs1037, %rs1032;
  selp.u16 %rs1038, 1, 0, __$temp3;}
	// end inline asm
	setp.eq.s16 	%p208, %rs1038, 0;
	@%p208 bra 	$L__BB0_201;
	fma.rn.f32 	%f808, %f30, %f777, %f776;
	fma.rn.f32 	%f807, %f622, %f808, %f777;
	// begin inline asm
	{  cvt.rn.f16.f32 %rs1216, %f807;}

	// end inline asm
$L__BB0_201:
	// begin inline asm
	{  cvt.f32.f16 %f809, %rs1216;}

	// end inline asm
	fma.rn.f32 	%f814, %f809, 0f3F22F983, 0f4B400000;
	mov.b32 	%r1632, %f814;
	mov.f32 	%f815, 0f4B400000;
	sub.rn.f32 	%f816, %f814, %f815;
	fma.rn.f32 	%f817, %f816, 0fBFC90FDA, %f809;
	fma.rn.f32 	%f818, %f816, 0fB3A22168, %f817;
	add.s32 	%r1633, %r1632, 1;
	mul.f32 	%f819, %f818, %f818;
	and.b32  	%r1634, %r1632, 1;
	setp.eq.b32 	%p209, %r1634, 1;
	selp.f32 	%f820, 0fB94CA1F9, 0f37CCF5CE, %p209;
	selp.f32 	%f821, 0f3C08839E, 0fBAB6061A, %p209;
	selp.f32 	%f822, 0fBE2AAAA3, 0f3D2AAAA5, %p209;
	selp.f32 	%f823, 0f00000000, 0fBF000000, %p209;
	selp.f32 	%f824, %f818, %f819, %p209;
	selp.f32 	%f825, %f818, 0f3F800000, %p209;
	fma.rn.f32 	%f826, %f820, %f819, %f821;
	fma.rn.f32 	%f827, %f826, %f819, %f822;
	fma.rn.f32 	%f828, %f827, %f819, %f823;
	fma.rn.f32 	%f829, %f828, %f824, %f825;
	and.b32  	%r1635, %r1633, 2;
	setp.eq.s32 	%p210, %r1635, 0;
	neg.f32 	%f830, %f829;
	selp.f32 	%f810, %f829, %f830, %p210;
	// begin inline asm
	{  cvt.rn.f16.f32 %rs1044, %f810;}

	// end inline asm
	// begin inline asm
	{
	  .reg.b16 i,r;        
	  mov.b16 r, %rs1044;       
	  mov.b16 i, %rs1216;       
	  abs.f16 i, i;        
	{.reg.b16 spc, ulp, p;
  mov.b16 spc,0X2B7CU;
  mov.b16 ulp,0x1000U;
  set.eq.f16.f16 p,i, spc;
  fma.rn.f16 r,p,ulp,r;
}
  mov.b16 %rs1044, r;       
}

	// end inline asm
	selp.f32 	%f831, 0f37CCF5CE, 0fB94CA1F9, %p209;
	selp.f32 	%f832, 0fBAB6061A, 0f3C08839E, %p209;
	selp.f32 	%f833, 0f3D2AAAA5, 0fBE2AAAA3, %p209;
	selp.f32 	%f834, 0fBF000000, 0f00000000, %p209;
	selp.f32 	%f835, %f819, %f818, %p209;
	selp.f32 	%f836, 0f3F800000, %f818, %p209;
	fma.rn.f32 	%f837, %f831, %f819, %f832;
	fma.rn.f32 	%f838, %f837, %f819, %f833;
	fma.rn.f32 	%f839, %f838, %f819, %f834;
	fma.rn.f32 	%f840, %f839, %f835, %f836;
	and.b32  	%r1636, %r1632, 2;
	setp.eq.s32 	%p211, %r1636, 0;
	neg.f32 	%f841, %f840;
	selp.f32 	%f811, %f840, %f841, %p211;
	// begin inline asm
	{  cvt.rn.f16.f32 %rs1048, %f811;}

	// end inline asm
	// begin inline asm
	{
	  .reg.b16 i,r,t;     
	  mov.b16 r, %rs1048;      
	  mov.b16 i, %rs1216;      
	  and.b16 t, r, 0x8000U; 
	  abs.f16 r, r;   
	  abs.f16 i, i;   
	{.reg.b16 spc, ulp, p;
  mov.b16 spc,0X32B3U;
  mov.b16 ulp,0x0800U;
  set.eq.f16.f16 p,i, spc;
  fma.rn.f16 r,p,ulp,r;
}
{.reg.b16 spc, ulp, p;
  mov.b16 spc,0X5CB0U;
  mov.b16 ulp,0x9000U;
  set.eq.f16.f16 p,i, spc;
  fma.rn.f16 r,p,ulp,r;
}
  or.b16  r,r,t;      
	  mov.b16 %rs1048, r;      
}

	// end inline asm
	// begin inline asm
	{neg.f16 %rs1051,%rs1048;
}
	// end inline asm
	add.s64 	%rd24, %rd22, %rd15;
	ld.global.u16 	%rs1054, [%rd24];
	add.s64 	%rd25, %rd23, %rd15;
	ld.global.u16 	%rs1057, [%rd25];
	// begin inline asm
	{mul.f16 %rs1053,%rs1054,%rs1044;
}
	// end inline asm
	// begin inline asm
	{mul.f16 %rs1056,%rs1057,%rs1051;
}
	// end inline asm
	// begin inline asm
	{sub.f16 %rs1059,%rs1053,%rs1056;
}
	// end inline asm
	st.shared.u16 	[%r76+10], %rs1059;
	// begin inline asm
	{mul.f16 %rs1062,%rs1057,%rs1044;
}
	// end inline asm
	// begin inline asm
	{fma.rn.f16 %rs1065,%rs1054,%rs1051,%rs1062;
}
	// end inline asm
	st.shared.u16 	[%r76+522], %rs1065;
	add.s32 	%r1631, %r1625, %r342;
	// begin inline asm
	cvt.rn.f16.s32 %rs1069, %r1631;
	// end inline asm
	// begin inline asm
	{mul.f16 %rs1070,%rs1069,%rs98;
}
	// end inline asm
	// begin inline asm
	{  cvt.f32.f16 %f812, %rs1070;}

	// end inline asm
	mul.f32 	%f813, %f812, %f622;
	// begin inline asm
	{  cvt.rn.f16.f32 %rs1217, %f813;}

	// end inline asm
	// begin inline asm
	{abs.f16 %rs1075,%rs1217;
}
	// end inline asm
	mov.b16 	%rs1079, 143;
	// begin inline asm
	{ .reg .pred __$temp3;
  setp.lt.f16  __$temp3, %rs1075, %rs1079;
  selp.u16 %rs1077, 1, 0, __$temp3;}
	// end inline asm
	setp.eq.s16 	%p212, %rs1077, 0;
	@%p212 bra 	$L__BB0_204;
	mov.f32 	%f842, 0f00000000;
	// begin inline asm
	{  cvt.rn.f16.f32 %rs1080, %f842;}

	// end inline asm
	// begin inline asm
	{ .reg .pred __$temp3;
  setp.lt.f16  __$temp3, %rs1080, %rs1075;
  selp.u16 %rs1081, 1, 0, __$temp3;}
	// end inline asm
	setp.eq.s16 	%p213, %rs1081, 0;
	@%p213 bra 	$L__BB0_204;
	fma.rn.f32 	%f844, %f30, %f813, %f812;
	fma.rn.f32 	%f843, %f622, %f844, %f813;
	// begin inline asm
	{  cvt.rn.f16.f32 %rs1217, %f843;}

	// end inline asm
$L__BB0_204:
	// begin inline asm
	{  cvt.f32.f16 %f845, %rs1217;}

	// end inline asm
	fma.rn.f32 	%f850, %f845, 0f3F22F983, 0f4B400000;
	mov.b32 	%r1638, %f850;
	mov.f32 	%f851, 0f4B400000;
	sub.rn.f32 	%f852, %f850, %f851;
	fma.rn.f32 	%f853, %f852, 0fBFC90FDA, %f845;
	fma.rn.f32 	%f854, %f852, 0fB3A22168, %f853;
	add.s32 	%r1639, %r1638, 1;
	mul.f32 	%f855, %f854, %f854;
	and.b32  	%r1640, %r1638, 1;
	setp.eq.b32 	%p214, %r1640, 1;
	selp.f32 	%f856, 0fB94CA1F9, 0f37CCF5CE, %p214;
	selp.f32 	%f857, 0f3C08839E, 0fBAB6061A, %p214;
	selp.f32 	%f858, 0fBE2AAAA3, 0f3D2AAAA5, %p214;
	selp.f32 	%f859, 0f00000000, 0fBF000000, %p214;
	selp.f32 	%f860, %f854, %f855, %p214;
	selp.f32 	%f861, %f854, 0f3F800000, %p214;
	fma.rn.f32 	%f862, %f856, %f855, %f857;
	fma.rn.f32 	%f863, %f862, %f855, %f858;
	fma.rn.f32 	%f864, %f863, %f855, %f859;
	fma.rn.f32 	%f865, %f864, %f860, %f861;
	and.b32  	%r1641, %r1639, 2;
	setp.eq.s32 	%p215, %r1641, 0;
	neg.f32 	%f866, %f865;
	selp.f32 	%f846, %f865, %f866, %p215;
	// begin inline asm
	{  cvt.rn.f16.f32 %rs1087, %f846;}

	// end inline asm
	// begin inline asm
	{
	  .reg.b16 i,r;        
	  mov.b16 r, %rs1087;       
	  mov.b16 i, %rs1217;       
	  abs.f16 i, i;        
	{.reg.b16 spc, ulp, p;
  mov.b16 spc,0X2B7CU;
  mov.b16 ulp,0x1000U;
  set.eq.f16.f16 p,i, spc;
  fma.rn.f16 r,p,ulp,r;
}
  mov.b16 %rs1087, r;       
}

	// end inline asm
	selp.f32 	%f867, 0f37CCF5CE, 0fB94CA1F9, %p214;
	selp.f32 	%f868, 0fBAB6061A, 0f3C08839E, %p214;
	selp.f32 	%f869, 0f3D2AAAA5, 0fBE2AAAA3, %p214;
	selp.f32 	%f870, 0fBF000000, 0f00000000, %p214;
	selp.f32 	%f871, %f855, %f854, %p214;
	selp.f32 	%f872, 0f3F800000, %f854, %p214;
	fma.rn.f32 	%f873, %f867, %f855, %f868;
	fma.rn.f32 	%f874, %f873, %f855, %f869;
	fma.rn.f32 	%f875, %f874, %f855, %f870;
	fma.rn.f32 	%f876, %f875, %f871, %f872;
	and.b32  	%r1642, %r1638, 2;
	setp.eq.s32 	%p216, %r1642, 0;
	neg.f32 	%f877, %f876;
	selp.f32 	%f847, %f876, %f877, %p216;
	// begin inline asm
	{  cvt.rn.f16.f32 %rs1091, %f847;}

	// end inline asm
	// begin inline asm
	{
	  .reg.b16 i,r,t;     
	  mov.b16 r, %rs1091;      
	  mov.b16 i, %rs1217;      
	  and.b16 t, r, 0x8000U; 
	  abs.f16 r, r;   
	  abs.f16 i, i;   
	{.reg.b16 spc, ulp, p;
  mov.b16 spc,0X32B3U;
  mov.b16 ulp,0x0800U;
  set.eq.f16.f16 p,i, spc;
  fma.rn.f16 r,p,ulp,r;
}
{.reg.b16 spc, ulp, p;
  mov.b16 spc,0X5CB0U;
  mov.b16 ulp,0x9000U;
  set.eq.f16.f16 p,i, spc;
  fma.rn.f16 r,p,ulp,r;
}
  or.b16  r,r,t;      
	  mov.b16 %rs1091, r;      
}

	// end inline asm
	// begin inline asm
	{neg.f16 %rs1094,%rs1091;
}
	// end inline asm
	add.s64 	%rd26, %rd24, %rd15;
	ld.global.u16 	%rs1097, [%rd26];
	add.s64 	%rd27, %rd25, %rd15;
	ld.global.u16 	%rs1100, [%rd27];
	// begin inline asm
	{mul.f16 %rs1096,%rs1097,%rs1087;
}
	// end inline asm
	// begin inline asm
	{mul.f16 %rs1099,%rs1100,%rs1094;
}
	// end inline asm
	// begin inline asm
	{sub.f16 %rs1102,%rs1096,%rs1099;
}
	// end inline asm
	st.shared.u16 	[%r76+12], %rs1102;
	// begin inline asm
	{mul.f16 %rs1105,%rs1100,%rs1087;
}
	// end inline asm
	// begin inline asm
	{fma.rn.f16 %rs1108,%rs1097,%rs1094,%rs1105;
}
	// end inline asm
	st.shared.u16 	[%r76+524], %rs1108;
	add.s32 	%r1637, %r1631, %r342;
	// begin inline asm
	cvt.rn.f16.s32 %rs1112, %r1637;
	// end inline asm
	// begin inline asm
	{mul.f16 %rs1113,%rs1112,%rs98;
}
	// end inline asm
	// begin inline asm
	{  cvt.f32.f16 %f848, %rs1113;}

	// end inline asm
	mul.f32 	%f849, %f848, %f622;
	// begin inline asm
	{  cvt.rn.f16.f32 %rs1218, %f849;}

	// end inline asm
	// begin inline asm
	{abs.f16 %rs1118,%rs1218;
}
	// end inline asm
	mov.b16 	%rs1122, 143;
	// begin inline asm
	{ .reg .pred __$temp3;
  setp.lt.f16  __$temp3, %rs1118, %rs1122;
  selp.u16 %rs1120, 1, 0, __$temp3;}
	// end inline asm
	setp.eq.s16 	%p217, %rs1120, 0;
	@%p217 bra 	$L__BB0_207;
	mov.f32 	%f878, 0f00000000;
	// begin inline asm
	{  cvt.rn.f16.f32 %rs1123, %f878;}

	// end inline asm
	// begin inline asm
	{ .reg .pred __$temp3;
  setp.lt.f16  __$temp3, %rs1123, %rs1118;
  selp.u16 %rs1124, 1, 0, __$temp3;}
	// end inline asm
	setp.eq.s16 	%p218, %rs1124, 0;
	@%p218 bra 	$L__BB0_207;
	fma.rn.f32 	%f880, %f30, %f849, %f848;
	fma.rn.f32 	%f879, %f622, %f880, %f849;
	// begin inline asm
	{  cvt.rn.f16.f32 %rs1218, %f879;}

	// end inline asm
$L__BB0_207:
	ld.param.u32 	%r1703, [_Z9TensorFFTP6__halfS0_S0_S0_iii_param_5];
	// begin inline asm
	{  cvt.f32.f16 %f881, %rs1218;}

	// end inline asm
	fma.rn.f32 	%f884, %f881, 0f3F22F983, 0f4B400000;
	mov.b32 	%r1643, %f884;
	mov.f32 	%f885, 0f4B400000;
	sub.rn.f32 	%f886, %f884, %f885;
	fma.rn.f32 	%f887, %f886, 0fBFC90FDA, %f881;
	fma.rn.f32 	%f888, %f886, 0fB3A22168, %f887;
	add.s32 	%r1644, %r1643, 1;
	mul.f32 	%f889, %f888, %f888;
	and.b32  	%r1645, %r1643, 1;
	setp.eq.b32 	%p219, %r1645, 1;
	selp.f32 	%f890, 0fB94CA1F9, 0f37CCF5CE, %p219;
	selp.f32 	%f891, 0f3C08839E, 0fBAB6061A, %p219;
	selp.f32 	%f892, 0fBE2AAAA3, 0f3D2AAAA5, %p219;
	selp.f32 	%f893, 0f00000000, 0fBF000000, %p219;
	selp.f32 	%f894, %f888, %f889, %p219;
	selp.f32 	%f895, %f888, 0f3F800000, %p219;
	fma.rn.f32 	%f896, %f890, %f889, %f891;
	fma.rn.f32 	%f897, %f896, %f889, %f892;
	fma.rn.f32 	%f898, %f897, %f889, %f893;
	fma.rn.f32 	%f899, %f898, %f894, %f895;
	and.b32  	%r1646, %r1644, 2;
	setp.eq.s32 	%p220, %r1646, 0;
	neg.f32 	%f900, %f899;
	selp.f32 	%f882, %f899, %f900, %p220;
	// begin inline asm
	{  cvt.rn.f16.f32 %rs1130, %f882;}

	// end inline asm
	// begin inline asm
	{
	  .reg.b16 i,r;        
	  mov.b16 r, %rs1130;       
	  mov.b16 i, %rs1218;       
	  abs.f16 i, i;        
	{.reg.b16 spc, ulp, p;
  mov.b16 spc,0X2B7CU;
  mov.b16 ulp,0x1000U;
  set.eq.f16.f16 p,i, spc;
  fma.rn.f16 r,p,ulp,r;
}
  mov.b16 %rs1130, r;       
}

	// end inline asm
	selp.f32 	%f901, 0f37CCF5CE, 0fB94CA1F9, %p219;
	selp.f32 	%f902, 0fBAB6061A, 0f3C08839E, %p219;
	selp.f32 	%f903, 0f3D2AAAA5, 0fBE2AAAA3, %p219;
	selp.f32 	%f904, 0fBF000000, 0f00000000, %p219;
	selp.f32 	%f905, %f889, %f888, %p219;
	selp.f32 	%f906, 0f3F800000, %f888, %p219;
	fma.rn.f32 	%f907, %f901, %f889, %f902;
	fma.rn.f32 	%f908, %f907, %f889, %f903;
	fma.rn.f32 	%f909, %f908, %f889, %f904;
	fma.rn.f32 	%f910, %f909, %f905, %f906;
	and.b32  	%r1647, %r1643, 2;
	setp.eq.s32 	%p221, %r1647, 0;
	neg.f32 	%f911, %f910;
	selp.f32 	%f883, %f910, %f911, %p221;
	// begin inline asm
	{  cvt.rn.f16.f32 %rs1134, %f883;}

	// end inline asm
	// begin inline asm
	{
	  .reg.b16 i,r,t;     
	  mov.b16 r, %rs1134;      
	  mov.b16 i, %rs1218;      
	  and.b16 t, r, 0x8000U; 
	  abs.f16 r, r;   
	  abs.f16 i, i;   
	{.reg.b16 spc, ulp, p;
  mov.b16 spc,0X32B3U;
  mov.b16 ulp,0x0800U;
  set.eq.f16.f16 p,i, spc;
  fma.rn.f16 r,p,ulp,r;
}
{.reg.b16 spc, ulp, p;
  mov.b16 spc,0X5CB0U;
  mov.b16 ulp,0x9000U;
  set.eq.f16.f16 p,i, spc;
  fma.rn.f16 r,p,ulp,r;
}
  or.b16  r,r,t;      
	  mov.b16 %rs1134, r;      
}

	// end inline asm
	// begin inline asm
	{neg.f16 %rs1137,%rs1134;
}
	// end inline asm
	add.s64 	%rd65, %rd26, %rd15;
	ld.global.u16 	%rs1140, [%rd65];
	add.s64 	%rd66, %rd27, %rd15;
	ld.global.u16 	%rs1143, [%rd66];
	// begin inline asm
	{mul.f16 %rs1139,%rs1140,%rs1130;
}
	// end inline asm
	// begin inline asm
	{mul.f16 %rs1142,%rs1143,%rs1137;
}
	// end inline asm
	// begin inline asm
	{sub.f16 %rs1145,%rs1139,%rs1142;
}
	// end inline asm
	st.shared.u16 	[%r76+14], %rs1145;
	// begin inline asm
	{mul.f16 %rs1148,%rs1143,%rs1130;
}
	// end inline asm
	// begin inline asm
	{fma.rn.f16 %rs1151,%rs1140,%rs1137,%rs1148;
}
	// end inline asm
	st.shared.u16 	[%r76+526], %rs1151;
	mov.b32 	%r1648, 16;
	wmma.load.a.sync.aligned.row.m16n16k16.shared.f16 	{%r1649, %r1650, %r1651, %r1652, %r1653, %r1654, %r1655, %r1656}, [%r9], %r1648;
	wmma.load.a.sync.aligned.row.m16n16k16.shared.f16 	{%r1658, %r1659, %r1660, %r1661, %r1662, %r1663, %r1664, %r1665}, [%r336], %r1648;
	wmma.mma.sync.aligned.row.row.m16n16k16.f16.f16 {%r1666, %r1667, %r1668, %r1669}, {%r1649, %r1650, %r1651, %r1652, %r1653, %r1654, %r1655, %r1656}, {%r24, %r23, %r22, %r21, %r20, %r19, %r18, %r17}, {%r33, %r33, %r33, %r33};
	wmma.mma.sync.aligned.row.row.m16n16k16.f16.f16 {%r1670, %r1671, %r1672, %r1673}, {%r1658, %r1659, %r1660, %r1661, %r1662, %r1663, %r1664, %r1665}, {%r32, %r31, %r30, %r29, %r28, %r27, %r26, %r25}, {%r33, %r33, %r33, %r33};
	wmma.mma.sync.aligned.row.row.m16n16k16.f16.f16 {%r1674, %r1675, %r1676, %r1677}, {%r1649, %r1650, %r1651, %r1652, %r1653, %r1654, %r1655, %r1656}, {%r32, %r31, %r30, %r29, %r28, %r27, %r26, %r25}, {%r33, %r33, %r33, %r33};
	wmma.mma.sync.aligned.row.row.m16n16k16.f16.f16 {%r1678, %r1679, %r1680, %r1681}, {%r1658, %r1659, %r1660, %r1661, %r1662, %r1663, %r1664, %r1665}, {%r24, %r23, %r22, %r21, %r20, %r19, %r18, %r17}, {%r1674, %r1675, %r1676, %r1677};
	wmma.store.d.sync.aligned.row.m16n16k16.shared.f16 	[%r336], {%r1678, %r1679, %r1680, %r1681}, %r1648;
	mov.b32 	{%rs1156, %rs1159}, %r1666;
	mov.b32 	{%rs1157, %rs1160}, %r1670;
	// begin inline asm
	{sub.f16 %rs1155,%rs1156,%rs1157;
}
	// end inline asm
	// begin inline asm
	{sub.f16 %rs1158,%rs1159,%rs1160;
}
	// end inline asm
	mov.b32 	{%rs1162, %rs1165}, %r1667;
	mov.b32 	{%rs1163, %rs1166}, %r1671;
	// begin inline asm
	{sub.f16 %rs1161,%rs1162,%rs1163;
}
	// end inline asm
	// begin inline asm
	{sub.f16 %rs1164,%rs1165,%rs1166;
}
	// end inline asm
	mov.b32 	{%rs1168, %rs1171}, %r1668;
	mov.b32 	{%rs1169, %rs1172}, %r1672;
	// begin inline asm
	{sub.f16 %rs1167,%rs1168,%rs1169;
}
	// end inline asm
	// begin inline asm
	{sub.f16 %rs1170,%rs1171,%rs1172;
}
	// end inline asm
	mov.b32 	{%rs1174, %rs1177}, %r1669;
	mov.b32 	{%rs1175, %rs1178}, %r1673;
	// begin inline asm
	{sub.f16 %rs1173,%rs1174,%rs1175;
}
	// end inline asm
	// begin inline asm
	{sub.f16 %rs1176,%rs1177,%rs1178;
}
	// end inline asm
	mov.b32 	%r1682, {%rs1173, %rs1176};
	mov.b32 	%r1683, {%rs1167, %rs1170};
	mov.b32 	%r1684, {%rs1161, %rs1164};
	mov.b32 	%r1685, {%rs1155, %rs1158};
	st.shared.v4.b32 	[%r9], {%r1685, %r1684, %r1683, %r1682};
	add.s64 	%rd68, %rd91, %rd64;
	ld.shared.v4.b32 	{%r1686, %r1687, %r1688, %r1689}, [%r76];
	mov.b32 	{%rs1179, %rs1180}, %r1689;
	mov.b32 	{%rs1181, %rs1182}, %r1688;
	mov.b32 	{%rs1183, %rs1184}, %r1687;
	mov.b32 	{%rs1185, %rs1186}, %r1686;
	st.global.u16 	[%rd68], %rs1185;
	add.s64 	%rd69, %rd90, %rd64;
	ld.shared.v4.b32 	{%r1690, %r1691, %r1692, %r1693}, [%r76+512];
	mov.b32 	{%rs1187, %rs1188}, %r1693;
	mov.b32 	{%rs1189, %rs1190}, %r1692;
	mov.b32 	{%rs1191, %rs1192}, %r1691;
	mov.b32 	{%rs1193, %rs1194}, %r1690;
	st.global.u16 	[%rd69], %rs1193;
	add.s64 	%rd70, %rd68, %rd15;
	st.global.u16 	[%rd70], %rs1186;
	add.s64 	%rd71, %rd69, %rd15;
	st.global.u16 	[%rd71], %rs1194;
	add.s64 	%rd72, %rd70, %rd15;
	st.global.u16 	[%rd72], %rs1183;
	add.s64 	%rd73, %rd71, %rd15;
	st.global.u16 	[%rd73], %rs1191;
	add.s64 	%rd74, %rd72, %rd15;
	st.global.u16 	[%rd74], %rs1184;
	add.s64 	%rd75, %rd73, %rd15;
	st.global.u16 	[%rd75], %rs1192;
	add.s64 	%rd76, %rd74, %rd15;
	st.global.u16 	[%rd76], %rs1181;
	add.s64 	%rd77, %rd75, %rd15;
	st.global.u16 	[%rd77], %rs1189;
	add.s64 	%rd78, %rd76, %rd15;
	st.global.u16 	[%rd78], %rs1182;
	add.s64 	%rd79, %rd77, %rd15;
	st.global.u16 	[%rd79], %rs1190;
	add.s64 	%rd80, %rd78, %rd15;
	st.global.u16 	[%rd80], %rs1179;
	add.s64 	%rd81, %rd79, %rd15;
	st.global.u16 	[%rd81], %rs1187;
	add.s64 	%rd82, %rd80, %rd15;
	st.global.u16 	[%rd82], %rs1180;
	add.s64 	%rd83, %rd81, %rd15;
	st.global.u16 	[%rd83], %rs1188;
	add.s32 	%r1832, %r1832, 1;
	setp.ne.s32 	%p222, %r1832, %r1703;
	mov.u64 	%rd88, %rd10;
	mov.u64 	%rd89, %rd11;
	@%p222 bra 	$L__BB0_178;
$L__BB0_208:
	ret;

}


// ===== COMPILED SASS (sm_100) =====

	.target	sm_100

	.elftype	@"ET_EXEC"


//--------------------- .note.nv.tkinfo           --------------------------
	.section	.note.nv.tkinfo,"",@"SHT_NOTE"
	.sectionflags	@"SHF_NOTE_NV_TKINFO"
	.tkinfo
        /*0018*/ 	.word	0x00000002
        /*0030*/ 	.string	""
        /*0030*/ 	.string	"ptxas"
        /*0030*/ 	.string	"Cuda compilation tools, release 13.0, V13.0.88"
        /*0030*/ 	.string	"Build cuda_13.0.r13.0/compiler.36424714_0"
        /*0030*/ 	.string	"-arch sm_100 -m 64 "



//--------------------- .note.nv.cuinfo           --------------------------
	.section	.note.nv.cuinfo,"",@"SHT_NOTE"
	.sectionflags	@"SHF_NOTE_NV_CUINFO"
        /*0018*/ 	.short	0x0002
        /*001a*/ 	.short	0x0064
        /*001c*/ 	.short	0x0082
	.zero		2


//--------------------- .nv.info                  --------------------------
	.section	.nv.info,"",@"SHT_CUDA_INFO"
	.align	4


	//----- nvinfo : EIATTR_REGCOUNT
	.align		4
        /*0000*/ 	.byte	0x04, 0x2f
        /*0002*/ 	.short	(.L_1 - .L_0)
	.align		4
.L_0:
        /*0004*/ 	.word	index@(_Z9TensorFFTP6__halfS0_S0_S0_iii)
        /*0008*/ 	.word	0x00000040


	//----- nvinfo : EIATTR_FRAME_SIZE
	.align		4
.L_1:
        /*000c*/ 	.byte	0x04, 0x11
        /*000e*/ 	.short	(.L_3 - .L_2)
	.align		4
.L_2:
        /*0010*/ 	.word	index@(_Z9TensorFFTP6__halfS0_S0_S0_iii)
        /*0014*/ 	.word	0x00000000


	//----- nvinfo : EIATTR_MIN_STACK_SIZE
	.align		4
.L_3:
        /*0018*/ 	.byte	0x04, 0x12
        /*001a*/ 	.short	(.L_5 - .L_4)
	.align		4
.L_4:
        /*001c*/ 	.word	index@(_Z9TensorFFTP6__halfS0_S0_S0_iii)
        /*0020*/ 	.word	0x00000000
.L_5:


//--------------------- .nv.compat                --------------------------
	.section	.nv.compat,"",@"SHT_CUDA_COMPAT_INFO"
	.align	4
        /*0000*/ 	.byte	0x02, 0x09, 0x00, 0x00, 0x02, 0x02, 0x01, 0x00, 0x02, 0x05, 0x05, 0x00, 0x03, 0x07, 0x01, 0x01
        /*0010*/ 	.byte	0x02, 0x03, 0x00, 0x00, 0x02, 0x06, 0x01, 0x00, 0x04, 0x0b, 0x08, 0x00, 0x09, 0x00, 0x00, 0x00
        /*0020*/ 	.byte	0x00, 0x00, 0x00, 0x00


//--------------------- .nv.info._Z9TensorFFTP6__halfS0_S0_S0_iii --------------------------
	.section	.nv.info._Z9TensorFFTP6__halfS0_S0_S0_iii,"",@"SHT_CUDA_INFO"
	.sectionflags	@""
	.align	4


	//----- nvinfo : EIATTR_CUDA_API_VERSION
	.align		4
        /*0000*/ 	.byte	0x04, 0x37
        /*0002*/ 	.short	(.L_7 - .L_6)
.L_6:
        /*0004*/ 	.word	0x00000082


	//----- nvinfo : EIATTR_KPARAM_INFO
	.align		4
.L_7:
        /*0008*/ 	.byte	0x04, 0x17
        /*000a*/ 	.short	(.L_9 - .L_8)
.L_8:
        /*000c*/ 	.word	0x00000000
        /*0010*/ 	.short	0x0006
        /*0012*/ 	.short	0x0028
        /*0014*/ 	.byte	0x00, 0xf0, 0x11, 0x00


	//----- nvinfo : EIATTR_KPARAM_INFO
	.align		4
.L_9:
        /*0018*/ 	.byte	0x04, 0x17
        /*001a*/ 	.short	(.L_11 - .L_10)
.L_10:
        /*001c*/ 	.word	0x00000000
        /*0020*/ 	.short	0x0005
        /*0022*/ 	.short	0x0024
        /*0024*/ 	.byte	0x00, 0xf0, 0x11, 0x00


	//----- nvinfo : EIATTR_KPARAM_INFO
	.align		4
.L_11:
        /*0028*/ 	.byte	0x04, 0x17
        /*002a*/ 	.short	(.L_13 - .L_12)
.L_12:
        /*002c*/ 	.word	0x00000000
        /*0030*/ 	.short	0x0004
        /*0032*/ 	.short	0x0020
        /*0034*/ 	.byte	0x00, 0xf0, 0x11, 0x00


	//----- nvinfo : EIATTR_KPARAM_INFO
	.align		4
.L_13:
        /*0038*/ 	.byte	0x04, 0x17
        /*003a*/ 	.short	(.L_15 - .L_14)
.L_14:
        /*003c*/ 	.word	0x00000000
        /*0040*/ 	.short	0x0003
        /*0042*/ 	.short	0x0018
        /*0044*/ 	.byte	0x00, 0xf5, 0x21, 0x00


	//----- nvinfo : EIATTR_KPARAM_INFO
	.align		4
.L_15:
        /*0048*/ 	.byte	0x04, 0x17
        /*004a*/ 	.short	(.L_17 - .L_16)
.L_16:
        /*004c*/ 	.word	0x00000000
        /*0050*/ 	.short	0x0002
        /*0052*/ 	.short	0x0010
        /*0054*/ 	.byte	0x00, 0xf5, 0x21, 0x00


	//----- nvinfo : EIATTR_KPARAM_INFO
	.align		4
.L_17:
        /*0058*/ 	.byte	0x04, 0x17
        /*005a*/ 	.short	(.L_19 - .L_18)
.L_18:
        /*005c*/ 	.word	0x00000000
        /*0060*/ 	.short	0x0001
        /*0062*/ 	.short	0x0008
        /*0064*/ 	.byte	0x00, 0xf5, 0x21, 0x00


	//----- nvinfo : EIATTR_KPARAM_INFO
	.align		4
.L_19:
        /*0068*/ 	.byte	0x04, 0x17
        /*006a*/ 	.short	(.L_21 - .L_20)
.L_20:
        /*006c*/ 	.word	0x00000000
        /*0070*/ 	.short	0x0000
        /*0072*/ 	.short	0x0000
        /*0074*/ 	.byte	0x00, 0xf5, 0x21, 0x00


	//----- nvinfo : EIATTR_SPARSE_MMA_MASK
	.align		4
.L_21:
        /*0078*/ 	.byte	0x03, 0x50
        /*007a*/ 	.short	0x0000


	//----- nvinfo : EIATTR_WMMA_USED
	.align		4
        /*007c*/ 	.byte	0x01, 0x2b
	.zero		2


	//----- nvinfo : EIATTR_MAXREG_COUNT
	.align		4
        /*0080*/ 	.byte	0x03, 0x1b
        /*0082*/ 	.short	0x00ff


	//----- nvinfo : EIATTR_NUM_BARRIERS
	.align		4
        /*0084*/ 	.byte	0x02, 0x4c
        /*0086*/ 	.byte	0x01
	.zero		1


	//----- nvinfo : EIATTR_MERCURY_ISA_VERSION
	.align		4
        /*0088*/ 	.byte	0x03, 0x5f
        /*008a*/ 	.short	0x0101


	//----- nvinfo : EIATTR_INT_WARP_WIDE_INSTR_OFFSETS
	.align		4
        /*008c*/ 	.byte	0x04, 0x31
        /*008e*/ 	.short	(.L_23 - .L_22)


	//   ....[0]....
.L_22:
        /*0090*/ 	.word	0x000097d0


	//   ....[1]....
        /*0094*/ 	.word	0x000098b0


	//----- nvinfo : EIATTR_COOP_GROUP_MASK_REGIDS
	.align		4
.L_23:
        /*0098*/ 	.byte	0x04, 0x29
        /*009a*/ 	.short	(.L_25 - .L_24)


	//   ....[0]....
.L_24:
        /*009c*/ 	.word	0xffffffff


	//   ....[1]....
        /*00a0*/ 	.word	0xffffffff


	//----- nvinfo : EIATTR_COOP_GROUP_INSTR_OFFSETS
	.align		4
.L_25:
        /*00a4*/ 	.byte	0x04, 0x28
        /*00a6*/ 	.short	(.L_27 - .L_26)


	//   ....[0]....
.L_26:
        /*00a8*/ 	.word	0x00009720


	//   ....[1]....
        /*00ac*/ 	.word	0x00009980


	//----- nvinfo : EIATTR_VRC_CTA_INIT_COUNT
	.align		4
.L_27:
        /*00b0*/ 	.byte	0x02, 0x4a
	.zero		1
	.zero		1


	//----- nvinfo : EIATTR_EXIT_INSTR_OFFSETS
	.align		4
        /*00b4*/ 	.byte	0x04, 0x1c
        /*00b6*/ 	.short	(.L_29 - .L_28)


	//   ....[0]....
.L_28:
        /*00b8*/ 	.word	0x000094a0


	//   ....[1]....
        /*00bc*/ 	.word	0x0000c390


	//----- nvinfo : EIATTR_CRS_STACK_SIZE
	.align		4
.L_29:
        /*00c0*/ 	.byte	0x04, 0x1e
        /*00c2*/ 	.short	(.L_31 - .L_30)
.L_30:
        /*00c4*/ 	.word	0x00000000


	//----- nvinfo : EIATTR_CBANK_PARAM_SIZE
	.align		4
.L_31:
        /*00c8*/ 	.byte	0x03, 0x19
        /*00ca*/ 	.short	0x002c


	//----- nvinfo : EIATTR_PARAM_CBANK
	.align		4
        /*00cc*/ 	.byte	0x04, 0x0a
        /*00ce*/ 	.short	(.L_33 - .L_32)
	.align		4
.L_32:
        /*00d0*/ 	.word	index@(.nv.constant0._Z9TensorFFTP6__halfS0_S0_S0_iii)
        /*00d4*/ 	.short	0x0380
        /*00d6*/ 	.short	0x002c


	//----- nvinfo : EIATTR_SW_WAR
	.align		4
.L_33:
        /*00d8*/ 	.byte	0x04, 0x36
        /*00da*/ 	.short	(.L_35 - .L_34)
.L_34:
        /*00dc*/ 	.word	0x00000008
.L_35:


//--------------------- .nv.callgraph             --------------------------
	.section	.nv.callgraph,"",@"SHT_CUDA_CALLGRAPH"
	.align	4
	.sectionentsize	8
	.align		4
        /*0000*/ 	.word	0x00000000
	.align		4
        /*0004*/ 	.word	0xffffffff
	.align		4
        /*0008*/ 	.word	0x00000000
	.align		4
        /*000c*/ 	.word	0xfffffffe
	.align		4
        /*0010*/ 	.word	0x00000000
	.align		4
        /*0014*/ 	.word	0xfffffffd
	.align		4
        /*0018*/ 	.word	0x00000000
	.align		4
        /*001c*/ 	.word	0xfffffffc


//--------------------- .text._Z9TensorFFTP6__halfS0_S0_S0_iii --------------------------
	.section	.text._Z9TensorFFTP6__halfS0_S0_S0_iii,"ax",@progbits
	.align	128
        .global         _Z9TensorFFTP6__halfS0_S0_S0_iii
        .type           _Z9TensorFFTP6__halfS0_S0_S0_iii,@function
        .size           _Z9TensorFFTP6__halfS0_S0_S0_iii,(.L_x_54 - _Z9TensorFFTP6__halfS0_S0_S0_iii)
        .other          _Z9TensorFFTP6__halfS0_S0_S0_iii,@"STO_CUDA_ENTRY STV_DEFAULT"
_Z9TensorFFTP6__halfS0_S0_S0_iii:
.text._Z9TensorFFTP6__halfS0_S0_S0_iii:
[----:B------:R-:W-:Y:S01]  /*0000*/  LDC R1, c[0x0][0x37c] ;  /* 0x0000df00ff017b82 */ /* 0x000fe20000000800 */
[----:B------:R-:W0:Y:S01]  /*0010*/  S2R R2, SR_CTAID.X ;  /* 0x0000000000027919 */ /* 0x000e220000002500 */
[----:B------:R-:W0:Y:S06]  /*0020*/  LDCU UR4, c[0x0][0x360] ;  /* 0x00006c00ff0477ac */ /* 0x000e2c0008000800 */
[----:B------:R-:W1:Y:S01]  /*0030*/  S2UR UR5, SR_CgaCtaId ;  /* 0x00000000000579c3 */ /* 0x000e620000008800 */
[----:B------:R-:W0:Y:S01]  /*0040*/  S2R R3, SR_TID.X ;  /* 0x0000000000037919 */ /* 0x000e220000002100 */
[----:B------:R-:W2:Y:S01]  /*0050*/  LDCU.64 UR8, c[0x0][0x358] ;  /* 0x00006b00ff0877ac */ /* 0x000ea20008000a00 */
[----:B------:R-:W-:-:S05]  /*0060*/  CS2R.32 R58, SR_CgaSize ;  /* 0x00000000003a7805 */ /* 0x000fca0000008a00 */
[----:B------:R-:W-:-:S05]  /*0070*/  IMAD R58, R58, -0xa0, RZ ;  /* 0xffffff603a3a7824 */ /* 0x000fca00078e02ff */
[----:B------:R-:W-:-:S14]  /*0080*/  R2UR UR7, R58 ;  /* 0x000000003a0772ca */ /* 0x000fdc00000e0000 */
[----:B------:R-:W3:Y:S01]  /*0090*/  LDCU UR7, c[0x0][UR7+0x258] ;  /* 0x00004b00070777ac */ /* 0x000ee20008000800 */
[----:B------:R-:W-:-:S05]  /*00a0*/  CS2R.32 R58, SR_CgaSize ;  /* 0x00000000003a7805 */ /* 0x000fca0000008a00 */
[----:B------:R-:W-:-:S05]  /*00b0*/  IMAD R58, R58, -0xa0, RZ ;  /* 0xffffff603a3a7824 */ /* 0x000fca00078e02ff */
[----:B------:R-:W-:-:S14]  /*00c0*/  R2UR UR10, R58 ;  /* 0x000000003a0a72ca */ /* 0x000fdc00000e0000 */
[----:B------:R-:W4:Y:S01]  /*00d0*/  LDCU UR10, c[0x0][UR10+0x254] ;  /* 0x00004a800a0a77ac */ /* 0x000f220008000800 */
[----:B0-----:R-:W-:Y:S01]  /*00e0*/  IMAD R0, R2, UR4, R3 ;  /* 0x0000000402007c24 */ /* 0x001fe2000f8e0203 */
[----:B------:R-:W-:-:S04]  /*00f0*/  USHF.R.U32.HI UR4, URZ, 0x5, UR4 ;  /* 0x00000005ff047899 */ /* 0x000fc80008011604 */
[----:B------:R-:W-:-:S04]  /*0100*/  SHF.R.S32.HI R3, RZ, 0x1f, R0 ;  /* 0x0000001fff037819 */ /* 0x000fc80000011400 */
[----:B------:R-:W-:-:S04]  /*0110*/  LEA.HI R42, R3, R0, RZ, 0x5 ;  /* 0x00000000032a7211 */ /* 0x000fc800078f28ff */
[----:B------:R-:W-:Y:S02]  /*0120*/  LOP3.LUT R3, R42, 0xffe0, RZ, 0xc0, !PT ;  /* 0x0000ffe02a037812 */ /* 0x000fe400078ec0ff */
[----:B------:R-:W-:-:S03]  /*0130*/  SHF.R.S32.HI R42, RZ, 0x5, R42 ;  /* 0x00000005ff2a7819 */ /* 0x000fc6000001142a */
[----:B------:R-:W-:-:S05]  /*0140*/  IMAD.IADD R3, R0, 0x1, -R3 ;  /* 0x0000000100037824 */ /* 0x000fca00078e0a03 */
[----:B------:R-:W-:-:S04]  /*0150*/  PRMT R0, R3, 0x8880, RZ ;  /* 0x0000888003007816 */ /* 0x000fc800000000ff */
[----:B------:R-:W-:-:S04]  /*0160*/  PRMT R0, R0, 0x7710, RZ ;  /* 0x0000771000007816 */ /* 0x000fc800000000ff */
[----:B------:R-:W-:-:S04]  /*0170*/  SHF.R.U32.HI R0, RZ, 0xb, R0 ;  /* 0x0000000bff007819 */ /* 0x000fc80000011600 */
[----:B------:R-:W-:-:S05]  /*0180*/  LOP3.LUT R0, R0, 0xf, RZ, 0xc0, !PT ;  /* 0x0000000f00007812 */ /* 0x000fca00078ec0ff */
[----:B------:R-:W-:-:S05]  /*0190*/  IMAD.IADD R0, R3, 0x1, R0 ;  /* 0x0000000103007824 */ /* 0x000fca00078e0200 */
[C---:B------:R-:W-:Y:S02]  /*01a0*/  LOP3.LUT R4, R0.reuse, 0xf0, RZ, 0xc0, !PT ;  /* 0x000000f000047812 */ /* 0x040fe400078ec0ff */
[----:B------:R-:W-:-:S03]  /*01b0*/  PRMT R0, R0, 0x8880, RZ ;  /* 0x0000888000007816 */ /* 0x000fc600000000ff */
[----:B------:R-:W-:Y:S01]  /*01c0*/  IMAD.MOV R4, RZ, RZ, -R4 ;  /* 0x000000ffff047224 */ /* 0x000fe200078e0a04 */
[----:B------:R-:W-:-:S04]  /*01d0*/  SHF.R.S32.HI R0, RZ, 0x4, R0 ;  /* 0x00000004ff007819 */ /* 0x000fc80000011400 */
[----:B------:R-:W-:Y:S02]  /*01e0*/  PRMT R4, R4, 0x7710, RZ ;  /* 0x0000771004047816 */ /* 0x000fe400000000ff */
[----:B------:R-:W-:-:S03]  /*01f0*/  PRMT R26, R0, 0x9910, RZ ;  /* 0x00009910001a7816 */ /* 0x000fc600000000ff */
[----:B------:R-:W-:Y:S02]  /*0200*/  IMAD.IADD R3, R3, 0x1, R4 ;  /* 0x0000000103037824 */ /* 0x000fe400078e0204 */
[----:B------:R-:W-:-:S03]  /*0210*/  IMAD.SHL.U32 R0, R26, 0x8, RZ ;  /* 0x000000081a007824 */ /* 0x000fc600078e00ff */
[----:B------:R-:W-:-:S04]  /*0220*/  LOP3.LUT R3, R3, 0xffff, RZ, 0xc0, !PT ;  /* 0x0000ffff03037812 */ /* 0x000fc800078ec0ff */
[----:B------:R-:W-:Y:S02]  /*0230*/  PRMT R41, R3, 0x8880, RZ ;  /* 0x0000888003297816 */ /* 0x000fe400000000ff */
[----:B------:R-:W-:Y:S03]  /*0240*/  I2F.U32.RP R3, UR4 ;  /* 0x0000000400037d06 */ /* 0x000fe60008209000 */
[----:B------:R-:W-:-:S04]  /*0250*/  IMAD R28, R41, R0, RZ ;  /* 0x00000000291c7224 */ /* 0x000fc800078e02ff */
[C---:B------:R-:W-:Y:S02]  /*0260*/  IMAD.IADD R4, R41.reuse, 0x1, R28 ;  /* 0x0000000129047824 */ /* 0x040fe400078e021c */
[----:B------:R-:W0:Y:S02]  /*0270*/  I2F.F16 R28, R28 ;  /* 0x0000001c001c7306 */ /* 0x000e240000200c00 */
[----:B------:R-:W-:-:S04]  /*0280*/  IMAD.IADD R8, R41, 0x1, R4 ;  /* 0x0000000129087824 */ /* 0x000fc800078e0204 */
[C---:B------:R-:W-:Y:S02]  /*0290*/  IMAD.IADD R10, R41.reuse, 0x1, R8 ;  /* 0x00000001290a7824 */ /* 0x040fe400078e0208 */
[----:B------:R-:W5:Y:S02]  /*02a0*/  I2F.F16 R5, R4 ;  /* 0x0000000400057306 */ /* 0x000f640000200c00 */
[----:B------:R-:W-:-:S04]  /*02b0*/  IMAD.IADD R12, R41, 0x1, R10 ;  /* 0x00000001290c7824 */ /* 0x000fc800078e020a */
[----:B------:R-:W-:Y:S02]  /*02c0*/  IMAD.IADD R18, R41, 0x1, R12 ;  /* 0x0000000129127824 */ /* 0x000fe400078e020c */
[----:B0-----:R-:W-:Y:S01]  /*02d0*/  HMUL2 R28, R28.H0_H0, 3.140625, 3.140625 ;  /* 0x424842481c1c7832 */ /* 0x001fe20000000800 */
[----:B------:R-:W0:Y:S04]  /*02e0*/  I2F.F16 R7, R8 ;  /* 0x0000000800077306 */ /* 0x000e280000200c00 */
[----:B------:R-:W-:Y:S02]  /*02f0*/  HADD2.F32 R28, -RZ, R28.H0_H0 ;  /* 0x2000001cff1c7230 */ /* 0x000fe40000004100 */
[----:B-----5:R-:W-:Y:S02]  /*0300*/  HMUL2 R5, R5.H0_H0, 3.140625, 3.140625 ;  /* 0x4248424805057832 */ /* 0x020fe40000000800 */
[----:B------:R-:W5:Y:S03]  /*0310*/  I2F.F16 R9, R10 ;  /* 0x0000000a00097306 */ /* 0x000f660000200c00 */
[----:B------:R-:W-:-:S02]  /*0320*/  HADD2.F32 R5, -RZ, R5.H0_H0 ;  /* 0x20000005ff057230 */ /* 0x000fc40000004100 */
[----:B0-----:R-:W-:-:S03]  /*0330*/  HMUL2 R7, R7.H0_H0, 3.140625, 3.140625 ;  /* 0x4248424807077832 */ /* 0x001fc60000000800 */
[----:B------:R-:W-:Y:S01]  /*0340*/  MUFU.RCP R3, R3 ;  /* 0x0000000300037308 */ /* 0x000fe20000001000 */
[----:B------:R-:W-:-:S05]  /*0350*/  FMUL R6, R5, 0.125 ;  /* 0x3e00000005067820 */ /* 0x000fca0000400000 */
[----:B------:R-:W-:Y:S01]  /*0360*/  F2FP.F16.F32.PACK_AB R20, RZ, R6 ;  /* 0x00000006ff14723e */ /* 0x000fe200000000ff */
[----:B-----5:R-:W-:Y:S01]  /*0370*/  HMUL2 R4, R9.H0_H0, 3.140625, 3.140625 ;  /* 0x4248424809047832 */ /* 0x020fe20000000800 */
[----:B------:R0:W5:Y:S01]  /*0380*/  I2F.F16 R11, R12 ;  /* 0x0000000c000b7306 */ /* 0x0001620000200c00 */
[----:B------:R-:W-:Y:S02]  /*0390*/  HADD2.F32 R9, -RZ, R7.H0_H0 ;  /* 0x20000007ff097230 */ /* 0x000fe40000004100 */
[C---:B------:R-:W-:Y:S02]  /*03a0*/  HSETP2.GEU.AND P0, PT, |R20|.reuse.H0_H0, 8.523464202880859375e-06, 8.523464202880859375e-06, PT ;  /* 0x008f008f14007434 */ /* 0x040fe40003f0ea00 */
[----:B------:R-:W-:Y:S01]  /*03b0*/  HSETP2.GT.AND P2, PT, |R20|.H0_H0, RZ.H0_H0, PT ;  /* 0x200000ff14007234 */ /* 0x000fe20003f44a00 */
[----:B------:R-:W-:Y:S02]  /*03c0*/  FMUL R10, R9, 0.125 ;  /* 0x3e000000090a7820 */ /* 0x000fe40000400000 */
[----:B------:R2:W1:Y:S02]  /*03d0*/  I2F.F16 R13, R18 ;  /* 0x00000012000d7306 */ /* 0x0004640000200c00 */
[----:B------:R-:W-:-:S02]  /*03e0*/  PLOP3.LUT P2, PT, P0, P2, PT, 0xf2, 0x2f ;  /* 0x00000000002f781c */ /* 0x000fc40000745e72 */
[----:B0-----:R-:W-:Y:S01]  /*03f0*/  F2FP.F16.F32.PACK_AB R12, RZ, R10 ;  /* 0x0000000aff0c723e */ /* 0x001fe200000000ff */
[----:B-----5:R-:W-:Y:S02]  /*0400*/  HMUL2 R11, R11.H0_H0, 3.140625, 3.140625 ;  /* 0x424842480b0b7832 */ /* 0x020fe40000000800 */
[C---:B--2---:R-:W-:Y:S02]  /*0410*/  IMAD.IADD R18, R41.reuse, 0x1, R18 ;  /* 0x0000000129127824 */ /* 0x044fe400078e0212 */
[C---:B------:R-:W-:Y:S02]  /*0420*/  HSETP2.GEU.AND P1, PT, |R12|.reuse.H0_H0, 8.523464202880859375e-06, 8.523464202880859375e-06, PT ;  /* 0x008f008f0c007434 */ /* 0x040fe40003f2ea00 */
[----:B------:R-:W-:Y:S01]  /*0430*/  HSETP2.GT.AND P4, PT, |R12|.H0_H0, RZ.H0_H0, PT ;  /* 0x200000ff0c007234 */ /* 0x000fe20003f84a00 */
[----:B------:R-:W-:-:S03]  /*0440*/  IMAD.IADD R21, R41, 0x1, R18 ;  /* 0x0000000129157824 */ /* 0x000fc600078e0212 */
[----:B------:R-:W-:Y:S01]  /*0450*/  @!P2 FFMA R5, R6, -8, R5 ;  /* 0xc10000000605a823 */ /* 0x000fe20000000005 */
[----:B------:R-:W-:-:S03]  /*0460*/  PLOP3.LUT P4, PT, P1, P4, PT, 0xf2, 0x2f ;  /* 0x00000000002f781c */ /* 0x000fc60000f89e72 */
[----:B------:R-:W-:Y:S01]  /*0470*/  @!P2 FFMA R8, R5, 0.125, R6 ;  /* 0x3e0000000508a823 */ /* 0x000fe20000000006 */
[----:B------:R-:W-:Y:S02]  /*0480*/  VIADD R6, R3, 0xffffffe ;  /* 0x0ffffffe03067836 */ /* 0x000fe40000000000 */
[----:B-1----:R-:W-:Y:S02]  /*0490*/  HMUL2 R5, R13.H0_H0, 3.140625, 3.140625 ;  /* 0x424842480d057832 */ /* 0x002fe40000000800 */
[----:B------:R-:W-:Y:S01]  /*04a0*/  HADD2.F32 R3, -RZ, R4.H0_H0 ;  /* 0x20000004ff037230 */ /* 0x000fe20000004100 */
[----:B------:R-:W-:Y:S01]  /*04b0*/  I2F.F16 R21, R21 ;  /* 0x0000001500157306 */ /* 0x000fe20000200c00 */
[----:B------:R-:W-:Y:S01]  /*04c0*/  HADD2.F32 R4, -RZ, R11.H0_H0 ;  /* 0x2000000bff047230 */ /* 0x000fe20000004100 */
[----:B------:R-:W-:Y:S01]  /*04d0*/  @!P2 F2FP.F16.F32.PACK_AB R20, RZ, R8 ;  /* 0x00000008ff14a23e */ /* 0x000fe200000000ff */
[----:B------:R-:W-:Y:S02]  /*04e0*/  HADD2.F32 R5, -RZ, R5.H0_H0 ;  /* 0x20000005ff057230 */ /* 0x000fe40000004100 */
[----:B------:R-:W-:Y:S01]  /*04f0*/  FMUL R16, R3, 0.125 ;  /* 0x3e00000003107820 */ /* 0x000fe20000400000 */
[----:B------:R-:W-:-:S02]  /*0500*/  IMAD R13, RZ, RZ, -UR4 ;  /* 0x80000004ff0d7e24 */ /* 0x000fc4000f8e02ff */
[----:B------:R-:W-:Y:S01]  /*0510*/  FMUL R19, R4, 0.125 ;  /* 0x3e00000004137820 */ /* 0x000fe20000400000 */
[----:B------:R0:W1:Y:S01]  /*0520*/  F2I.FTZ.U32.TRUNC.NTZ R7, R6 ;  /* 0x0000000600077305 */ /* 0x000062000021f000 */
[----:B------:R-:W-:Y:S01]  /*0530*/  F2FP.F16.F32.PACK_AB R32, RZ, R16 ;  /* 0x00000010ff20723e */ /* 0x000fe200000000ff */
[----:B------:R-:W-:Y:S02]  /*0540*/  FMUL R22, R5, 0.125 ;  /* 0x3e00000005167820 */ /* 0x000fe40000400000 */
[----:B------:R-:W-:Y:S02]  /*0550*/  F2FP.F16.F32.PACK_AB R14, RZ, R19 ;  /* 0x00000013ff0e723e */ /* 0x000fe400000000ff */
[C---:B------:R-:W-:Y:S02]  /*0560*/  HSETP2.GEU.AND P3, PT, |R32|.reuse.H0_H0, 8.523464202880859375e-06, 8.523464202880859375e-06, PT ;  /* 0x008f008f20007434 */ /* 0x040fe40003f6ea00 */
[----:B------:R-:W2:Y:S01]  /*0570*/  I2F.F16 R11, R18 ;  /* 0x00000012000b7306 */ /* 0x000ea20000200c00 */
[----:B------:R-:W-:Y:S01]  /*0580*/  HSETP2.GT.AND P0, PT, |R32|.H0_H0, RZ.H0_H0, PT ;  /* 0x200000ff20007234 */ /* 0x000fe20003f04a00 */
[----:B0-----:R-:W-:Y:S01]  /*0590*/  IMAD.MOV.U32 R6, RZ, RZ, RZ ;  /* 0x000000ffff067224 */ /* 0x001fe200078e00ff */
[----:B------:R-:W-:-:S02]  /*05a0*/  F2FP.F16.F32.PACK_AB R23, RZ, R22 ;  /* 0x00000016ff17723e */ /* 0x000fc400000000ff */
[C---:B------:R-:W-:Y:S02]  /*05b0*/  HSETP2.GEU.AND P6, PT, |R14|.reuse.H0_H0, 8.523464202880859375e-06, 8.523464202880859375e-06, PT ;  /* 0x008f008f0e007434 */ /* 0x040fe40003fcea00 */
[----:B------:R-:W-:Y:S01]  /*05c0*/  PLOP3.LUT P0, PT, P3, P0, PT, 0xf2, 0x2f ;  /* 0x00000000002f781c */ /* 0x000fe20001f01e72 */
[----:B-1----:R-:W-:Y:S01]  /*05d0*/  IMAD R13, R13, R7, RZ ;  /* 0x000000070d0d7224 */ /* 0x002fe200078e02ff */
[----:B------:R-:W-:Y:S02]  /*05e0*/  HSETP2.GT.AND P3, PT, |R14|.H0_H0, RZ.H0_H0, PT ;  /* 0x200000ff0e007234 */ /* 0x000fe40003f64a00 */
[C---:B------:R-:W-:Y:S01]  /*05f0*/  HSETP2.GEU.AND P1, PT, |R23|.reuse.H0_H0, 8.523464202880859375e-06, 8.523464202880859375e-06, PT ;  /* 0x008f008f17007434 */ /* 0x040fe20003f2ea00 */
[----:B------:R-:W-:Y:S01]  /*0600*/  IMAD.HI.U32 R13, R7, R13, R6 ;  /* 0x0000000d070d7227 */ /* 0x000fe200078e0006 */
[----:B------:R-:W-:-:S03]  /*0610*/  HSETP2.GT.AND P5, PT, |R23|.H0_H0, RZ.H0_H0, PT ;  /* 0x200000ff17007234 */ /* 0x000fc60003fa4a00 */
[----:B------:R-:W-:Y:S01]  /*0620*/  @!P4 FFMA R7, R10, -8, R9 ;  /* 0xc10000000a07c823 */ /* 0x000fe20000000009 */
[----:B------:R-:W-:Y:S01]  /*0630*/  PLOP3.LUT P3, PT, P6, P3, PT, 0xf2, 0x2f ;  /* 0x00000000002f781c */ /* 0x000fe20003767e72 */
[----:B--2---:R-:W-:Y:S02]  /*0640*/  HMUL2 R17, R11.H0_H0, 3.140625, 3.140625 ;  /* 0x424842480b117832 */ /* 0x004fe40000000800 */
[----:B------:R-:W-:Y:S01]  /*0650*/  HADD2.F32 R9, -RZ, R20.H0_H0 ;  /* 0x20000014ff097230 */ /* 0x000fe20000004100 */
[----:B------:R-:W-:Y:S01]  /*0660*/  PLOP3.LUT P1, PT, P1, P5, PT, 0xf2, 0x2f ;  /* 0x00000000002f781c */ /* 0x000fe20000f2be72 */
[----:B------:R-:W-:Y:S01]  /*0670*/  @!P4 FFMA R11, R7, 0.125, R10 ;  /* 0x3e000000070bc823 */ /* 0x000fe2000000000a */
[----:B------:R-:W-:Y:S01]  /*0680*/  @!P0 FFMA R15, R16, -8, R3 ;  /* 0xc1000000100f8823 */ /* 0x000fe20000000003 */
[----:B------:R-:W-:Y:S02]  /*0690*/  HADD2.F32 R7, -RZ, R17.H0_H0 ;  /* 0x20000011ff077230 */ /* 0x000fe40000004100 */
[----:B------:R-:W-:-:S02]  /*06a0*/  IMAD.MOV.U32 R6, RZ, RZ, 0x3f22f983 ;  /* 0x3f22f983ff067424 */ /* 0x000fc400078e00ff */
[----:B------:R-:W-:Y:S01]  /*06b0*/  @!P0 FFMA R18, R15, 0.125, R16 ;  /* 0x3e0000000f128823 */ /* 0x000fe20000000010 */
[----:B------:R-:W-:Y:S01]  /*06c0*/  @!P4 F2FP.F16.F32.PACK_AB R12, RZ, R11 ;  /* 0x0000000bff0cc23e */ /* 0x000fe200000000ff */
[----:B------:R-:W-:Y:S01]  /*06d0*/  FMUL R30, R7, 0.125 ;  /* 0x3e000000071e7820 */ /* 0x000fe20000400000 */
[----:B------:R-:W-:Y:S01]  /*06e0*/  FFMA R17, R9, R6, 12582912 ;  /* 0x4b40000009117423 */ /* 0x000fe20000000006 */
[----:B------:R-:W-:Y:S01]  /*06f0*/  @!P3 FFMA R8, R19, -8, R4 ;  /* 0xc10000001308b823 */ /* 0x000fe20000000004 */
[----:B------:R-:W-:Y:S01]  /*0700*/  @!P0 F2FP.F16.F32.PACK_AB R32, RZ, R18 ;  /* 0x00000012ff20823e */ /* 0x000fe200000000ff */
[----:B------:R-:W-:Y:S02]  /*0710*/  HADD2.F32 R29, -RZ, R12.H0_H0 ;  /* 0x2000000cff1d7230 */ /* 0x000fe40000004100 */
[----:B------:R-:W-:Y:S01]  /*0720*/  @!P1 FFMA R15, R22, -8, R5 ;  /* 0xc1000000160f9823 */ /* 0x000fe20000000005 */
[----:B------:R-:W-:Y:S01]  /*0730*/  @!P3 FFMA R19, R8, 0.125, R19 ;  /* 0x3e0000000813b823 */ /* 0x000fe20000000013 */
[----:B------:R-:W-:Y:S01]  /*0740*/  HMUL2 R8, R21.H0_H0, 3.140625, 3.140625 ;  /* 0x4248424815087832 */ /* 0x000fe20000000800 */
[----:B------:R-:W-:Y:S01]  /*0750*/  F2FP.F16.F32.PACK_AB R34, RZ, R30 ;  /* 0x0000001eff22723e */ /* 0x000fe200000000ff */
[----:B------:R-:W-:Y:S01]  /*0760*/  @!P1 FFMA R16, R15, 0.125, R22 ;  /* 0x3e0000000f109823 */ /* 0x000fe20000000016 */
[C---:B------:R-:W-:Y:S01]  /*0770*/  LOP3.LUT R15, R17.reuse, 0x1, RZ, 0xc0, !PT ;  /* 0x00000001110f7812 */ /* 0x040fe200078ec0ff */
[----:B------:R-:W-:Y:S01]  /*0780*/  FADD R10, R17, -12582912 ;  /* 0xcb400000110a7421 */ /* 0x000fe20000000000 */
[----:B------:R-:W-:Y:S01]  /*0790*/  HADD2.F32 R8, -RZ, R8.H0_H0 ;  /* 0x20000008ff087230 */ /* 0x000fe20000004100 */
[C---:B------:R-:W-:Y:S01]  /*07a0*/  HSETP2.GEU.AND P4, PT, |R34|.reuse.H0_H0, 8.523464202880859375e-06, 8.523464202880859375e-06, PT ;  /* 0x008f008f22007434 */ /* 0x040fe20003f8ea00 */
[----:B------:R-:W-:Y:S01]  /*07b0*/  HADD2.F32 R49, -RZ, R32.H0_H0 ;  /* 0x20000020ff317230 */ /* 0x000fe20000004100 */
[----:B------:R-:W-:Y:S01]  /*07c0*/  HSETP2.GT.AND P5, PT, |R34|.H0_H0, RZ.H0_H0, PT ;  /* 0x200000ff22007234 */ /* 0x000fe20003fa4a00 */
[----:B------:R-:W-:Y:S01]  /*07d0*/  FFMA R9, R10, -1.5707962512969970703, R9 ;  /* 0xbfc90fda0a097823 */ /* 0x000fe20000000009 */
[----:B------:R-:W-:Y:S01]  /*07e0*/  ISETP.NE.U32.AND P2, PT, R15, 0x1, PT ;  /* 0x000000010f00780c */ /* 0x000fe20003f45070 */
[----:B------:R-:W-:Y:S01]  /*07f0*/  FMUL R15, R8, 0.125 ;  /* 0x3e000000080f7820 */ /* 0x000fe20000400000 */
[----:B------:R-:W-:Y:S01]  /*0800*/  @!P3 F2FP.F16.F32.PACK_AB R14, RZ, R19 ;  /* 0x00000013ff0eb23e */ /* 0x000fe200000000ff */
[----:B------:R-:W-:Y:S01]  /*0810*/  FFMA R37, R10, -7.5497894158615963534e-08, R9 ;  /* 0xb3a221680a257823 */ /* 0x000fe20000000009 */
[----:B------:R-:W-:Y:S01]  /*0820*/  PLOP3.LUT P4, PT, P4, P5, PT, 0xf2, 0x2f ;  /* 0x00000000002f781c */ /* 0x000fe2000278be72 */
[----:B------:R-:W-:Y:S01]  /*0830*/  IMAD.MOV.U32 R9, RZ, RZ, 0x394ca1f9 ;  /* 0x394ca1f9ff097424 */ /* 0x000fe200078e00ff */
[----:B------:R-:W-:Y:S01]  /*0840*/  HSETP2.EQ.AND P0, P3, |R20|.H0_H0, 0.2093505859375, 0.0584716796875, PT ;  /* 0x32b32b7c14007434 */ /* 0x000fe20003b02a00 */
[----:B------:R-:W-:Y:S01]  /*0850*/  FMUL R22, R37, R37 ;  /* 0x0000002525167220 */ /* 0x000fe20000400000 */
[----:B------:R-:W-:Y:S01]  /*0860*/  F2FP.F16.F32.PACK_AB R43, RZ, R15 ;  /* 0x0000000fff2b723e */ /* 0x000fe200000000ff */
[----:B------:R-:W-:Y:S01]  /*0870*/  IMAD.MOV.U32 R10, RZ, RZ, 0x3c08839e ;  /* 0x3c08839eff0a7424 */ /* 0x000fe200078e00ff */
[C---:B------:R-:W-:Y:S01]  /*0880*/  LOP3.LUT P5, RZ, R17.reuse, 0x2, RZ, 0xc0, !PT ;  /* 0x0000000211ff7812 */ /* 0x040fe200078ac0ff */
[----:B------:R-:W-:Y:S01]  /*0890*/  IMAD.MOV.U32 R11, RZ, RZ, 0x3e2aaaa3 ;  /* 0x3e2aaaa3ff0b7424 */ /* 0x000fe200078e00ff */
[----:B------:R-:W-:Y:S01]  /*08a0*/  SEL R55, RZ, 0x3c00, !P0 ;  /* 0x00003c00ff377807 */ /* 0x000fe20004000000 */
[----:B------:R-:W-:Y:S01]  /*08b0*/  VIADD R19, R17, 0x1 ;  /* 0x0000000111137836 */ /* 0x000fe20000000000 */
[C---:B------:R-:W-:Y:S01]  /*08c0*/  HSETP2.GEU.AND P6, PT, |R43|.reuse.H0_H0, 8.523464202880859375e-06, 8.523464202880859375e-06, PT ;  /* 0x008f008f2b007434 */ /* 0x040fe20003fcea00 */
[-C--:B------:R-:W-:Y:S01]  /*08d0*/  FFMA R17, R29, R6.reuse, 12582912 ;  /* 0x4b4000001d117423 */ /* 0x080fe20000000006 */
[----:B------:R-:W-:Y:S01]  /*08e0*/  HSETP2.GT.AND P0, PT, |R43|.H0_H0, RZ.H0_H0, PT ;  /* 0x200000ff2b007234 */ /* 0x000fe20003f04a00 */
[----:B------:R-:W-:Y:S01]  /*08f0*/  @!P4 FFMA R21, R30, -8, R7 ;  /* 0xc10000001e15c823 */ /* 0x000fe20000000007 */
[----:B------:R-:W-:Y:S01]  /*0900*/  FFMA R44, R49, R6, 12582912 ;  /* 0x4b400000312c7423 */ /* 0x000fe20000000006 */
[----:B------:R-:W-:Y:S01]  /*0910*/  FSEL R54, R37, 1, !P2 ;  /* 0x3f80000025367808 */ /* 0x000fe20005000000 */
[----:B------:R-:W-:Y:S01]  /*0920*/  FADD R36, R17, -12582912 ;  /* 0xcb40000011247421 */ /* 0x000fe20000000000 */
[----:B------:R-:W-:Y:S01]  /*0930*/  PLOP3.LUT P0, PT, P6, P0, PT, 0xf2, 0x2f ;  /* 0x00000000002f781c */ /* 0x000fe20003701e72 */
[----:B------:R-:W-:Y:S01]  /*0940*/  @!P4 FFMA R21, R21, 0.125, R30 ;  /* 0x3e0000001515c823 */ /* 0x000fe2000000001e */
[C---:B------:R-:W-:Y:S01]  /*0950*/  FSEL R40, R37.reuse, 1, P2 ;  /* 0x3f80000025287808 */ /* 0x040fe20001000000 */
[----:B------:R-:W-:Y:S01]  /*0960*/  FADD R30, R44, -12582912 ;  /* 0xcb4000002c1e7421 */ /* 0x000fe20000000000 */
[----:B------:R-:W-:Y:S01]  /*0970*/  FSEL R27, R37, R22, !P2 ;  /* 0x00000016251b7208 */ /* 0x000fe20005000000 */
[----:B------:R-:W-:Y:S01]  /*0980*/  HADD2.F32 R47, -RZ, R14.H0_H0 ;  /* 0x2000000eff2f7230 */ /* 0x000fe20000004100 */
[----:B------:R-:W-:Y:S01]  /*0990*/  FSEL R24, -R9, 2.4433156795566901565e-05, !P2 ;  /* 0x37ccf5ce09187808 */ /* 0x000fe20005000100 */
[----:B------:R-:W-:Y:S01]  /*09a0*/  FFMA R49, R30, -1.5707962512969970703, R49 ;  /* 0xbfc90fda1e317823 */ /* 0x000fe20000000031 */
[----:B------:R-:W-:-:S02]  /*09b0*/  FSEL R45, R10, -0.0013887316454201936722, !P2 ;  /* 0xbab6061a0a2d7808 */ /* 0x000fc40005000000 */
[----:B------:R-:W-:Y:S02]  /*09c0*/  FSEL R31, -R11, 0.041666645556688308716, !P2 ;  /* 0x3d2aaaa50b1f7808 */ /* 0x000fe40005000100 */
[----:B------:R-:W-:Y:S01]  /*09d0*/  FSEL R25, RZ, -0.5, !P2 ;  /* 0xbf000000ff197808 */ /* 0x000fe20005000000 */
[----:B------:R-:W-:Y:S01]  /*09e0*/  FFMA R24, R22, R24, R45 ;  /* 0x0000001816187223 */ /* 0x000fe2000000002d */
[----:B------:R-:W-:Y:S01]  /*09f0*/  FSEL R35, -R9, 2.4433156795566901565e-05, P2 ;  /* 0x37ccf5ce09237808 */ /* 0x000fe20001000100 */
[----:B------:R-:W-:Y:S01]  /*0a00*/  @!P0 FFMA R38, R15, -8, R8 ;  /* 0xc10000000f268823 */ /* 0x000fe20000000008 */
[----:B------:R-:W-:Y:S01]  /*0a10*/  FSEL R18, R10, -0.0013887316454201936722, P2 ;  /* 0xbab6061a0a127808 */ /* 0x000fe20001000000 */
[----:B------:R-:W-:Y:S01]  /*0a20*/  FFMA R24, R22, R24, R31 ;  /* 0x0000001816187223 */ /* 0x000fe2000000001f */
[----:B------:R-:W-:Y:S01]  /*0a30*/  FSEL R33, -R11, 0.041666645556688308716, P2 ;  /* 0x3d2aaaa50b217808 */ /* 0x000fe20001000100 */
[----:B------:R-:W-:Y:S01]  /*0a40*/  @!P0 FFMA R15, R38, 0.125, R15 ;  /* 0x3e000000260f8823 */ /* 0x000fe2000000000f */
[----:B------:R-:W-:Y:S01]  /*0a50*/  FSEL R39, RZ, -0.5, P2 ;  /* 0xbf000000ff277808 */ /* 0x000fe20001000000 */
[C---:B------:R-:W-:Y:S01]  /*0a60*/  FFMA R18, R22.reuse, R35, R18 ;  /* 0x0000002316127223 */ /* 0x040fe20000000012 */
[----:B------:R-:W-:Y:S01]  /*0a70*/  FSEL R37, R22, R37, !P2 ;  /* 0x0000002516257208 */ /* 0x000fe20005000000 */
[----:B------:R-:W-:Y:S01]  /*0a80*/  FFMA R35, R30, -7.5497894158615963534e-08, R49 ;  /* 0xb3a221681e237823 */ /* 0x000fe20000000031 */
[----:B------:R-:W-:Y:S01]  /*0a90*/  LOP3.LUT P2, RZ, R19, 0x2, RZ, 0xc0, !PT ;  /* 0x0000000213ff7812 */ /* 0x000fe2000784c0ff */
[C---:B------:R-:W-:Y:S01]  /*0aa0*/  FFMA R30, R22.reuse, R18, R33 ;  /* 0x00000012161e7223 */ /* 0x040fe20000000021 */
[----:B------:R-:W-:Y:S01]  /*0ab0*/  LOP3.LUT R19, R17, 0x1, RZ, 0xc0, !PT ;  /* 0x0000000111137812 */ /* 0x000fe200078ec0ff */
[C---:B------:R-:W-:Y:S01]  /*0ac0*/  FFMA R24, R22.reuse, R24, R25 ;  /* 0x0000001816187223 */ /* 0x040fe20000000019 */
[----:B------:R-:W-:Y:S01]  /*0ad0*/  @!P1 F2FP.F16.F32.PACK_AB R23, RZ, R16 ;  /* 0x00000010ff17923e */ /* 0x000fe200000000ff */
[----:B------:R-:W-:Y:S01]  /*0ae0*/  FFMA R39, R22, R30, R39 ;  /* 0x0000001e16277223 */ /* 0x000fe20000000027 */
[----:B------:R-:W-:Y:S01]  /*0af0*/  ISETP.NE.U32.AND P6, PT, R19, 0x1, PT ;  /* 0x000000011300780c */ /* 0x000fe20003fc5070 */
[----:B------:R-:W-:Y:S01]  /*0b00*/  FFMA R19, R36, -1.5707962512969970703, R29 ;  /* 0xbfc90fda24137823 */ /* 0x000fe2000000001d */
[----:B------:R-:W-:Y:S01]  /*0b10*/  FFMA R29, R47, R6, 12582912 ;  /* 0x4b4000002f1d7423 */ /* 0x000fe20000000006 */
[----:B------:R-:W-:Y:S01]  /*0b20*/  LOP3.LUT R16, R44, 0x1, RZ, 0xc0, !PT ;  /* 0x000000012c107812 */ /* 0x000fe200078ec0ff */
[----:B------:R-:W-:-:S02]  /*0b30*/  HADD2.F32 R51, -RZ, R23.H0_H0 ;  /* 0x20000017ff337230 */ /* 0x000fc40000004100 */
[----:B------:R-:W-:Y:S01]  /*0b40*/  FFMA R19, R36, -7.5497894158615963534e-08, R19 ;  /* 0xb3a2216824137823 */ /* 0x000fe20000000013 */
[----:B------:R-:W-:Y:S01]  /*0b50*/  FADD R36, R29, -12582912 ;  /* 0xcb4000001d247421 */ /* 0x000fe20000000000 */
[----:B------:R-:W-:Y:S01]  /*0b60*/  FSEL R49, -R9, 2.4433156795566901565e-05, P6 ;  /* 0x37ccf5ce09317808 */ /* 0x000fe20003000100 */
[----:B------:R-:W-:Y:S01]  /*0b70*/  FFMA R54, R27, R24, R54 ;  /* 0x000000181b367223 */ /* 0x000fe20000000036 */
[----:B------:R-:W-:Y:S01]  /*0b80*/  FMUL R22, R19, R19 ;  /* 0x0000001313167220 */ /* 0x000fe20000400000 */
[----:B------:R-:W-:Y:S01]  /*0b90*/  FFMA R47, R36, -1.5707962512969970703, R47 ;  /* 0xbfc90fda242f7823 */ /* 0x000fe2000000002f */
[----:B------:R-:W-:Y:S01]  /*0ba0*/  FSEL R38, R10, -0.0013887316454201936722, P6 ;  /* 0xbab6061a0a267808 */ /* 0x000fe20003000000 */
[----:B------:R-:W-:Y:S01]  /*0bb0*/  FMUL R24, R35, R35 ;  /* 0x0000002323187220 */ /* 0x000fe20000400000 */
[----:B------:R-:W-:Y:S01]  /*0bc0*/  FSEL R48, -R9, 2.4433156795566901565e-05, !P6 ;  /* 0x37ccf5ce09307808 */ /* 0x000fe20007000100 */
[----:B------:R-:W-:Y:S01]  /*0bd0*/  FFMA R18, R36, -7.5497894158615963534e-08, R47 ;  /* 0xb3a2216824127823 */ /* 0x000fe2000000002f */
[----:B------:R-:W-:Y:S01]  /*0be0*/  FSEL R53, R10, -0.0013887316454201936722, !P6 ;  /* 0xbab6061a0a357808 */ /* 0x000fe20007000000 */
[----:B------:R-:W-:Y:S01]  /*0bf0*/  FFMA R38, R22, R49, R38 ;  /* 0x0000003116267223 */ /* 0x000fe20000000026 */
[----:B------:R-:W-:Y:S01]  /*0c00*/  ISETP.NE.U32.AND P1, PT, R16, 0x1, PT ;  /* 0x000000011000780c */ /* 0x000fe20003f25070 */
[----:B------:R-:W-:Y:S01]  /*0c10*/  FFMA R40, R37, R39, R40 ;  /* 0x0000002725287223 */ /* 0x000fe20000000028 */
[----:B------:R-:W-:Y:S01]  /*0c20*/  LOP3.LUT R16, R29, 0x1, RZ, 0xc0, !PT ;  /* 0x000000011d107812 */ /* 0x000fe200078ec0ff */
[----:B------:R-:W-:Y:S01]  /*0c30*/  FFMA R48, R22, R48, R53 ;  /* 0x0000003016307223 */ /* 0x000fe20000000035 */
[----:B------:R-:W-:-:S02]  /*0c40*/  FSEL R36, R19, 1, !P6 ;  /* 0x3f80000013247808 */ /* 0x000fc40007000000 */
[C---:B------:R-:W-:Y:S02]  /*0c50*/  FSEL R33, R19.reuse, 1, P6 ;  /* 0x3f80000013217808 */ /* 0x040fe40003000000 */
[----:B------:R-:W-:Y:S02]  /*0c60*/  FSEL R25, R19, R22, !P6 ;  /* 0x0000001613197208 */ /* 0x000fe40007000000 */
[C---:B------:R-:W-:Y:S02]  /*0c70*/  FSEL R30, R22.reuse, R19, !P6 ;  /* 0x00000013161e7208 */ /* 0x040fe40007000000 */
[C---:B------:R-:W-:Y:S02]  /*0c80*/  FSEL R31, -R11.reuse, 0.041666645556688308716, P6 ;  /* 0x3d2aaaa50b1f7808 */ /* 0x040fe40003000100 */
[----:B------:R-:W-:Y:S02]  /*0c90*/  FSEL R47, -R11, 0.041666645556688308716, !P6 ;  /* 0x3d2aaaa50b2f7808 */ /* 0x000fe40007000100 */
[----:B------:R-:W-:Y:S01]  /*0ca0*/  FSEL R45, RZ, -0.5, !P6 ;  /* 0xbf000000ff2d7808 */ /* 0x000fe20007000000 */
[C---:B------:R-:W-:Y:S01]  /*0cb0*/  FFMA R38, R22.reuse, R38, R31 ;  /* 0x0000002616267223 */ /* 0x040fe2000000001f */
[----:B------:R-:W-:Y:S01]  /*0cc0*/  FSEL R19, RZ, -0.5, P6 ;  /* 0xbf000000ff137808 */ /* 0x000fe20003000000 */
[----:B------:R-:W-:Y:S01]  /*0cd0*/  FFMA R47, R22, R48, R47 ;  /* 0x00000030162f7223 */ /* 0x000fe2000000002f */
[----:B------:R-:W-:Y:S01]  /*0ce0*/  ISETP.NE.U32.AND P6, PT, R16, 0x1, PT ;  /* 0x000000011000780c */ /* 0x000fe20003fc5070 */
[----:B------:R-:W-:Y:S01]  /*0cf0*/  FFMA R16, R51, R6, 12582912 ;  /* 0x4b40000033107423 */ /* 0x000fe20000000006 */
[C---:B------:R-:W-:Y:S01]  /*0d00*/  FSEL R27, -R9.reuse, 2.4433156795566901565e-05, !P1 ;  /* 0x37ccf5ce091b7808 */ /* 0x040fe20004800100 */
[----:B------:R-:W-:Y:S01]  /*0d10*/  FFMA R45, R22, R47, R45 ;  /* 0x0000002f162d7223 */ /* 0x000fe2000000002d */
[----:B------:R-:W-:Y:S01]  /*0d20*/  FSEL R31, R10, -0.0013887316454201936722, !P1 ;  /* 0xbab6061a0a1f7808 */ /* 0x000fe20004800000 */
[----:B------:R-:W-:Y:S01]  /*0d30*/  FADD R46, R16, -12582912 ;  /* 0xcb400000102e7421 */ /* 0x000fe20000000000 */
[----:B------:R-:W-:Y:S01]  /*0d40*/  FSEL R49, -R9, 2.4433156795566901565e-05, P1 ;  /* 0x37ccf5ce09317808 */ /* 0x000fe20000800100 */
[----:B------:R-:W-:Y:S01]  /*0d50*/  FFMA R36, R25, R45, R36 ;  /* 0x0000002d19247223 */ /* 0x000fe20000000024 */
[----:B------:R-:W-:Y:S01]  /*0d60*/  FSEL R48, R10, -0.0013887316454201936722, P1 ;  /* 0xbab6061a0a307808 */ /* 0x000fe20000800000 */
[----:B------:R-:W-:Y:S01]  /*0d70*/  FFMA R51, R46, -1.5707962512969970703, R51 ;  /* 0xbfc90fda2e337823 */ /* 0x000fe20000000033 */
[----:B------:R-:W-:Y:S01]  /*0d80*/  FFMA R27, R24, R27, R31 ;  /* 0x0000001b181b7223 */ /* 0x000fe2000000001f */
[----:B------:R-:W-:Y:S01]  /*0d90*/  LOP3.LUT R50, R16, 0x1, RZ, 0xc0, !PT ;  /* 0x0000000110327812 */ /* 0x000fe200078ec0ff */
[----:B------:R-:W-:Y:S01]  /*0da0*/  FMUL R25, R18, R18 ;  /* 0x0000001212197220 */ /* 0x000fe20000400000 */
[----:B------:R-:W-:Y:S01]  /*0db0*/  FFMA R31, R24, R49, R48 ;  /* 0x00000031181f7223 */ /* 0x000fe20000000030 */
[----:B------:R-:W-:Y:S01]  /*0dc0*/  FFMA R49, R22, R38, R19 ;  /* 0x0000002616317223 */ /* 0x000fe20000000013 */
[----:B------:R-:W-:Y:S01]  /*0dd0*/  FFMA R46, R46, -7.5497894158615963534e-08, R51 ;  /* 0xb3a221682e2e7823 */ /* 0x000fe20000000033 */
[----:B------:R-:W-:-:S02]  /*0de0*/  FSEL R51, -R11, 0.041666645556688308716, !P1 ;  /* 0x3d2aaaa50b337808 */ /* 0x000fc40004800100 */
[----:B------:R-:W-:Y:S01]  /*0df0*/  FSEL R39, RZ, -0.5, !P1 ;  /* 0xbf000000ff277808 */ /* 0x000fe20004800000 */
[----:B------:R-:W-:Y:S01]  /*0e00*/  FFMA R33, R30, R49, R33 ;  /* 0x000000311e217223 */ /* 0x000fe20000000021 */
[----:B------:R-:W-:Y:S01]  /*0e10*/  FSEL R48, -R11, 0.041666645556688308716, P1 ;  /* 0x3d2aaaa50b307808 */ /* 0x000fe20000800100 */
[C---:B------:R-:W-:Y:S01]  /*0e20*/  FFMA R27, R24.reuse, R27, R51 ;  /* 0x0000001b181b7223 */ /* 0x040fe20000000033 */
[----:B------:R-:W-:Y:S02]  /*0e30*/  FSEL R37, RZ, -0.5, P1 ;  /* 0xbf000000ff257808 */ /* 0x000fe40000800000 */
[C---:B------:R-:W-:Y:S01]  /*0e40*/  FSEL R38, R35.reuse, 1, !P1 ;  /* 0x3f80000023267808 */ /* 0x040fe20004800000 */
[C---:B------:R-:W-:Y:S01]  /*0e50*/  FFMA R48, R24.reuse, R31, R48 ;  /* 0x0000001f18307223 */ /* 0x040fe20000000030 */
[C---:B------:R-:W-:Y:S01]  /*0e60*/  FSEL R19, R35.reuse, R24, !P1 ;  /* 0x0000001823137208 */ /* 0x040fe20004800000 */
[C---:B------:R-:W-:Y:S01]  /*0e70*/  FFMA R27, R24.reuse, R27, R39 ;  /* 0x0000001b181b7223 */ /* 0x040fe20000000027 */
[C---:B------:R-:W-:Y:S01]  /*0e80*/  FSEL R47, R24.reuse, R35, !P1 ;  /* 0x00000023182f7208 */ /* 0x040fe20004800000 */
[----:B------:R-:W-:Y:S01]  /*0e90*/  FFMA R48, R24, R48, R37 ;  /* 0x0000003018307223 */ /* 0x000fe20000000025 */
[----:B------:R-:W-:Y:S01]  /*0ea0*/  FSEL R22, R35, 1, P1 ;  /* 0x3f80000023167808 */ /* 0x000fe20000800000 */
[----:B------:R-:W-:Y:S01]  /*0eb0*/  FMUL R37, R46, R46 ;  /* 0x0000002e2e257220 */ /* 0x000fe20000400000 */
[----:B------:R-:W-:Y:S01]  /*0ec0*/  ISETP.NE.U32.AND P1, PT, R50, 0x1, PT ;  /* 0x000000013200780c */ /* 0x000fe20003f25070 */
[----:B------:R-:W-:Y:S01]  /*0ed0*/  FMUL R35, R28, 0.125 ;  /* 0x3e0000001c237820 */ /* 0x000fe20000400000 */
[----:B------:R-:W-:Y:S01]  /*0ee0*/  FSEL R50, -R9, 2.4433156795566901565e-05, !P6 ;  /* 0x37ccf5ce09327808 */ /* 0x000fe20007000100 */
[----:B------:R-:W-:Y:S01]  /*0ef0*/  FFMA R38, R19, R27, R38 ;  /* 0x0000001b13267223 */ /* 0x000fe20000000026 */
[----:B------:R-:W-:Y:S01]  /*0f00*/  FSEL R30, R10, -0.0013887316454201936722, !P6 ;  /* 0xbab6061a0a1e7808 */ /* 0x000fe20007000000 */
[----:B------:R-:W-:Y:S01]  /*0f10*/  FFMA R47, R47, R48, R22 ;  /* 0x000000302f2f7223 */ /* 0x000fe20000000016 */
[----:B------:R-:W-:-:S02]  /*0f20*/  FSEL R56, -R9, 2.4433156795566901565e-05, P6 ;  /* 0x37ccf5ce09387808 */ /* 0x000fc40003000100 */
[C---:B------:R-:W-:Y:S01]  /*0f30*/  FSEL R31, R10.reuse, -0.0013887316454201936722, P6 ;  /* 0xbab6061a0a1f7808 */ /* 0x040fe20003000000 */
[----:B------:R-:W-:Y:S01]  /*0f40*/  FFMA R50, R25, R50, R30 ;  /* 0x0000003219327223 */ /* 0x000fe2000000001e */
[----:B------:R-:W-:Y:S02]  /*0f50*/  FSEL R52, -R11, 0.041666645556688308716, !P6 ;  /* 0x3d2aaaa50b347808 */ /* 0x000fe40007000100 */
[----:B------:R-:W-:Y:S01]  /*0f60*/  @!P4 F2FP.F16.F32.PACK_AB R34, RZ, R21 ;  /* 0x00000015ff22c23e */ /* 0x000fe200000000ff */
[----:B------:R-:W-:Y:S01]  /*0f70*/  FFMA R30, R25, R56, R31 ;  /* 0x00000038191e7223 */ /* 0x000fe2000000001f */
[----:B------:R-:W-:Y:S01]  /*0f80*/  FSEL R24, -R11, 0.041666645556688308716, P6 ;  /* 0x3d2aaaa50b187808 */ /* 0x000fe20003000100 */
[----:B------:R-:W-:Y:S01]  /*0f90*/  FFMA R50, R25, R50, R52 ;  /* 0x0000003219327223 */ /* 0x000fe20000000034 */
[----:B------:R-:W-:Y:S02]  /*0fa0*/  FSEL R52, -R9, 2.4433156795566901565e-05, !P1 ;  /* 0x37ccf5ce09347808 */ /* 0x000fe40004800100 */
[----:B------:R-:W-:Y:S01]  /*0fb0*/  FSEL R56, R10, -0.0013887316454201936722, !P1 ;  /* 0xbab6061a0a387808 */ /* 0x000fe20004800000 */
[----:B------:R-:W-:Y:S01]  /*0fc0*/  FFMA R30, R25, R30, R24 ;  /* 0x0000001e191e7223 */ /* 0x000fe20000000018 */
[----:B------:R-:W-:-:S02]  /*0fd0*/  FSEL R58, -R9, 2.4433156795566901565e-05, P1 ;  /* 0x37ccf5ce093a7808 */ /* 0x000fc40000800100 */
[----:B------:R-:W-:Y:S02]  /*0fe0*/  FSEL R21, R10, -0.0013887316454201936722, P1 ;  /* 0xbab6061a0a157808 */ /* 0x000fe40000800000 */
[----:B------:R-:W-:Y:S01]  /*0ff0*/  HSETP2.EQ.AND P4, PT, |R20|.H0_H0, 300, 300, PT ;  /* 0x5cb05cb014007434 */ /* 0x000fe20003f82a00 */
[C---:B------:R-:W-:Y:S01]  /*1000*/  FFMA R20, R37.reuse, R52, R56 ;  /* 0x0000003425147223 */ /* 0x040fe20000000038 */
[----:B------:R-:W-:Y:S01]  /*1010*/  FSEL R52, RZ, -0.5, !P6 ;  /* 0xbf000000ff347808 */ /* 0x000fe20007000000 */
[----:B------:R-:W-:Y:S01]  /*1020*/  FFMA R24, R37, R58, R21 ;  /* 0x0000003a25187223 */ /* 0x000fe20000000015 */
[----:B------:R-:W-:Y:S02]  /*1030*/  FSEL R21, RZ, -0.5, P6 ;  /* 0xbf000000ff157808 */ /* 0x000fe40003000000 */
[----:B------:R-:W-:Y:S01]  /*1040*/  F2FP.F16.F32.PACK_AB R27, RZ, R35 ;  /* 0x00000023ff1b723e */ /* 0x000fe200000000ff */
[C---:B------:R-:W-:Y:S01]  /*1050*/  FFMA R31, R25.reuse, R50, R52 ;  /* 0x00000032191f7223 */ /* 0x040fe20000000034 */
[----:B------:R-:W-:Y:S01]  /*1060*/  @!P0 F2FP.F16.F32.PACK_AB R43, RZ, R15 ;  /* 0x0000000fff2b823e */ /* 0x000fe200000000ff */
[----:B------:R-:W-:Y:S01]  /*1070*/  FFMA R30, R25, R30, R21 ;  /* 0x0000001e191e7223 */ /* 0x000fe20000000015 */
[C---:B------:R-:W-:Y:S01]  /*1080*/  FSEL R50, R18.reuse, R25, !P6 ;  /* 0x0000001912327208 */ /* 0x040fe20007000000 */
[----:B------:R-:W-:Y:S01]  /*1090*/  HADD2.F32 R52, -RZ, R34.H0_H0 ;  /* 0x20000022ff347230 */ /* 0x000fe20000004100 */
[----:B------:R-:W-:-:S02]  /*10a0*/  FSEL R15, R18, 1, !P6 ;  /* 0x3f800000120f7808 */ /* 0x000fc40007000000 */
[----:B------:R-:W-:Y:S02]  /*10b0*/  FSEL R25, R25, R18, !P6 ;  /* 0x0000001219197208 */ /* 0x000fe40007000000 */
[----:B------:R-:W-:Y:S01]  /*10c0*/  FSEL R18, R18, 1, P6 ;  /* 0x3f80000012127808 */ /* 0x000fe20003000000 */
[----:B------:R-:W-:Y:S01]  /*10d0*/  FFMA R31, R50, R31, R15 ;  /* 0x0000001f321f7223 */ /* 0x000fe2000000000f */
[C---:B------:R-:W-:Y:S01]  /*10e0*/  HSETP2.GEU.AND P6, PT, |R27|.reuse.H0_H0, 8.523464202880859375e-06, 8.523464202880859375e-06, PT ;  /* 0x008f008f1b007434 */ /* 0x040fe20003fcea00 */
[----:B------:R-:W-:Y:S01]  /*10f0*/  FFMA R19, R52, R6, 12582912 ;  /* 0x4b40000034137423 */ /* 0x000fe20000000006 */
[----:B------:R-:W-:Y:S01]  /*1100*/  HSETP2.GT.AND P0, PT, |R27|.H0_H0, RZ.H0_H0, PT ;  /* 0x200000ff1b007234 */ /* 0x000fe20003f04a00 */
[----:B------:R-:W-:Y:S01]  /*1110*/  FFMA R30, R25, R30, R18 ;  /* 0x0000001e191e7223 */ /* 0x000fe20000000012 */
[C---:B------:R-:W-:Y:S01]  /*1120*/  FSEL R15, R46.reuse, 1, !P1 ;  /* 0x3f8000002e0f7808 */ /* 0x040fe20004800000 */
[----:B------:R-:W-:Y:S01]  /*1130*/  FADD R49, R19, -12582912 ;  /* 0xcb40000013317421 */ /* 0x000fe20000000000 */
[----:B------:R-:W-:-:S02]  /*1140*/  FSEL R22, R46, 1, P1 ;  /* 0x3f8000002e167808 */ /* 0x000fc40000800000 */
[----:B------:R-:W-:Y:S01]  /*1150*/  PLOP3.LUT P0, PT, P6, P0, PT, 0xf2, 0x2f ;  /* 0x00000000002f781c */ /* 0x000fe20003701e72 */
[----:B------:R-:W-:Y:S01]  /*1160*/  FFMA R52, R49, -1.5707962512969970703, R52 ;  /* 0xbfc90fda31347823 */ /* 0x000fe20000000034 */
[----:B------:R-:W-:Y:S02]  /*1170*/  FSEL R18, R46, R37, !P1 ;  /* 0x000000252e127208 */ /* 0x000fe40004800000 */
[----:B------:R-:W-:Y:S02]  /*1180*/  FSEL R25, R37, R46, !P1 ;  /* 0x0000002e25197208 */ /* 0x000fe40004800000 */
[C---:B------:R-:W-:Y:S02]  /*1190*/  FSEL R46, -R11.reuse, 0.041666645556688308716, !P1 ;  /* 0x3d2aaaa50b2e7808 */ /* 0x040fe40004800100 */
[----:B------:R-:W-:Y:S02]  /*11a0*/  FSEL R39, -R11, 0.041666645556688308716, P1 ;  /* 0x3d2aaaa50b277808 */ /* 0x000fe40000800100 */
[----:B------:R-:W-:Y:S01]  /*11b0*/  FSEL R48, RZ, -0.5, !P1 ;  /* 0xbf000000ff307808 */ /* 0x000fe20004800000 */
[----:B------:R-:W-:Y:S01]  /*11c0*/  FFMA R20, R37, R20, R46 ;  /* 0x0000001425147223 */ /* 0x000fe2000000002e */
[----:B------:R-:W-:Y:S01]  /*11d0*/  LOP3.LUT R46, R19, 0x1, RZ, 0xc0, !PT ;  /* 0x00000001132e7812 */ /* 0x000fe200078ec0ff */
[----:B------:R-:W-:Y:S01]  /*11e0*/  FFMA R39, R37, R24, R39 ;  /* 0x0000001825277223 */ /* 0x000fe20000000027 */
[----:B------:R-:W-:Y:S01]  /*11f0*/  SEL R45, RZ, 0x3c00, !P3 ;  /* 0x00003c00ff2d7807 */ /* 0x000fe20005800000 */
[----:B------:R-:W-:Y:S01]  /*1200*/  @!P0 FFMA R24, R35, -8, R28 ;  /* 0xc100000023188823 */ /* 0x000fe2000000001c */
[----:B------:R-:W-:Y:S01]  /*1210*/  SEL R21, RZ, 0x3c00, !P4 ;  /* 0x00003c00ff157807 */ /* 0x000fe20006000000 */
[----:B------:R-:W-:Y:S01]  /*1220*/  FFMA R48, R37, R20, R48 ;  /* 0x0000001425307223 */ /* 0x000fe20000000030 */
[----:B------:R-:W-:Y:S01]  /*1230*/  FSEL R50, RZ, -0.5, P1 ;  /* 0xbf000000ff327808 */ /* 0x000fe20000800000 */
[----:B------:R-:W-:Y:S01]  /*1240*/  @!P0 FFMA R35, R24, 0.125, R35 ;  /* 0x3e00000018238823 */ /* 0x000fe20000000023 */
[C---:B------:R-:W-:Y:S01]  /*1250*/  HSETP2.EQ.AND P3, P6, |R12|.reuse.H0_H0, 0.2093505859375, 0.0584716796875, PT ;  /* 0x32b32b7c0c007434 */ /* 0x040fe20003e62a00 */
[----:B------:R-:W-:Y:S01]  /*1260*/  FFMA R15, R18, R48, R15 ;  /* 0x00000030120f7223 */ /* 0x000fe2000000000f */
[----:B------:R-:W-:Y:S01]  /*1270*/  HSETP2.EQ.AND P1, PT, |R12|.H0_H0, 300, 300, PT ;  /* 0x5cb05cb00c007434 */ /* 0x000fe20003f22a00 */
[----:B------:R-:W-:Y:S01]  /*1280*/  FFMA R12, R49, -7.5497894158615963534e-08, R52 ;  /* 0xb3a22168310c7823 */ /* 0x000fe20000000034 */
[----:B------:R-:W-:Y:S01]  /*1290*/  ISETP.NE.U32.AND P4, PT, R46, 0x1, PT ;  /* 0x000000012e00780c */ /* 0x000fe20003f85070 */
[----:B------:R-:W-:Y:S01]  /*12a0*/  FFMA R50, R37, R39, R50 ;  /* 0x0000002725327223 */ /* 0x000fe20000000032 */
[----:B------:R-:W-:-:S04]  /*12b0*/  IMAD.HI.U32 R18, R13, R42, RZ ;  /* 0x0000002a0d127227 */ /* 0x000fc800078e00ff */
[----:B------:R-:W-:Y:S01]  /*12c0*/  FMUL R37, R12, R12 ;  /* 0x0000000c0c257220 */ /* 0x000fe20000400000 */
[----:B------:R-:W-:Y:S01]  /*12d0*/  FSEL R24, -R9, 2.4433156795566901565e-05, !P4 ;  /* 0x37ccf5ce09187808 */ /* 0x000fe20006000100 */
[----:B------:R-:W-:Y:S01]  /*12e0*/  FFMA R22, R25, R50, R22 ;  /* 0x0000003219167223 */ /* 0x000fe20000000016 */
[C---:B------:R-:W-:Y:S01]  /*12f0*/  FSEL R20, R10.reuse, -0.0013887316454201936722, !P4 ;  /* 0xbab6061a0a147808 */ /* 0x040fe20006000000 */
[----:B------:R-:W-:Y:S01]  /*1300*/  IMAD.MOV R49, RZ, RZ, -R18 ;  /* 0x000000ffff317224 */ /* 0x000fe200078e0a12 */
[----:B------:R-:W-:Y:S01]  /*1310*/  FSEL R46, -R9, 2.4433156795566901565e-05, P4 ;  /* 0x37ccf5ce092e7808 */ /* 0x000fe20002000100 */
[----:B------:R-:W-:Y:S01]  /*1320*/  HADD2.F32 R13, -RZ, R43.H0_H0 ;  /* 0x2000002bff0d7230 */ /* 0x000fe20000004100 */
[----:B------:R-:W-:Y:S01]  /*1330*/  FSEL R39, R10, -0.0013887316454201936722, P4 ;  /* 0xbab6061a0a277808 */ /* 0x000fe20002000000 */
[----:B------:R-:W-:Y:S01]  /*1340*/  FFMA R24, R37, R24, R20 ;  /* 0x0000001825187223 */ /* 0x000fe20000000014 */
[----:B------:R-:W-:Y:S02]  /*1350*/  FSEL R20, -R11, 0.041666645556688308716, !P4 ;  /* 0x3d2aaaa50b147808 */ /* 0x000fe40006000100 */
[----:B------:R-:W-:Y:S01]  /*1360*/  FSEL R25, RZ, -0.5, P4 ;  /* 0xbf000000ff197808 */ /* 0x000fe20002000000 */
[----:B------:R-:W-:Y:S01]  /*1370*/  FFMA R39, R37, R46, R39 ;  /* 0x0000002e25277223 */ /* 0x000fe20000000027 */
[----:B------:R-:W-:Y:S01]  /*1380*/  FSEL R46, -R11, 0.041666645556688308716, P4 ;  /* 0x3d2aaaa50b2e7808 */ /* 0x000fe20002000100 */
[----:B------:R-:W-:Y:S01]  /*1390*/  FFMA R24, R37, R24, R20 ;  /* 0x0000001825187223 */ /* 0x000fe20000000014 */
[----:B------:R-:W-:-:S02]  /*13a0*/  FSEL R48, R12, 1, P4 ;  /* 0x3f8000000c307808 */ /* 0x000fc40002000000 */
[----:B------:R-:W-:Y:S01]  /*13b0*/  @!P0 F2FP.F16.F32.PACK_AB R27, RZ, R35 ;  /* 0x00000023ff1b823e */ /* 0x000fe200000000ff */
[----:B------:R-:W-:Y:S01]  /*13c0*/  FFMA R20, R37, R39, R46 ;  /* 0x0000002725147223 */ /* 0x000fe2000000002e */
[----:B------:R-:W-:Y:S01]  /*13d0*/  FSEL R46, RZ, -0.5, !P4 ;  /* 0xbf000000ff2e7808 */ /* 0x000fe20006000000 */
[----:B------:R-:W-:Y:S01]  /*13e0*/  FFMA R39, R13, R6, 12582912 ;  /* 0x4b4000000d277423 */ /* 0x000fe20000000006 */
[----:B------:R-:W-:Y:S01]  /*13f0*/  FSEL R54, R54, -R54, !P2 ;  /* 0x8000003636367208 */ /* 0x000fe20005000000 */
[C---:B------:R-:W-:Y:S01]  /*1400*/  FFMA R20, R37.reuse, R20, R25 ;  /* 0x0000001425147223 */ /* 0x040fe20000000019 */
[C---:B------:R-:W-:Y:S01]  /*1410*/  FSEL R25, R12.reuse, 1, !P4 ;  /* 0x3f8000000c197808 */ /* 0x040fe20006000000 */
[----:B------:R-:W-:Y:S01]  /*1420*/  FFMA R18, R37, R24, R46 ;  /* 0x0000001825127223 */ /* 0x000fe2000000002e */
[----:B------:R-:W-:Y:S01]  /*1430*/  IMAD R24, R49, UR4, R42 ;  /* 0x0000000431187c24 */ /* 0x000fe2000f8e022a */
[----:B------:R-:W-:Y:S01]  /*1440*/  FSEL R46, R12, R37, !P4 ;  /* 0x000000250c2e7208 */ /* 0x000fe20006000000 */
[----:B------:R-:W-:Y:S01]  /*1450*/  FADD R50, R39, -12582912 ;  /* 0xcb40000027327421 */ /* 0x000fe20000000000 */
[----:B------:R-:W-:-:S02]  /*1460*/  FSEL R37, R37, R12, !P4 ;  /* 0x0000000c25257208 */ /* 0x000fc40006000000 */
[----:B------:R-:W-:Y:S01]  /*1470*/  ISETP.GE.U32.AND P4, PT, R24, UR4, PT ;  /* 0x0000000418007c0c */ /* 0x000fe2000bf86070 */
[----:B------:R-:W-:Y:S01]  /*1480*/  FFMA R13, R50, -1.5707962512969970703, R13 ;  /* 0xbfc90fda320d7823 */ /* 0x000fe2000000000d */
[----:B------:R-:W-:Y:S02]  /*1490*/  LOP3.LUT R12, R39, 0x1, RZ, 0xc0, !PT ;  /* 0x00000001270c7812 */ /* 0x000fe400078ec0ff */
[----:B------:R-:W-:Y:S02]  /*14a0*/  ISETP.NE.U32.AND P2, PT, RZ, UR4, PT ;  /* 0x00000004ff007c0c */ /* 0x000fe4000bf45070 */
[----:B------:R-:W-:Y:S01]  /*14b0*/  ISETP.NE.U32.AND P0, PT, R12, 0x1, PT ;  /* 0x000000010c00780c */ /* 0x000fe20003f05070 */
[----:B------:R-:W-:Y:S01]  /*14c0*/  FFMA R12, R50, -7.5497894158615963534e-08, R13 ;  /* 0xb3a22168320c7823 */ /* 0x000fe2000000000d */
[----:B------:R-:W-:Y:S01]  /*14d0*/  FFMA R13, R46, R18, R25 ;  /* 0x000000122e0d7223 */ /* 0x000fe20000000019 */
[----:B------:R-:W-:Y:S01]  /*14e0*/  FFMA R18, R37, R20, R48 ;  /* 0x0000001425127223 */ /* 0x000fe20000000030 */
[----:B------:R-:W-:Y:S01]  /*14f0*/  FSEL R20, -R9, 2.4433156795566901565e-05, !P0 ;  /* 0x37ccf5ce09147808 */ /* 0x000fe20004000100 */
[----:B------:R-:W-:Y:S01]  /*1500*/  FMUL R35, R12, R12 ;  /* 0x0000000c0c237220 */ /* 0x000fe20000400000 */
[----:B------:R-:W-:Y:S01]  /*1510*/  FSEL R50, R10, -0.0013887316454201936722, !P0 ;  /* 0xbab6061a0a327808 */ /* 0x000fe20004000000 */
[----:B------:R-:W-:Y:S01]  /*1520*/  @P4 VIADD R24, R24, -UR4 ;  /* 0x8000000418184c36 */ /* 0x000fe20008000000 */
[----:B------:R-:W-:Y:S01]  /*1530*/  FSEL R40, R40, -R40, !P5 ;  /* 0x8000002828287208 */ /* 0x000fe20006800000 */
[----:B------:R-:W-:Y:S01]  /*1540*/  HADD2.F32 R48, -RZ, R27.H0_H0 ;  /* 0x2000001bff307230 */ /* 0x000fe20000004100 */
[C---:B------:R-:W-:Y:S01]  /*1550*/  LOP3.LUT P5, RZ, R17.reuse, 0x2, RZ, 0xc0, !PT ;  /* 0x0000000211ff7812 */ /* 0x040fe200078ac0ff */
[----:B------:R-:W-:Y:S01]  /*1560*/  VIADD R17, R17, 0x1 ;  /* 0x0000000111117836 */ /* 0x000fe20000000000 */
[----:B------:R-:W-:Y:S01]  /*1570*/  ISETP.GE.U32.AND P4, PT, R24, UR4, PT ;  /* 0x0000000418007c0c */ /* 0x000fe2000bf86070 */
[----:B------:R-:W-:Y:S01]  /*1580*/  FFMA R25, R35, R20, R50 ;  /* 0x0000001423197223 */ /* 0x000fe20000000032 */
[----:B------:R-:W-:Y:S01]  /*1590*/  FSEL R52, -R11, 0.041666645556688308716, !P0 ;  /* 0x3d2aaaa50b347808 */ /* 0x000fe20004000100 */
[----:B------:R-:W-:Y:S01]  /*15a0*/  FFMA R46, R48, R6, 12582912 ;  /* 0x4b400000302e7423 */ /* 0x000fe20000000006 */
[----:B------:R-:W-:-:S02]  /*15b0*/  FSEL R50, RZ, -0.5, !P0 ;  /* 0xbf000000ff327808 */ /* 0x000fc40004000000 */
[----:B------:R-:W-:Y:S01]  /*15c0*/  F2FP.F16.F32.PACK_AB R40, RZ, R40 ;  /* 0x00000028ff28723e */ /* 0x000fe200000000ff */
[C---:B------:R-:W-:Y:S01]  /*15d0*/  FFMA R20, R35.reuse, R25, R52 ;  /* 0x0000001923147223 */ /* 0x040fe20000000034 */
[----:B------:R-:W-:Y:S02]  /*15e0*/  VIADD R25, R44, 0x1 ;  /* 0x000000012c197836 */ /* 0x000fe40000000000 */
[----:B------:R-:W-:Y:S01]  /*15f0*/  FADD R53, R46, -12582912 ;  /* 0xcb4000002e357421 */ /* 0x000fe20000000000 */
[----:B------:R-:W-:Y:S01]  /*1600*/  F2FP.F16.F32.PACK_AB R54, RZ, R54 ;  /* 0x00000036ff36723e */ /* 0x000fe200000000ff */
[----:B------:R-:W-:Y:S01]  /*1610*/  FFMA R50, R35, R20, R50 ;  /* 0x0000001423327223 */ /* 0x000fe20000000032 */
[----:B------:R-:W-:Y:S01]  /*1620*/  FSEL R20, R12, 1, !P0 ;  /* 0x3f8000000c147808 */ /* 0x000fe20004000000 */
[----:B------:R-:W-:Y:S01]  /*1630*/  @P4 VIADD R24, R24, -UR4 ;  /* 0x8000000418184c36 */ /* 0x000fe20008000000 */
[----:B------:R-:W-:Y:S01]  /*1640*/  LOP3.LUT P4, RZ, R17, 0x2, RZ, 0xc0, !PT ;  /* 0x0000000211ff7812 */ /* 0x000fe2000788c0ff */
[C---:B------:R-:W-:Y:S01]  /*1650*/  FFMA R48, R53.reuse, -1.5707962512969970703, R48 ;  /* 0xbfc90fda35307823 */ /* 0x040fe20000000030 */
[----:B------:R-:W-:Y:S01]  /*1660*/  @!P2 LOP3.LUT R24, RZ, UR4, RZ, 0x33, !PT ;  /* 0x00000004ff18ac12 */ /* 0x000fe2000f8e33ff */
[----:B------:R-:W-:Y:S01]  /*1670*/  HFMA2 R54, R55.H0_H0, 0.00048828125, 0.00048828125, R54.H0_H0 ;  /* 0x1000100037367831 */ /* 0x000fe20000040836 */
[----:B------:R-:W-:Y:S01]  /*1680*/  FSEL R17, R12, R35, !P0 ;  /* 0x000000230c117208 */ /* 0x000fe20004000000 */
[----:B------:R-:W-:Y:S01]  /*1690*/  FFMA R53, R53, -7.5497894158615963534e-08, R48 ;  /* 0xb3a2216835357823 */ /* 0x000fe20000000030 */
[----:B------:R-:W-:Y:S01]  /*16a0*/  LOP3.LUT P2, RZ, R25, 0x2, RZ, 0xc0, !PT ;  /* 0x0000000219ff7812 */ /* 0x000fe2000784c0ff */
[----:B------:R-:W-:Y:S01]  /*16b0*/  UMOV UR4, 0x400 ;  /* 0x0000040000047882 */ /* 0x000fe20000000000 */
[----:B------:R-:W-:Y:S01]  /*16c0*/  SEL R25, RZ, 0x3c00, !P3 ;  /* 0x00003c00ff197807 */ /* 0x000fe20005800000 */
[----:B------:R-:W-:Y:S01]  /*16d0*/  FFMA R17, R17, R50, R20 ;  /* 0x0000003211117223 */ /* 0x000fe20000000014 */
[----:B------:R-:W-:Y:S01]  /*16e0*/  FSEL R36, R36, -R36, !P4 ;  /* 0x8000002424247208 */ /* 0x000fe20006000000 */
[----:B------:R-:W-:Y:S01]  /*16f0*/  FMUL R48, R53, R53 ;  /* 0x0000003535307220 */ /* 0x000fe20000400000 */
[----:B------:R-:W-:Y:S01]  /*1700*/  HSETP2.EQ.AND P4, P3, |R32|.H0_H0, 0.2093505859375, 0.0584716796875, PT ;  /* 0x32b32b7c20007434 */ /* 0x000fe20003b82a00 */
[----:B------:R-:W-:Y:S01]  /*1710*/  ULEA UR4, UR5, UR4, 0x18 ;  /* 0x0000000405047291 */ /* 0x000fe2000f8ec0ff */
[----:B------:R-:W-:-:S02]  /*1720*/  SEL R20, RZ, 0x3c00, !P6 ;  /* 0x00003c00ff147807 */ /* 0x000fc40007000000 */
[----:B------:R-:W-:Y:S02]  /*1730*/  HSETP2.EQ.AND P6, PT, |R32|.H0_H0, 300, 300, PT ;  /* 0x5cb05cb020007434 */ /* 0x000fe40003fc2a00 */
[----:B------:R-:W-:Y:S02]  /*1740*/  SEL R37, RZ, 0x3c00, !P4 ;  /* 0x00003c00ff257807 */ /* 0x000fe40006000000 */
[----:B------:R-:W-:Y:S02]  /*1750*/  FSEL R32, R33, -R33, !P5 ;  /* 0x8000002121207208 */ /* 0x000fe40006800000 */
[----:B------:R-:W-:Y:S01]  /*1760*/  LOP3.LUT P4, RZ, R44, 0x2, RZ, 0xc0, !PT ;  /* 0x000000022cff7812 */ /* 0x000fe2000788c0ff */
[----:B------:R-:W-:Y:S01]  /*1770*/  VIADD R44, R29, 0x1 ;  /* 0x000000011d2c7836 */ /* 0x000fe20000000000 */
[----:B------:R-:W-:Y:S02]  /*1780*/  SEL R33, RZ, 0x3c00, !P1 ;  /* 0x00003c00ff217807 */ /* 0x000fe40004800000 */
[----:B------:R-:W-:-:S02]  /*1790*/  FSEL R38, R38, -R38, !P2 ;  /* 0x8000002626267208 */ /* 0x000fc40005000000 */
[C---:B------:R-:W-:Y:S02]  /*17a0*/  HSETP2.EQ.AND P1, P5, |R14|.reuse.H0_H0, 0.2093505859375, 0.0584716796875, PT ;  /* 0x32b32b7c0e007434 */ /* 0x040fe40003d22a00 */
[----:B------:R-:W-:Y:S02]  /*17b0*/  HSETP2.EQ.AND P2, PT, |R14|.H0_H0, 300, 300, PT ;  /* 0x5cb05cb00e007434 */ /* 0x000fe40003f42a00 */
[----:B------:R-:W-:Y:S02]  /*17c0*/  SEL R14, RZ, 0x3c00, !P3 ;  /* 0x00003c00ff0e7807 */ /* 0x000fe40005800000 */
[----:B------:R-:W-:Y:S02]  /*17d0*/  LOP3.LUT P3, RZ, R29, 0x2, RZ, 0xc0, !PT ;  /* 0x000000021dff7812 */ /* 0x000fe4000786c0ff */
[----:B------:R-:W-:Y:S02]  /*17e0*/  SEL R29, RZ, 0x3c00, !P6 ;  /* 0x00003c00ff1d7807 */ /* 0x000fe40007000000 */
[----:B------:R-:W-:Y:S01]  /*17f0*/  LOP3.LUT P6, RZ, R44, 0x2, RZ, 0xc0, !PT ;  /* 0x000000022cff7812 */ /* 0x000fe200078cc0ff */
[----:B------:R-:W-:Y:S01]  /*1800*/  VIADD R44, R16, 0x1 ;  /* 0x00000001102c7836 */ /* 0x000fe20000000000 */
[----:B------:R-:W-:-:S02]  /*1810*/  FSEL R47, R47, -R47, !P4 ;  /* 0x8000002f2f2f7208 */ /* 0x000fc40006000000 */
[----:B------:R-:W-:Y:S02]  /*1820*/  LOP3.LUT P4, RZ, R16, 0x2, RZ, 0xc0, !PT ;  /* 0x0000000210ff7812 */ /* 0x000fe4000788c0ff */
[----:B------:R-:W-:Y:S02]  /*1830*/  FSEL R16, R31, -R31, !P6 ;  /* 0x8000001f1f107208 */ /* 0x000fe40007000000 */
[----:B------:R-:W-:Y:S02]  /*1840*/  SEL R31, RZ, 0x3c00, !P1 ;  /* 0x00003c00ff1f7807 */ /* 0x000fe40004800000 */
[----:B------:R-:W-:Y:S02]  /*1850*/  LOP3.LUT P6, RZ, R44, 0x2, RZ, 0xc0, !PT ;  /* 0x000000022cff7812 */ /* 0x000fe400078cc0ff */
[C---:B------:R-:W-:Y:S01]  /*1860*/  LOP3.LUT P1, RZ, R19.reuse, 0x2, RZ, 0xc0, !PT ;  /* 0x0000000213ff7812 */ /* 0x040fe2000782c0ff */
[----:B------:R-:W-:Y:S01]  /*1870*/  VIADD R19, R19, 0x1 ;  /* 0x0000000113137836 */ /* 0x000fe20000000000 */
[----:B------:R-:W-:-:S02]  /*1880*/  FSEL R30, R30, -R30, !P3 ;  /* 0x8000001e1e1e7208 */ /* 0x000fc40005800000 */
[----:B------:R-:W-:Y:S02]  /*1890*/  FSEL R15, R15, -R15, !P6 ;  /* 0x8000000f0f0f7208 */ /* 0x000fe40007000000 */
[----:B------:R-:W-:Y:S02]  /*18a0*/  LOP3.LUT P3, RZ, R19, 0x2, RZ, 0xc0, !PT ;  /* 0x0000000213ff7812 */ /* 0x000fe4000786c0ff */
[----:B------:R-:W-:Y:S02]  /*18b0*/  SEL R19, RZ, 0x3c00, !P5 ;  /* 0x00003c00ff137807 */ /* 0x000fe40006800000 */
[----:B------:R-:W-:Y:S02]  /*18c0*/  HSETP2.EQ.AND P6, P5, |R23|.H0_H0, 0.2093505859375, 0.0584716796875, PT ;  /* 0x32b32b7c17007434 */ /* 0x000fe40003dc2a00 */
[----:B------:R-:W-:Y:S02]  /*18d0*/  FSEL R22, R22, -R22, !P4 ;  /* 0x8000001616167208 */ /* 0x000fe40006000000 */
[----:B------:R-:W-:-:S02]  /*18e0*/  FSEL R13, R13, -R13, !P3 ;  /* 0x8000000d0d0d7208 */ /* 0x000fc40005800000 */
[----:B------:R-:W-:Y:S02]  /*18f0*/  P2R R44, PR, RZ, 0x20 ;  /* 0x00000020ff2c7803 */ /* 0x000fe40000000000 */
[----:B------:R-:W-:Y:S02]  /*1900*/  HSETP2.EQ.AND P5, PT, |R23|.H0_H0, 300, 300, PT ;  /* 0x5cb05cb017007434 */ /* 0x000fe40003fa2a00 */
[----:B------:R-:W-:Y:S02]  /*1910*/  SEL R23, RZ, 0x3c00, !P2 ;  /* 0x00003c00ff177807 */ /* 0x000fe40005000000 */
[----:B------:R-:W-:Y:S02]  /*1920*/  HSETP2.EQ.AND P4, P3, |R34|.H0_H0, 0.2093505859375, 0.0584716796875, PT ;  /* 0x32b32b7c22007434 */ /* 0x000fe40003b82a00 */
[----:B------:R-:W-:Y:S02]  /*1930*/  P2R R52, PR, RZ, 0x20 ;  /* 0x00000020ff347803 */ /* 0x000fe40000000000 */
[----:B------:R-:W-:-:S02]  /*1940*/  ISETP.NE.AND P5, PT, R44, RZ, PT ;  /* 0x000000ff2c00720c */ /* 0x000fc40003fa5270 */
[----:B------:R-:W-:Y:S02]  /*1950*/  HSETP2.EQ.AND P2, PT, |R34|.H0_H0, 300, 300, PT ;  /* 0x5cb05cb022007434 */ /* 0x000fe40003f42a00 */
[----:B------:R-:W-:Y:S02]  /*1960*/  FSEL R34, -R9, 2.4433156795566901565e-05, P0 ;  /* 0x37ccf5ce09227808 */ /* 0x000fe40000000100 */
[----:B------:R-:W-:Y:S02]  /*1970*/  FSEL R44, R10, -0.0013887316454201936722, P0 ;  /* 0xbab6061a0a2c7808 */ /* 0x000fe40000000000 */
[----:B------:R-:W-:Y:S02]  /*1980*/  FSEL R18, R18, -R18, !P1 ;  /* 0x8000001212127208 */ /* 0x000fe40004800000 */
[----:B------:R-:W-:Y:S01]  /*1990*/  LOP3.LUT P1, RZ, R39, 0x2, RZ, 0xc0, !PT ;  /* 0x0000000227ff7812 */ /* 0x000fe2000782c0ff */
[----:B------:R-:W-:Y:S01]  /*19a0*/  FFMA R49, R35, R34, R44 ;  /* 0x0000002223317223 */ /* 0x000fe2000000002c */
[----:B------:R-:W-:Y:S01]  /*19b0*/  FSEL R34, -R11, 0.041666645556688308716, P0 ;  /* 0x3d2aaaa50b227808 */ /* 0x000fe20000000100 */
[----:B------:R-:W-:Y:S01]  /*19c0*/  VIADD R39, R39, 0x1 ;  /* 0x0000000127277836 */ /* 0x000fe20000000000 */
[----:B------:R-:W-:-:S02]  /*19d0*/  LOP3.LUT R44, R46, 0x1, RZ, 0xc0, !PT ;  /* 0x000000012e2c7812 */ /* 0x000fc400078ec0ff */
[----:B------:R-:W-:Y:S01]  /*19e0*/  F2FP.F16.F32.PACK_AB R47, RZ, R47 ;  /* 0x0000002fff2f723e */ /* 0x000fe200000000ff */
[C---:B------:R-:W-:Y:S01]  /*19f0*/  FFMA R49, R35.reuse, R49, R34 ;  /* 0x0000003123317223 */ /* 0x040fe20000000022 */
[----:B------:R-:W-:Y:S02]  /*1a00*/  FSEL R34, RZ, -0.5, P0 ;  /* 0xbf000000ff227808 */ /* 0x000fe40000000000 */
[----:B------:R-:W-:Y:S01]  /*1a10*/  F2FP.F16.F32.PACK_AB R32, RZ, R32 ;  /* 0x00000020ff20723e */ /* 0x000fe200000000ff */
[----:B------:R-:W-:Y:S01]  /*1a20*/  HFMA2 R14, R14.H0_H0, 0.0001220703125, 0.0001220703125, |R47|.H0_H0 ;  /* 0x080008000e0e7831 */ /* 0x000fe200000c082f */
[----:B------:R-:W-:Y:S01]  /*1a30*/  F2FP.F16.F32.PACK_AB R30, RZ, R30 ;  /* 0x0000001eff1e723e */ /* 0x000fe200000000ff */
[C---:B------:R-:W-:Y:S01]  /*1a40*/  FFMA R34, R35.reuse, R49, R34 ;  /* 0x0000003123227223 */ /* 0x040fe20000000022 */
[----:B------:R-:W-:Y:S01]  /*1a50*/  FSEL R35, R35, R12, !P0 ;  /* 0x0000000c23237208 */ /* 0x000fe20004000000 */
[----:B------:R-:W-:Y:S01]  /*1a60*/  HFMA2 R29, R29.H0_H0, -0.00048828125, -0.00048828125, R14.H0_H0 ;  /* 0x900090001d1d7831 */ /* 0x000fe2000004080e */
[----:B------:R-:W-:-:S02]  /*1a70*/  FSEL R12, R12, 1, P0 ;  /* 0x3f8000000c0c7808 */ /* 0x000fc40000000000 */
[----:B------:R-:W-:Y:S02]  /*1a80*/  ISETP.NE.U32.AND P0, PT, R44, 0x1, PT ;  /* 0x000000012c00780c */ /* 0x000fe40003f05070 */
[----:B------:R-:W-:Y:S01]  /*1a90*/  F2FP.F16.F32.PACK_AB R15, RZ, R15 ;  /* 0x0000000fff0f723e */ /* 0x000fe200000000ff */
[----:B------:R-:W-:Y:S01]  /*1aa0*/  FFMA R12, R35, R34, R12 ;  /* 0x00000022230c7223 */ /* 0x000fe2000000000c */
[----:B------:R-:W-:Y:S01]  /*1ab0*/  FSEL R49, -R9, 2.4433156795566901565e-05, !P0 ;  /* 0x37ccf5ce09317808 */ /* 0x000fe20004000100 */
[----:B------:R-:W0:Y:S01]  /*1ac0*/  LDC R35, c[0x0][0x3a4] ;  /* 0x0000e900ff237b82 */ /* 0x000e220000000800 */
[----:B------:R-:W-:Y:S02]  /*1ad0*/  FSEL R51, R10, -0.0013887316454201936722, !P0 ;  /* 0xbab6061a0a337808 */ /* 0x000fe40004000000 */
[----:B------:R-:W-:Y:S02]  /*1ae0*/  FSEL R50, R53, 1, P0 ;  /* 0x3f80000035327808 */ /* 0x000fe40000000000 */
[----:B------:R-:W-:Y:S01]  /*1af0*/  FSEL R55, RZ, -0.5, P0 ;  /* 0xbf000000ff377808 */ /* 0x000fe20000000000 */
[----:B------:R-:W-:Y:S01]  /*1b00*/  FFMA R44, R48, R49, R51 ;  /* 0x00000031302c7223 */ /* 0x000fe20000000033 */
[----:B------:R-:W-:-:S02]  /*1b10*/  FSEL R49, -R11, 0.041666645556688308716, !P0 ;  /* 0x3d2aaaa50b317808 */ /* 0x000fc40004000100 */
[C---:B------:R-:W-:Y:S02]  /*1b20*/  FSEL R51, R53.reuse, R48, !P0 ;  /* 0x0000003035337208 */ /* 0x040fe40004000000 */
[----:B------:R-:W-:Y:S01]  /*1b30*/  F2FP.F16.F32.PACK_AB R36, RZ, R36 ;  /* 0x00000024ff24723e */ /* 0x000fe200000000ff */
[----:B------:R-:W-:Y:S01]  /*1b40*/  FFMA R44, R48, R44, R49 ;  /* 0x0000002c302c7223 */ /* 0x000fe20000000031 */
[----:B------:R-:W-:Y:S02]  /*1b50*/  FSEL R49, RZ, -0.5, !P0 ;  /* 0xbf000000ff317808 */ /* 0x000fe40004000000 */
[----:B------:R-:W-:Y:S01]  /*1b60*/  PRMT R14, R30, 0x7610, R14 ;  /* 0x000076101e0e7816 */ /* 0x000fe2000000000e */
[----:B------:R-:W-:Y:S01]  /*1b70*/  HFMA2 R36, R25.H0_H0, 0.00048828125, 0.00048828125, R36.H0_H0 ;  /* 0x1000100019247831 */ /* 0x000fe20000040824 */
[----:B------:R-:W-:Y:S01]  /*1b80*/  LEA R24, R24, UR4, 0xb ;  /* 0x0000000418187c11 */ /* 0x000fe2000f8e58ff */
[----:B------:R-:W-:Y:S01]  /*1b90*/  FFMA R49, R48, R44, R49 ;  /* 0x0000002c30317223 */ /* 0x000fe20000000031 */
[----:B------:R-:W-:Y:S01]  /*1ba0*/  FSEL R44, R53, 1, !P0 ;  /* 0x3f800000352c7808 */ /* 0x000fe20004000000 */
[----:B------:R-:W-:Y:S01]  /*1bb0*/  IMAD R25, R26, 0x80, R41 ;  /* 0x000000801a197824 */ /* 0x000fe200078e0229 */
[----:B------:R-:W-:Y:S01]  /*1bc0*/  FSEL R53, R48, R53, !P0 ;  /* 0x0000003530357208 */ /* 0x000fe20004000000 */
[----:B------:R-:W-:Y:S01]  /*1bd0*/  HFMA2 R19, R19.H0_H0, 0.0001220703125, 0.0001220703125, |R14|.H0_H0 ;  /* 0x0800080013137831 */ /* 0x000fe200000c080e */
[----:B------:R-:W-:Y:S01]  /*1be0*/  F2FP.F16.F32.PACK_AB R13, RZ, R13 ;  /* 0x0000000dff0d723e */ /* 0x000fe200000000ff */
[----:B------:R-:W-:Y:S01]  /*1bf0*/  FFMA R49, R51, R49, R44 ;  /* 0x0000003133317223 */ /* 0x000fe2000000002c */
[----:B------:R-:W-:Y:S01]  /*1c00*/  FSEL R44, -R9, 2.4433156795566901565e-05, P0 ;  /* 0x37ccf5ce092c7808 */ /* 0x000fe20000000100 */
[----:B------:R-:W-:Y:S01]  /*1c10*/  IMAD R26, R25, 0x2, R24 ;  /* 0x00000002191a7824 */ /* 0x000fe200078e0218 */
[----:B------:R-:W-:Y:S01]  /*1c20*/  FSEL R51, R10, -0.0013887316454201936722, P0 ;  /* 0xbab6061a0a337808 */ /* 0x000fe20000000000 */
[----:B------:R-:W-:Y:S01]  /*1c30*/  HFMA2 R19, R23.H0_H0, -0.00048828125, -0.00048828125, R19.H0_H0 ;  /* 0x9000900017137831 */ /* 0x000fe20000040813 */
[----:B------:R-:W-:Y:S01]  /*1c40*/  F2FP.F16.F32.PACK_AB R16, RZ, R16 ;  /* 0x00000010ff10723e */ /* 0x000fe200000000ff */
[----:B0-----:R-:W-:Y:S01]  /*1c50*/  VIADD R34, R35, 0xffffffff ;  /* 0xffffffff23227836 */ /* 0x001fe20000000000 */
[----:B------:R-:W-:Y:S01]  /*1c60*/  F2FP.F16.F32.PACK_AB R18, RZ, R18 ;  /* 0x00000012ff12723e */ /* 0x000fe200000000ff */
[C---:B------:R-:W-:Y:S01]  /*1c70*/  FFMA R51, R48.reuse, R44, R51 ;  /* 0x0000002c30337223 */ /* 0x040fe20000000033 */
[----:B------:R-:W-:Y:S01]  /*1c80*/  FSEL R44, -R11, 0.041666645556688308716, P0 ;  /* 0x3d2aaaa50b2c7808 */ /* 0x000fe20000000100 */
[----:B------:R-:W-:Y:S01]  /*1c90*/  HFMA2 R31, R31.H0_H0, 0.00048828125, 0.00048828125, R16.H0_H0 ;  /* 0x100010001f1f7831 */ /* 0x000fe20000040810 */
[----:B------:R-:W-:Y:S01]  /*1ca0*/  LOP3.LUT P0, RZ, R39, 0x2, RZ, 0xc0, !PT ;  /* 0x0000000227ff7812 */ /* 0x000fe2000780c0ff */
[----:B------:R-:W-:Y:S01]  /*1cb0*/  STS.U16 [R26+0x20], R54 ;  /* 0x000020361a007388 */ /* 0x000fe20000000400 */
[----:B------:R-:W-:Y:S01]  /*1cc0*/  SEL R39, RZ, 0x3c00, !P6 ;  /* 0x00003c00ff277807 */ /* 0x000fe20007000000 */
[----:B------:R-:W-:Y:S01]  /*1cd0*/  FFMA R51, R48, R51, R44 ;  /* 0x0000003330337223 */ /* 0x000fe2000000002c */
[----:B------:R-:W-:-:S02]  /*1ce0*/  HFMA2 R44, R45.H0_H0, 0.0001220703125, 0.0001220703125, |R40|.H0_H0 ;  /* 0x080008002d2c7831 */ /* 0x000fc400000c0828 */
[----:B------:R-:W-:Y:S01]  /*1cf0*/  VIADD R45, R46, 0x1 ;  /* 0x000000012e2d7836 */ /* 0x000fe20000000000 */
[----:B------:R-:W-:Y:S01]  /*1d00*/  FSEL R17, R17, -R17, !P0 ;  /* 0x8000001111117208 */ /* 0x000fe20004000000 */
[----:B------:R-:W-:Y:S01]  /*1d10*/  FFMA R51, R48, R51, R55 ;  /* 0x0000003330337223 */ /* 0x000fe20000000037 */
[----:B------:R-:W-:Y:S01]  /*1d20*/  HFMA2 R39, R39.H0_H0, 0.00048828125, 0.00048828125, R15.H0_H0 ;  /* 0x1000100027277831 */ /* 0x000fe2000004080f */
[----:B------:R-:W-:Y:S01]  /*1d30*/  FSEL R12, R12, -R12, !P1 ;  /* 0x8000000c0c0c7208 */ /* 0x000fe20004800000 */
[----:B------:R-:W-:Y:S01]  /*1d40*/  HFMA2 R21, R21.H0_H0, -0.00048828125, -0.00048828125, R44.H0_H0 ;  /* 0x9000900015157831 */ /* 0x000fe2000004082c */
[----:B------:R-:W-:Y:S01]  /*1d50*/  LOP3.LUT P6, RZ, R45, 0x2, RZ, 0xc0, !PT ;  /* 0x000000022dff7812 */ /* 0x000fe200078cc0ff */
[----:B------:R-:W-:Y:S01]  /*1d60*/  FFMA R50, R53, R51, R50 ;  /* 0x0000003335327223 */ /* 0x000fe20000000032 */
[----:B------:R-:W-:Y:S01]  /*1d70*/  SEL R45, RZ, 0x3c00, !P5 ;  /* 0x00003c00ff2d7807 */ /* 0x000fe20006800000 */
[----:B------:R0:W-:Y:S01]  /*1d80*/  STS.U16 [R26+0xa0], R39 ;  /* 0x0000a0271a007388 */ /* 0x0001e20000000400 */
[----:B------:R-:W-:-:S02]  /*1d90*/  ISETP.NE.AND P5, PT, R52, RZ, PT ;  /* 0x000000ff3400720c */ /* 0x000fc40003fa5270 */
[----:B------:R-:W-:Y:S01]  /*1da0*/  FSEL R48, R49, -R49, !P6 ;  /* 0x8000003131307208 */ /* 0x000fe20007000000 */
[----:B------:R-:W-:Y:S01]  /*1db0*/  STS.U16 [R26+0x40], R36 ;  /* 0x000040241a007388 */ /* 0x000fe20000000400 */
[----:B------:R-:W-:Y:S02]  /*1dc0*/  SEL R49, RZ, 0x3c00, !P5 ;  /* 0x00003c00ff317807 */ /* 0x000fe40006800000 */
[----:B------:R-:W-:Y:S01]  /*1dd0*/  SEL R53, RZ, 0x3c00, !P4 ;  /* 0x00003c00ff357807 */ /* 0x000fe20006000000 */
[----:B------:R-:W-:Y:S01]  /*1de0*/  STS.U16 [R26+0x80], R31 ;  /* 0x0000801f1a007388 */ /* 0x000fe20000000400 */
[----:B------:R-:W-:Y:S01]  /*1df0*/  HSETP2.EQ.AND P5, P6, |R27|.H0_H0, 0.2093505859375, 0.0584716796875, PT ;  /* 0x32b32b7c1b007434 */ /* 0x000fe20003ea2a00 */
[----:B0-----:R-:W-:Y:S01]  /*1e00*/  IMAD R39, R41, 0x10, R0 ;  /* 0x0000001029277824 */ /* 0x001fe200078e0200 */
[----:B------:R-:W-:Y:S01]  /*1e10*/  F2FP.F16.F32.PACK_AB R48, RZ, R48 ;  /* 0x00000030ff30723e */ /* 0x000fe200000000ff */
[----:B------:R-:W-:Y:S01]  /*1e20*/  HFMA2 R53, R53.H0_H0, 0.00048828125, 0.00048828125, R13.H0_H0 ;  /* 0x1000100035357831 */ /* 0x000fe2000004080d */
[----:B------:R-:W-:-:S02]  /*1e30*/  LOP3.LUT R40, R21, 0x8000, R40, 0xf8, !PT ;  /* 0x0000800015287812 */ /* 0x000fc400078ef828 */
[----:B------:R-:W-:Y:S02]  /*1e40*/  SEL R51, RZ, 0x3c00, !P5 ;  /* 0x00003c00ff337807 */ /* 0x000fe40006800000 */
[----:B------:R-:W-:Y:S01]  /*1e50*/  LOP3.LUT P5, RZ, R46, 0x2, RZ, 0xc0, !PT ;  /* 0x000000022eff7812 */ /* 0x000fe200078ac0ff */
[----:B------:R-:W-:Y:S01]  /*1e60*/  HADD2 R21, -R40.H0_H0, -RZ.H0_H0 ;  /* 0xa00000ff28157230 */ /* 0x000fe20000000900 */
[----:B------:R-:W-:Y:S01]  /*1e70*/  PRMT R13, R18, 0x7610, R13 ;  /* 0x00007610120d7816 */ /* 0x000fe2000000000d */
[----:B------:R-:W-:Y:S01]  /*1e80*/  HFMA2 R48, R51.H0_H0, 0.00048828125, 0.00048828125, R48.H0_H0 ;  /* 0x1000100033307831 */ /* 0x000fe20000040830 */
[----:B------:R-:W-:Y:S01]  /*1e90*/  FSEL R46, R50, -R50, !P5 ;  /* 0x80000032322e7208 */ /* 0x000fe20006800000 */
[----:B------:R-:W-:Y:S01]  /*1ea0*/  STS.U16 [R26+0xc0], R53 ;  /* 0x0000c0351a007388 */ /* 0x000fe20000000400 */
[----:B------:R-:W-:Y:S02]  /*1eb0*/  SEL R50, RZ, 0x3c00, !P6 ;  /* 0x00003c00ff327807 */ /* 0x000fe40007000000 */
[----:B------:R-:W-:-:S02]  /*1ec0*/  HSETP2.EQ.AND P5, PT, |R27|.H0_H0, 300, 300, PT ;  /* 0x5cb05cb01b007434 */ /* 0x000fc40003fa2a00 */
[C---:B------:R-:W-:Y:S02]  /*1ed0*/  HSETP2.EQ.AND P6, P4, |R43|.reuse.H0_H0, 0.2093505859375, 0.0584716796875, PT ;  /* 0x32b32b7c2b007434 */ /* 0x040fe40003cc2a00 */
[----:B------:R-:W-:Y:S02]  /*1ee0*/  F2FP.F16.F32.PACK_AB R46, RZ, R46 ;  /* 0x0000002eff2e723e */ /* 0x000fe400000000ff */
[----:B------:R-:W-:Y:S02]  /*1ef0*/  SEL R27, RZ, 0x3c00, !P5 ;  /* 0x00003c00ff1b7807 */ /* 0x000fe40006800000 */
[----:B------:R-:W-:Y:S02]  /*1f00*/  HSETP2.EQ.AND P5, PT, |R43|.H0_H0, 300, 300, PT ;  /* 0x5cb05cb02b007434 */ /* 0x000fe40003fa2a00 */
[----:B------:R-:W0:Y:S01]  /*1f10*/  S2R R43, SR_LANEID ;  /* 0x00000000002b7919 */ /* 0x000e220000000000 */
[----:B------:R-:W-:Y:S02]  /*1f20*/  PRMT R51, R46, 0x7610, R51 ;  /* 0x000076102e337816 */ /* 0x000fe40000000033 */
[----:B------:R-:W-:-:S02]  /*1f30*/  PRMT R52, R48, 0x7610, R52 ;  /* 0x0000761030347816 */ /* 0x000fc40000000034 */
[----:B------:R-:W-:Y:S01]  /*1f40*/  F2FP.F16.F32.PACK_AB R17, RZ, R17 ;  /* 0x00000011ff11723e */ /* 0x000fe200000000ff */
[----:B------:R-:W-:Y:S01]  /*1f50*/  HFMA2 R46, R50.H0_H0, 0.0001220703125, 0.0001220703125, |R51|.H0_H0 ;  /* 0x08000800322e7831 */ /* 0x000fe200000c0833 */
[----:B------:R-:W-:Y:S01]  /*1f60*/  SEL R18, RZ, 0x3c00, !P6 ;  /* 0x00003c00ff127807 */ /* 0x000fe20007000000 */
[----:B------:R-:W-:Y:S01]  /*1f70*/  STS.U16 [R26], R52 ;  /* 0x000000341a007388 */ /* 0x000fe20000000400 */
[----:B------:R-:W-:Y:S01]  /*1f80*/  PRMT R21, R21, 0x5410, RZ ;  /* 0x0000541015157816 */ /* 0x000fe200000000ff */
[----:B------:R-:W-:Y:S01]  /*1f90*/  HFMA2 R46, R27.H0_H0, -0.00048828125, -0.00048828125, R46.H0_H0 ;  /* 0x900090001b2e7831 */ /* 0x000fe2000004082e */
[----:B------:R-:W-:Y:S01]  /*1fa0*/  F2FP.F16.F32.PACK_AB R22, RZ, R22 ;  /* 0x00000016ff16723e */ /* 0x000fe200000000ff */
[----:B------:R-:W-:Y:S01]  /*1fb0*/  HFMA2 R18, R18.H0_H0, 0.00048828125, 0.00048828125, R17.H0_H0 ;  /* 0x1000100012127831 */ /* 0x000fe20000040811 */
[----:B------:R-:W-:Y:S01]  /*1fc0*/  SEL R17, RZ, 0x3c00, !P2 ;  /* 0x00003c00ff117807 */ /* 0x000fe20005000000 */
[----:B------:R-:W-:Y:S01]  /*1fd0*/  STS.U16 [R26+0x220], R21 ;  /* 0x000220151a007388 */ /* 0x000fe20000000400 */
[----:B------:R-:W-:-:S02]  /*1fe0*/  LOP3.LUT R51, R46, 0x8000, R51, 0xf8, !PT ;  /* 0x000080002e337812 */ /* 0x000fc400078ef833 */
[----:B------:R-:W-:Y:S01]  /*1ff0*/  F2FP.F16.F32.PACK_AB R38, RZ, R38 ;  /* 0x00000026ff26723e */ /* 0x000fe200000000ff */
[----:B------:R-:W-:Y:S02]  /*2000*/  STS.U16 [R26+0xe0], R18 ;  /* 0x0000e0121a007388 */ /* 0x000fe40000000400 */
[----:B------:R-:W-:Y:S02]  /*2010*/  HADD2 R15, -R51.H0_H0, -RZ.H0_H0 ;  /* 0xa00000ff330f7230 */ /* 0x000fe40000000900 */
[----:B------:R-:W-:Y:S02]  /*2020*/  HFMA2 R37, R37.H0_H0, 0.00048828125, 0.00048828125, R38.H0_H0 ;  /* 0x1000100025257831 */ /* 0x000fe40000040826 */
[----:B------:R-:W-:Y:S01]  /*2030*/  VIADD R38, R24, 0x200 ;  /* 0x0000020018267836 */ /* 0x000fe20000000000 */
[----:B------:R-:W-:Y:S02]  /*2040*/  PRMT R15, R15, 0x5410, RZ ;  /* 0x000054100f0f7816 */ /* 0x000fe400000000ff */
[----:B------:R-:W-:Y:S04]  /*2050*/  STS.U16 [R26+0x60], R37 ;  /* 0x000060251a007388 */ /* 0x000fe80000000400 */
[----:B------:R1:W-:Y:S01]  /*2060*/  STS.U16 [R26+0x200], R15 ;  /* 0x0002000f1a007388 */ /* 0x0003e20000000400 */
[----:B0-----:R-:W-:-:S02]  /*2070*/  SHF.R.U32.HI R48, RZ, 0x3, R43 ;  /* 0x00000003ff307819 */ /* 0x001fc4000001162b */
[----:B------:R-:W-:-:S03]  /*2080*/  SHF.R.U32.HI R27, RZ, 0x4, R43 ;  /* 0x00000004ff1b7819 */ /* 0x000fc6000001162b */
[----:B------:R-:W-:Y:S01]  /*2090*/  IMAD.SHL.U32 R55, R48, 0x8, RZ ;  /* 0x0000000830377824 */ /* 0x000fe200078e00ff */
[----:B------:R-:W-:Y:S01]  /*20a0*/  LOP3.LUT R48, R43, 0x7, RZ, 0xc0, !PT ;  /* 0x000000072b307812 */ /* 0x000fe200078ec0ff */
[----:B------:R-:W-:Y:S01]  /*20b0*/  IMAD.SHL.U32 R27, R27, 0x8, RZ ;  /* 0x000000081b1b7824 */ /* 0x000fe200078e00ff */
[----:B-1----:R-:W-:Y:S02]  /*20c0*/  PRMT R15, R19, 0x7610, R15 ;  /* 0x00007610130f7816 */ /* 0x002fe4000000000f */
[----:B------:R-:W-:Y:S02]  /*20d0*/  LOP3.LUT R48, R55, 0x8, R48, 0xe2, !PT ;  /* 0x0000000837307812 */ /* 0x000fe400078ee230 */
[----:B------:R-:W-:Y:S02]  /*20e0*/  PRMT R55, R32, 0x7610, R55 ;  /* 0x0000761020377816 */ /* 0x000fe40000000037 */
[----:B------:R-:W-:Y:S01]  /*20f0*/  LOP3.LUT R15, R15, 0x8000, R14, 0xf8, !PT ;  /* 0x000080000f0f7812 */ /* 0x000fe200078ef80e */
[----:B------:R-:W-:Y:S01]  /*2100*/  IMAD R27, R48, 0x10, R27 ;  /* 0x00000010301b7824 */ /* 0x000fe200078e021b */
[----:B------:R-:W-:Y:S01]  /*2110*/  SEL R19, RZ, 0x3c00, !P4 ;  /* 0x00003c00ff137807 */ /* 0x000fe20006000000 */
[----:B------:R-:W-:-:S04]  /*2120*/  HFMA2 R20, R20.H0_H0, 0.0001220703125, 0.0001220703125, |R55|.H0_H0 ;  /* 0x0800080014147831 */ /* 0x000fc800000c0837 */
[----:B------:R-:W-:-:S05]  /*2130*/  HFMA2 R20, R33.H0_H0, -0.00048828125, -0.00048828125, R20.H0_H0 ;  /* 0x9000900021147831 */ /* 0x000fca0000040814 */
[----:B------:R-:W-:Y:S02]  /*2140*/  PRMT R16, R20, 0x7610, R16 ;  /* 0x0000761014107816 */ /* 0x000fe40000000010 */
[----:B------:R-:W-:Y:S02]  /*2150*/  F2FP.F16.F32.PACK_AB R20, RZ, R12 ;  /* 0x0000000cff14723e */ /* 0x000fe400000000ff */
[----:B------:R-:W-:Y:S02]  /*2160*/  SEL R12, RZ, 0x3c00, !P3 ;  /* 0x00003c00ff0c7807 */ /* 0x000fe40005800000 */
[----:B------:R-:W-:Y:S02]  /*2170*/  LOP3.LUT R55, R16, 0x8000, R55, 0xf8, !PT ;  /* 0x0000800010377812 */ /* 0x000fe400078ef837 */
[----:B------:R-:W-:Y:S01]  /*2180*/  PRMT R14, R20, 0x7610, R14 ;  /* 0x00007610140e7816 */ /* 0x000fe2000000000e */
[----:B------:R-:W-:Y:S01]  /*2190*/  HFMA2 R12, R12.H0_H0, 0.0001220703125, 0.0001220703125, |R13|.H0_H0 ;  /* 0x080008000c0c7831 */ /* 0x000fe200000c080d */
[----:B------:R-:W-:Y:S01]  /*21a0*/  SEL R20, RZ, 0x3c00, !P5 ;  /* 0x00003c00ff147807 */ /* 0x000fe20006800000 */
[----:B------:R-:W-:Y:S01]  /*21b0*/  HADD2 R55, -R55.H0_H0, -RZ.H0_H0 ;  /* 0xa00000ff37377230 */ /* 0x000fe20000000900 */
[----:B------:R-:W-:Y:S01]  /*21c0*/  PRMT R16, R29, 0x7610, R16 ;  /* 0x000076101d107816 */ /* 0x000fe20000000010 */
[----:B------:R-:W-:-:S02]  /*21d0*/  HFMA2 R12, R17.H0_H0, -0.00048828125, -0.00048828125, R12.H0_H0 ;  /* 0x90009000110c7831 */ /* 0x000fc4000004080c */
[----:B------:R-:W-:Y:S02]  /*21e0*/  IMAD R29, R42, 0x100, R39 ;  /* 0x000001002a1d7824 */ /* 0x000fe400078e0227 */
[----:B------:R-:W-:Y:S01]  /*21f0*/  HFMA2 R19, R19.H0_H0, 0.0001220703125, 0.0001220703125, |R14|.H0_H0 ;  /* 0x0800080013137831 */ /* 0x000fe200000c080e */
[----:B------:R-:W-:Y:S02]  /*2200*/  LOP3.LUT R47, R16, 0x8000, R47, 0xf8, !PT ;  /* 0x00008000102f7812 */ /* 0x000fe400078ef82f */
[----:B------:R-:W-:Y:S01]  /*2210*/  PRMT R21, R55, 0x5410, RZ ;  /* 0x0000541037157816 */ /* 0x000fe200000000ff */
[----:B------:R-:W-:Y:S01]  /*2220*/  HFMA2 R19, R20.H0_H0, -0.00048828125, -0.00048828125, R19.H0_H0 ;  /* 0x9000900014137831 */ /* 0x000fe20000040813 */
[----:B------:R-:W-:Y:S01]  /*2230*/  PRMT R16, R22, 0x7610, R16 ;  /* 0x0000761016107816 */ /* 0x000fe20000000010 */
[----:B------:R-:W-:Y:S01]  /*2240*/  HADD2 R47, -R47.H0_H0, -RZ.H0_H0 ;  /* 0xa00000ff2f2f7230 */ /* 0x000fe20000000900 */
[--C-:B------:R-:W-:Y:S01]  /*2250*/  LOP3.LUT R12, R12, 0x8000, R13.reuse, 0xf8, !PT ;  /* 0x000080000c0c7812 */ /* 0x100fe200078ef80d */
[----:B------:R0:W-:Y:S01]  /*2260*/  STS.U16 [R26+0x240], R21 ;  /* 0x000240151a007388 */ /* 0x0001e20000000400 */
[----:B------:R-:W-:Y:S01]  /*2270*/  PRMT R13, R19, 0x7610, R13 ;  /* 0x00007610130d7816 */ /* 0x000fe2000000000d */
[----:B------:R-:W-:Y:S01]  /*2280*/  HFMA2 R45, R45.H0_H0, 0.0001220703125, 0.0001220703125, |R16|.H0_H0 ;  /* 0x080008002d2d7831 */ /* 0x000fe200000c0810 */
[----:B------:R-:W-:-:S02]  /*2290*/  SHF.R.S32.HI R20, RZ, 0x1f, R29 ;  /* 0x0000001fff147819 */ /* 0x000fc4000001141d */
[----:B------:R-:W-:Y:S01]  /*22a0*/  LOP3.LUT R13, R13, 0x8000, R14, 0xf8, !PT ;  /* 0x000080000d0d7812 */ /* 0x000fe200078ef80e */
[----:B------:R-:W-:Y:S01]  /*22b0*/  HFMA2 R45, R49.H0_H0, -0.00048828125, -0.00048828125, R45.H0_H0 ;  /* 0x90009000312d7831 */ /* 0x000fe2000004082d */
[C---:B------:R-:W-:Y:S01]  /*22c0*/  ISETP.GE.AND P3, PT, R35.reuse, 0x2, PT ;  /* 0x000000022300780c */ /* 0x040fe20003f66270 */
[----:B------:R-:W-:Y:S02]  /*22d0*/  VIADD R35, R35, 0xfffffffe ;  /* 0xfffffffe23237836 */ /* 0x000fe40000000000 */
[----:B0-----:R-:W-:Y:S01]  /*22e0*/  HADD2 R21, -R12.H0_H0, -RZ.H0_H0 ;  /* 0xa00000ff0c157230 */ /* 0x001fe20000000900 */
[----:B------:R-:W-:Y:S01]  /*22f0*/  PRMT R17, R45, 0x7610, R17 ;  /* 0x000076102d117816 */ /* 0x000fe20000000011 */
[----:B------:R-:W-:Y:S02]  /*2300*/  HADD2 R23, -R13.H0_H0, -RZ.H0_H0 ;  /* 0xa00000ff0d177230 */ /* 0x000fe40000000900 */
[----:B------:R-:W-:Y:S01]  /*2310*/  IMAD.U32 R12, R27, 0x2, R24 ;  /* 0x000000021b0c7824 */ /* 0x000fe200078e0018 */
[----:B------:R-:W-:-:S02]  /*2320*/  PRMT R21, R21, 0x5410, RZ ;  /* 0x0000541015157816 */ /* 0x000fc400000000ff */
[----:B------:R-:W-:Y:S01]  /*2330*/  LOP3.LUT R17, R17, 0x8000, R16, 0xf8, !PT ;  /* 0x0000800011117812 */ /* 0x000fe200078ef810 */
[----:B------:R-:W-:Y:S01]  /*2340*/  HADD2 R16, -R15.H0_H0, -RZ.H0_H0 ;  /* 0xa00000ff0f107230 */ /* 0x000fe20000000900 */
[----:B------:R-:W-:Y:S01]  /*2350*/  PRMT R23, R23, 0x5410, RZ ;  /* 0x0000541017177816 */ /* 0x000fe200000000ff */
[----:B------:R0:W-:Y:S01]  /*2360*/  STS.U16 [R26+0x2c0], R21 ;  /* 0x0002c0151a007388 */ /* 0x0001e20000000400 */
[----:B------:R-:W-:Y:S01]  /*2370*/  PRMT R15, R47, 0x5410, RZ ;  /* 0x000054102f0f7816 */ /* 0x000fe200000000ff */
[----:B------:R-:W-:Y:S02]  /*2380*/  HADD2 R17, -R17.H0_H0, -RZ.H0_H0 ;  /* 0xa00000ff11117230 */ /* 0x000fe40000000900 */
[----:B------:R1:W-:Y:S03]  /*2390*/  STS.U16 [R26+0x2e0], R23 ;  /* 0x0002e0171a007388 */ /* 0x0003e60000000400 */
[----:B------:R-:W-:Y:S01]  /*23a0*/  PRMT R17, R17, 0x5410, RZ ;  /* 0x0000541011117816 */ /* 0x000fe200000000ff */
[----:B------:R2:W-:Y:S01]  /*23b0*/  STS.U16 [R26+0x260], R15 ;  /* 0x0002600f1a007388 */ /* 0x0005e20000000400 */
[----:B0-----:R-:W-:-:S03]  /*23c0*/  LEA.HI R21, R20, R29, RZ, 0x4 ;  /* 0x0000001d14157211 */ /* 0x001fc600078f20ff */
[----:B------:R0:W-:Y:S01]  /*23d0*/  STS.U16 [R26+0x2a0], R17 ;  /* 0x0002a0111a007388 */ /* 0x0001e20000000400 */
[----:B------:R-:W-:Y:S02]  /*23e0*/  SHF.R.S32.HI R20, RZ, 0x4, R21 ;  /* 0x00000004ff147819 */ /* 0x000fe40000011415 */
[----:B------:R-:W-:Y:S02]  /*23f0*/  LOP3.LUT R22, R21, 0xffffff0, RZ, 0xc0, !PT ;  /* 0x0ffffff015167812 */ /* 0x000fe400078ec0ff */
[----:B-1----:R-:W-:Y:S02]  /*2400*/  LEA.HI R23, R20, R20, RZ, 0x4 ;  /* 0x0000001414177211 */ /* 0x002fe400078f20ff */
[----:B--2---:R-:W-:Y:S01]  /*2410*/  PRMT R15, R16, 0x5410, RZ ;  /* 0x00005410100f7816 */ /* 0x004fe200000000ff */
[----:B------:R-:W-:Y:S01]  /*2420*/  IMAD.U32 R16, R27, 0x2, R38 ;  /* 0x000000021b107824 */ /* 0x000fe200078e0026 */
[----:B------:R-:W-:Y:S01]  /*2430*/  LOP3.LUT R23, R23, 0xfffffff0, RZ, 0xc0, !PT ;  /* 0xfffffff017177812 */ /* 0x000fe200078ec0ff */
[----:B------:R-:W-:-:S02]  /*2440*/  IMAD.IADD R22, R29, 0x1, -R22 ;  /* 0x000000011d167824 */ /* 0x000fc400078e0a16 */
[----:B------:R0:W-:Y:S02]  /*2450*/  STS.U16 [R26+0x280], R15 ;  /* 0x0002800f1a007388 */ /* 0x0001e40000000400 */
[----:B------:R-:W-:Y:S02]  /*2460*/  IMAD.IADD R23, R20, 0x1, -R23 ;  /* 0x0000000114177824 */ /* 0x000fe400078e0a17 */
[----:B------:R-:W1:Y:S02]  /*2470*/  LDSM.16.MT88.4 R12, [R12] ;  /* 0x000000000c0c783b */ /* 0x000e640000004200 */
[----:B------:R-:W-:Y:S02]  /*2480*/  IMAD R31, R22, 0x10, R23 ;  /* 0x00000010161f7824 */ /* 0x000fe400078e0217 */
[----:B------:R-:W2:Y:S01]  /*2490*/  LDSM.16.MT88.4 R16, [R16] ;  /* 0x000000001010783b */ /* 0x000ea20000004200 */
[----:B---34-:R-:W-:Y:S05]  /*24a0*/  @!P3 BRA `(.L_x_0) ;  /* 0x000000040028b947 */ /* 0x018fea0003800000 */
[----:B------:R-:W-:Y:S01]  /*24b0*/  ISETP.GE.U32.AND P0, PT, R35, 0x3, PT ;  /* 0x000000032300780c */ /* 0x000fe20003f06070 */
[----:B------:R-:W-:Y:S01]  /*24c0*/  IMAD.MOV.U32 R23, RZ, RZ, R20 ;  /* 0x000000ffff177224 */ /* 0x000fe200078e0014 */
[----:B------:R-:W-:-:S04]  /*24d0*/  LOP3.LUT R36, R34, 0x3, RZ, 0xc0, !PT ;  /* 0x0000000322247812 */ /* 0x000fc800078ec0ff */
[----:B------:R-:W-:-:S07]  /*24e0*/  ISETP.NE.AND P1, PT, R36, RZ, PT ;  /* 0x000000ff2400720c */ /* 0x000fce0003f25270 */
[----:B------:R-:W-:Y:S06]  /*24f0*/  @!P0 BRA `(.L_x_1) ;  /* 0x0000000000988947 */ /* 0x000fec0003800000 */
[----:B------:R-:W-:Y:S01]  /*2500*/  LOP3.LUT R21, R34, 0xfffffffc, RZ, 0xc0, !PT ;  /* 0xfffffffc22157812 */ /* 0x000fe200078ec0ff */
[----:B------:R-:W-:-:S04]  /*2510*/  IMAD.MOV.U32 R23, RZ, RZ, R20 ;  /* 0x000000ffff177224 */ /* 0x000fc800078e0014 */
[----:B------:R-:W-:-:S07]  /*2520*/  IMAD.MOV R21, RZ, RZ, -R21 ;  /* 0x000000ffff157224 */ /* 0x000fce00078e0a15 */
.L_x_2:
[----:B------:R-:W-:Y:S01]  /*2530*/  SHF.R.S32.HI R30, RZ, 0x1f, R23 ;  /* 0x0000001fff1e7819 */ /* 0x000fe20000011417 */
[----:B------:R-:W-:-:S03]  /*2540*/  VIADD R21, R21, 0x4 ;  /* 0x0000000415157836 */ /* 0x000fc60000000000 */
[CC--:B------:R-:W-:Y:S02]  /*2550*/  LEA.HI R20, R30.reuse, R23.reuse, RZ, 0x10 ;  /* 0x000000171e147211 */ /* 0x0c0fe400078f80ff */
[----:B------:R-:W-:Y:S02]  /*2560*/  LEA.HI R32, R30, R23, RZ, 0x4 ;  /* 0x000000171e207211 */ /* 0x000fe400078f20ff */
[C---:B------:R-:W-:Y:S02]  /*2570*/  PRMT R33, R20.reuse, 0xbb32, RZ ;  /* 0x0000bb3214217816 */ /* 0x040fe400000000ff */
[----:B------:R-:W-:Y:S02]  /*2580*/  PRMT R22, R20, 0x7632, R22 ;  /* 0x0000763214167816 */ /* 0x000fe40000000016 */
[----:B------:R-:W-:Y:S02]  /*2590*/  SHF.R.S32.HI R33, RZ, 0xf, R33 ;  /* 0x0000000fff217819 */ /* 0x000fe40000011421 */
[----:B------:R-:W-:-:S02]  /*25a0*/  SHF.R.S32.HI R32, RZ, 0x4, R32 ;  /* 0x00000004ff207819 */ /* 0x000fc40000011420 */
[----:B------:R-:W-:Y:S02]  /*25b0*/  LOP3.LUT R37, R33, 0xffff, RZ, 0xc0, !PT ;  /* 0x0000ffff21257812 */ /* 0x000fe400078ec0ff */
[CC--:B------:R-:W-:Y:S02]  /*25c0*/  LEA.HI R33, R30.reuse, R23.reuse, RZ, 0x8 ;  /* 0x000000171e217211 */ /* 0x0c0fe400078f40ff */
[----:B------:R-:W-:Y:S02]  /*25d0*/  LEA.HI R37, R37, R22, RZ, 0x14 ;  /* 0x0000001625257211 */ /* 0x000fe400078fa0ff */
[----:B------:R-:W-:Y:S02]  /*25e0*/  LEA.HI R30, R30, R23, RZ, 0xc ;  /* 0x000000171e1e7211 */ /* 0x000fe400078f60ff */
[----:B------:R-:W-:Y:S02]  /*25f0*/  SHF.R.S32.HI R33, RZ, 0x8, R33 ;  /* 0x00000008ff217819 */ /* 0x000fe40000011421 */
[----:B------:R-:W-:-:S02]  /*2600*/  LEA.HI R23, R32, R32, RZ, 0x4 ;  /* 0x0000002020177211 */ /* 0x000fc400078f20ff */
[----:B------:R-:W-:Y:S02]  /*2610*/  LOP3.LUT R40, R37, 0xfff0, RZ, 0xc0, !PT ;  /* 0x0000fff025287812 */ /* 0x000fe400078ec0ff */
[----:B------:R-:W-:Y:S02]  /*2620*/  SHF.R.S32.HI R37, RZ, 0xc, R30 ;  /* 0x0000000cff257819 */ /* 0x000fe4000001141e */
[----:B------:R-:W-:Y:S01]  /*2630*/  LEA.HI R30, R33, R33, RZ, 0x4 ;  /* 0x00000021211e7211 */ /* 0x000fe200078f20ff */
[----:B------:R-:W-:Y:S01]  /*2640*/  IMAD.MOV R44, RZ, RZ, -R40 ;  /* 0x000000ffff2c7224 */ /* 0x000fe200078e0a28 */
[----:B------:R-:W-:Y:S02]  /*2650*/  LOP3.LUT R23, R23, 0xffff0, RZ, 0xc0, !PT ;  /* 0x000ffff017177812 */ /* 0x000fe400078ec0ff */
[----:B------:R-:W-:Y:S02]  /*2660*/  LEA.HI R40, R37, R37, RZ, 0x4 ;  /* 0x0000002525287211 */ /* 0x000fe400078f20ff */
[----:B------:R-:W-:Y:S01]  /*2670*/  LOP3.LUT R30, R30, 0xfffff0, RZ, 0xc0, !PT ;  /* 0x00fffff01e1e7812 */ /* 0x000fe200078ec0ff */
[----:B------:R-:W-:Y:S01]  /*2680*/  IMAD.IADD R32, R32, 0x1, -R23 ;  /* 0x0000000120207824 */ /* 0x000fe200078e0a17 */
[----:B------:R-:W-:-:S02]  /*2690*/  PRMT R23, R44, 0x7710, RZ ;  /* 0x000077102c177816 */ /* 0x000fc400000000ff */
[----:B------:R-:W-:Y:S01]  /*26a0*/  ISETP.NE.AND P0, PT, R21, RZ, PT ;  /* 0x000000ff1500720c */ /* 0x000fe20003f05270 */
[----:B------:R-:W-:Y:S01]  /*26b0*/  IMAD.IADD R30, R33, 0x1, -R30 ;  /* 0x00000001211e7824 */ /* 0x000fe200078e0a1e */
[----:B------:R-:W-:Y:S01]  /*26c0*/  LOP3.LUT R40, R40, 0xffffff0, RZ, 0xc0, !PT ;  /* 0x0ffffff028287812 */ /* 0x000fe200078ec0ff */
[----:B------:R-:W-:Y:S02]  /*26d0*/  IMAD R31, R31, 0x10, R32 ;  /* 0x000000101f1f7824 */ /* 0x000fe400078e0220 */
[----:B------:R-:W-:Y:S01]  /*26e0*/  IMAD.IADD R22, R22, 0x1, R23 ;  /* 0x0000000116167824 */ /* 0x000fe200078e0217 */
[----:B------:R-:W-:Y:S01]  /*26f0*/  SHF.R.S32.HI R23, RZ, 0x10, R20 ;  /* 0x00000010ff177819 */ /* 0x000fe20000011414 */
[----:B------:R-:W-:Y:S02]  /*2700*/  IMAD.IADD R37, R37, 0x1, -R40 ;  /* 0x0000000125257824 */ /* 0x000fe400078e0a28 */
[----:B------:R-:W-:Y:S01]  /*2710*/  IMAD.U32 R30, R31, 0x10, R30 ;  /* 0x000000101f1e7824 */ /* 0x000fe200078e001e */
[----:B------:R-:W-:-:S03]  /*2720*/  PRMT R31, R22, 0x9910, RZ ;  /* 0x00009910161f7816 */ /* 0x000fc600000000ff */
[----:B------:R-:W-:-:S04]  /*2730*/  IMAD R30, R30, 0x10, R37 ;  /* 0x000000101e1e7824 */ /* 0x000fc800078e0225 */
[----:B------:R-:W-:Y:S01]  /*2740*/  IMAD.U32 R31, R30, 0x10, R31 ;  /* 0x000000101e1f7824 */ /* 0x000fe200078e001f */
[----:B------:R-:W-:Y:S06]  /*2750*/  @P0 BRA `(.L_x_2) ;  /* 0xfffffffc00740947 */ /* 0x000fec000383ffff */
.L_x_1:
[----:B------:R-:W-:Y:S01]  /*2760*/  IMAD.MOV.U32 R20, RZ, RZ, R23 ;  /* 0x000000ffff147224 */ /* 0x000fe200078e0017 */
[----:B------:R-:W-:Y:S06]  /*2770*/  @!P1 BRA `(.L_x_0) ;  /* 0x0000000000749947 */ /* 0x000fec0003800000 */
[----:B------:R-:W-:Y:S02]  /*2780*/  LEA.HI R20, R23, R23, RZ, 0x4 ;  /* 0x0000001717147211 */ /* 0x000fe400078f20ff */
[----:B------:R-:W-:Y:S02]  /*2790*/  ISETP.NE.AND P0, PT, R36, 0x1, PT ;  /* 0x000000012400780c */ /* 0x000fe40003f05270 */
[----:B------:R-:W-:-:S04]  /*27a0*/  SHF.R.S32.HI R20, RZ, 0x4, R20 ;  /* 0x00000004ff147819 */ /* 0x000fc80000011414 */
[----:B------:R-:W-:-:S04]  /*27b0*/  LEA.HI R21, R20, R20, RZ, 0x4 ;  /* 0x0000001414157211 */ /* 0x000fc800078f20ff */
[----:B------:R-:W-:-:S05]  /*27c0*/  LOP3.LUT R21, R21, 0xfffffff0, RZ, 0xc0, !PT ;  /* 0xfffffff015157812 */ /* 0x000fca00078ec0ff */
[----:B------:R-:W-:-:S04]  /*27d0*/  IMAD.IADD R22, R20, 0x1, -R21 ;  /* 0x0000000114167824 */ /* 0x000fc800078e0a15 */
[----:B------:R-:W-:Y:S01]  /*27e0*/  IMAD R31, R31, 0x10, R22 ;  /* 0x000000101f1f7824 */ /* 0x000fe200078e0216 */
[----:B------:R-:W-:Y:S06]  /*27f0*/  @!P0 BRA `(.L_x_0) ;  /* 0x0000000000548947 */ /* 0x000fec0003800000 */
[----:B------:R-:W-:Y:S02]  /*2800*/  SHF.R.S32.HI R30, RZ, 0x1f, R23 ;  /* 0x0000001fff1e7819 */ /* 0x000fe40000011417 */
[----:B------:R-:W-:Y:S02]  /*2810*/  ISETP.NE.AND P0, PT, R36, 0x2, PT ;  /* 0x000000022400780c */ /* 0x000fe40003f05270 */
[----:B------:R-:W-:-:S04]  /*2820*/  LEA.HI R20, R30, R23, RZ, 0x8 ;  /* 0x000000171e147211 */ /* 0x000fc800078f40ff */
[----:B------:R-:W-:-:S04]  /*2830*/  SHF.R.S32.HI R20, RZ, 0x8, R20 ;  /* 0x00000008ff147819 */ /* 0x000fc80000011414 */
[----:B------:R-:W-:-:S04]  /*2840*/  LEA.HI R21, R20, R20, RZ, 0x4 ;  /* 0x0000001414157211 */ /* 0x000fc800078f20ff */
[----:B------:R-:W-:-:S05]  /*2850*/  LOP3.LUT R21, R21, 0xfffffff0, RZ, 0xc0, !PT ;  /* 0xfffffff015157812 */ /* 0x000fca00078ec0ff */
[----:B------:R-:W-:-:S04]  /*2860*/  IMAD.IADD R22, R20, 0x1, -R21 ;  /* 0x0000000114167824 */ /* 0x000fc800078e0a15 */
[----:B------:R-:W-:Y:S01]  /*2870*/  IMAD R31, R31, 0x10, R22 ;  /* 0x000000101f1f7824 */ /* 0x000fe200078e0216 */
[----:B------:R-:W-:Y:S06]  /*2880*/  @!P0 BRA `(.L_x_0) ;  /* 0x0000000000308947 */ /* 0x000fec0003800000 */
[----:B------:R-:W-:-:S04]  /*2890*/  LEA.HI R20, R30, R23, RZ, 0xc ;  /* 0x000000171e147211 */ /* 0x000fc800078f60ff */
[----:B------:R-:W-:-:S04]  /*28a0*/  SHF.R.S32.HI R20, RZ, 0xc, R20 ;  /* 0x0000000cff147819 */ /* 0x000fc80000011414 */
[----:B------:R-:W-:-:S04]  /*28b0*/  PRMT R21, R20, 0x9910, RZ ;  /* 0x0000991014157816 */ /* 0x000fc800000000ff */
[----:B------:R-:W-:-:S04]  /*28c0*/  SHF.R.S32.HI R21, RZ, 0xf, R21 ;  /* 0x0000000fff157819 */ /* 0x000fc80000011415 */
[----:B------:R-:W-:-:S04]  /*28d0*/  LOP3.LUT R21, R21, 0xffff, RZ, 0xc0, !PT ;  /* 0x0000ffff15157812 */ /* 0x000fc800078ec0ff */
[----:B------:R-:W-:-:S04]  /*28e0*/  LEA.HI R21, R21, R20, RZ, 0x14 ;  /* 0x0000001415157211 */ /* 0x000fc800078fa0ff */
[----:B------:R-:W-:-:S05]  /*28f0*/  LOP3.LUT R21, R21, 0xfff0, RZ, 0xc0, !PT ;  /* 0x0000fff015157812 */ /* 0x000fca00078ec0ff */
[----:B------:R-:W-:-:S05]  /*2900*/  IMAD.MOV R21, RZ, RZ, -R21 ;  /* 0x000000ffff157224 */ /* 0x000fca00078e0a15 */
[----:B------:R-:W-:-:S05]  /*2910*/  PRMT R21, R21, 0x7710, RZ ;  /* 0x0000771015157816 */ /* 0x000fca00000000ff */
[----:B------:R-:W-:-:S05]  /*2920*/  IMAD.IADD R21, R20, 0x1, R21 ;  /* 0x0000000114157824 */ /* 0x000fca00078e0215 */
[----:B------:R-:W-:-:S05]  /*2930*/  PRMT R22, R21, 0x9910, RZ ;  /* 0x0000991015167816 */ /* 0x000fca00000000ff */
[----:B------:R-:W-:-:S07]  /*2940*/  IMAD R31, R31, 0x10, R22 ;  /* 0x000000101f1f7824 */ /* 0x000fce00078e0216 */
.L_x_0:
[----:B------:R-:W3:Y:S02]  /*2950*/  LDC R36, c[0x0][0x3a8] ;  /* 0x0000ea00ff247b82 */ /* 0x000ee40000000800 */
[----:B---3--:R-:W-:-:S13]  /*2960*/  ISETP.GE.AND P0, PT, R36, 0x1, PT ;  /* 0x000000012400780c */ /* 0x008fda0003f06270 */
[----:B------:R-:W-:Y:S05]  /*2970*/  @!P0 BRA `(.L_x_3) ;  /* 0x0000000000e48947 */ /* 0x000fea0003800000 */
[C---:B------:R-:W-:Y:S02]  /*2980*/  ISETP.GE.U32.AND P1, PT, R36.reuse, 0x4, PT ;  /* 0x000000042400780c */ /* 0x040fe40003f26070 */
[----:B------:R-:W-:-:S04]  /*2990*/  LOP3.LUT R40, R36, 0x3, RZ, 0xc0, !PT ;  /* 0x0000000324287812 */ /* 0x000fc800078ec0ff */
[----:B------:R-:W-:-:S07]  /*29a0*/  ISETP.NE.AND P2, PT, R40, RZ, PT ;  /* 0x000000ff2800720c */ /* 0x000fce0003f45270 */
[----:B------:R-:W-:Y:S06]  /*29b0*/  @!P1 BRA `(.L_x_4) ;  /* 0x0000000000789947 */ /* 0x000fec0003800000 */
[----:B------:R-:W-:-:S05]  /*29c0*/  LOP3.LUT R21, R36, 0x7ffffffc, RZ, 0xc0, !PT ;  /* 0x7ffffffc24157812 */ /* 0x000fca00078ec0ff */
[----:B------:R-:W-:-:S07]  /*29d0*/  IMAD.MOV R21, RZ, RZ, -R21 ;  /* 0x000000ffff157224 */ /* 0x000fce00078e0a15 */
.L_x_5:
[-C--:B------:R-:W-:Y:S01]  /*29e0*/  LEA.HI R22, R20, R20.reuse, RZ, 0x1 ;  /* 0x0000001414167211 */ /* 0x080fe200078f08ff */
[----:B------:R-:W-:Y:S01]  /*29f0*/  VIADD R21, R21, 0x4 ;  /* 0x0000000415157836 */ /* 0x000fe20000000000 */
[----:B------:R-:W-:Y:S02]  /*2a00*/  SHF.R.S32.HI R33, RZ, 0x1f, R20 ;  /* 0x0000001fff217819 */ /* 0x000fe40000011414 */
[----:B------:R-:W-:Y:S02]  /*2a10*/  SHF.R.S32.HI R23, RZ, 0x1, R22 ;  /* 0x00000001ff177819 */ /* 0x000fe40000011416 */
[CC--:B------:R-:W-:Y:S02]  /*2a20*/  LEA.HI R32, R33.reuse, R20.reuse, RZ, 0x2 ;  /* 0x0000001421207211 */ /* 0x0c0fe400078f10ff */
[----:B------:R-:W-:Y:S02]  /*2a30*/  LEA.HI R45, R33, R20, RZ, 0x3 ;  /* 0x00000014212d7211 */ /* 0x000fe400078f18ff */
[----:B------:R-:W-:-:S02]  /*2a40*/  LEA.HI R30, R22, R23, RZ, 0x1 ;  /* 0x00000017161e7211 */ /* 0x000fc400078f08ff */
[----:B------:R-:W-:Y:S02]  /*2a50*/  SHF.R.S32.HI R37, RZ, 0x2, R32 ;  /* 0x00000002ff257819 */ /* 0x000fe40000011420 */
[----:B------:R-:W-:Y:S02]  /*2a60*/  SHF.R.S32.HI R22, RZ, 0x3, R45 ;  /* 0x00000003ff167819 */ /* 0x000fe4000001142d */
[----:B------:R-:W-:Y:S02]  /*2a70*/  LOP3.LUT R30, R30, 0x1ffffffe, RZ, 0xc0, !PT ;  /* 0x1ffffffe1e1e7812 */ /* 0x000fe400078ec0ff */
[----:B------:R-:W-:Y:S02]  /*2a80*/  LEA.HI R33, R33, R20, RZ, 0x4 ;  /* 0x0000001421217211 */ /* 0x000fe400078f20ff */
[----:B------:R-:W-:Y:S01]  /*2a90*/  LEA.HI R32, R32, R37, RZ, 0x1 ;  /* 0x0000002520207211 */ /* 0x000fe200078f08ff */
[----:B------:R-:W-:Y:S01]  /*2aa0*/  IMAD.IADD R30, R23, 0x1, -R30 ;  /* 0x00000001171e7824 */ /* 0x000fe200078e0a1e */
[----:B------:R-:W-:-:S02]  /*2ab0*/  LEA.HI R45, R45, R22, RZ, 0x1 ;  /* 0x000000162d2d7211 */ /* 0x000fc400078f08ff */
[----:B------:R-:W-:Y:S01]  /*2ac0*/  SHF.R.S32.HI R20, RZ, 0x4, R33 ;  /* 0x00000004ff147819 */ /* 0x000fe20000011421 */
[----:B------:R-:W-:Y:S01]  /*2ad0*/  IMAD R31, R31, 0x2, R30 ;  /* 0x000000021f1f7824 */ /* 0x000fe200078e021e */
[----:B------:R-:W-:Y:S02]  /*2ae0*/  LOP3.LUT R32, R32, 0x3ffffffe, RZ, 0xc0, !PT ;  /* 0x3ffffffe20207812 */ /* 0x000fe400078ec0ff */
[----:B------:R-:W-:Y:S02]  /*2af0*/  ISETP.NE.AND P1, PT, R21, RZ, PT ;  /* 0x000000ff1500720c */ /* 0x000fe40003f25270 */
[----:B------:R-:W-:Y:S01]  /*2b00*/  LOP3.LUT R45, R45, 0x7ffffffe, RZ, 0xc0, !PT ;  /* 0x7ffffffe2d2d7812 */ /* 0x000fe200078ec0ff */
[----:B------:R-:W-:Y:S01]  /*2b10*/  IMAD.IADD R32, R37, 0x1, -R32 ;  /* 0x0000000125207824 */ /* 0x000fe200078e0a20 */
[----:B------:R-:W-:-:S03]  /*2b20*/  LEA.HI R33, R33, R20, RZ, 0x1 ;  /* 0x0000001421217211 */ /* 0x000fc600078f08ff */
[----:B------:R-:W-:Y:S01]  /*2b30*/  IMAD.IADD R45, R22, 0x1, -R45 ;  /* 0x00000001162d7824 */ /* 0x000fe200078e0a2d */
[----:B------:R-:W-:Y:S01]  /*2b40*/  LOP3.LUT R33, R33, 0xfffffffe, RZ, 0xc0, !PT ;  /* 0xfffffffe21217812 */ /* 0x000fe200078ec0ff */
[----:B------:R-:W-:-:S04]  /*2b50*/  IMAD.U32 R32, R31, 0x2, R32 ;  /* 0x000000021f207824 */ /* 0x000fc800078e0020 */
[----:B------:R-:W-:Y:S02]  /*2b60*/  IMAD.IADD R33, R20, 0x1, -R33 ;  /* 0x0000000114217824 */ /* 0x000fe400078e0a21 */
[----:B------:R-:W-:-:S04]  /*2b70*/  IMAD R32, R32, 0x2, R45 ;  /* 0x0000000220207824 */ /* 0x000fc800078e022d */
[----:B------:R-:W-:Y:S01]  /*2b80*/  IMAD.U32 R31, R32, 0x2, R33 ;  /* 0x00000002201f7824 */ /* 0x000fe200078e0021 */
[----:B------:R-:W-:Y:S06]  /*2b90*/  @P1 BRA `(.L_x_5) ;  /* 0xfffffffc00901947 */ /* 0x000fec000383ffff */
.L_x_4:
[----:B------:R-:W-:Y:S05]  /*2ba0*/  @!P2 BRA `(.L_x_3) ;  /* 0x000000000058a947 */ /* 0x000fea0003800000 */
        /* <DEDUP_REMOVED lines=8> */
[----:B------:R-:W-:Y:S02]  /*2c30*/  ISETP.NE.AND P1, PT, R40, 0x2, PT ;  /* 0x000000022800780c */ /* 0x000fe40003f25270 */
[----:B------:R-:W-:-:S04]  /*2c40*/  SHF.R.S32.HI R23, RZ, 0x1f, R20 ;  /* 0x0000001fff177819 */ /* 0x000fc80000011414 */
[----:B------:R-:W-:-:S07]  /*2c50*/  LEA.HI R21, R23, R20, RZ, 0x2 ;  /* 0x0000001417157211 */ /* 0x000fce00078f10ff */
[----:B------:R-:W-:Y:S02]  /*2c60*/  @P1 LEA.HI R22, R23, R20, RZ, 0x3 ;  /* 0x0000001417161211 */ /* 0x000fe400078f18ff */
[----:B------:R-:W-:Y:S02]  /*2c70*/  SHF.R.S32.HI R20, RZ, 0x2, R21 ;  /* 0x00000002ff147819 */ /* 0x000fe40000011415 */
[----:B------:R-:W-:Y:S02]  /*2c80*/  @P1 SHF.R.S32.HI R23, RZ, 0x3, R22 ;  /* 0x00000003ff171819 */ /* 0x000fe40000011416 */
[----:B------:R-:W-:Y:S02]  /*2c90*/  LEA.HI R21, R21, R20, RZ, 0x1 ;  /* 0x0000001415157211 */ /* 0x000fe400078f08ff */
[----:B------:R-:W-:Y:S02]  /*2ca0*/  @P1 LEA.HI R22, R22, R23, RZ, 0x1 ;  /* 0x0000001716161211 */ /* 0x000fe400078f08ff */
[----:B------:R-:W-:-:S02]  /*2cb0*/  LOP3.LUT R21, R21, 0xfffffffe, RZ, 0xc0, !PT ;  /* 0xfffffffe15157812 */ /* 0x000fc400078ec0ff */
[----:B------:R-:W-:-:S03]  /*2cc0*/  @P1 LOP3.LUT R22, R22, 0xfffffffe, RZ, 0xc0, !PT ;  /* 0xfffffffe16161812 */ /* 0x000fc600078ec0ff */
[----:B------:R-:W-:Y:S02]  /*2cd0*/  IMAD.IADD R20, R20, 0x1, -R21 ;  /* 0x0000000114147824 */ /* 0x000fe400078e0a15 */
[----:B------:R-:W-:Y:S02]  /*2ce0*/  @P1 IMAD.IADD R22, R23, 0x1, -R22 ;  /* 0x0000000117161824 */ /* 0x000fe400078e0a16 */
[----:B------:R-:W-:-:S04]  /*2cf0*/  IMAD R31, R31, 0x2, R20 ;  /* 0x000000021f1f7824 */ /* 0x000fc800078e0214 */
[----:B------:R-:W-:-:S07]  /*2d00*/  @P1 IMAD R31, R31, 0x2, R22 ;  /* 0x000000021f1f1824 */ /* 0x000fce00078e0216 */
.L_x_3:
[----:B------:R-:W3:Y:S08]  /*2d10*/  LDC.64 R22, c[0x0][0x380] ;  /* 0x0000e000ff167b82 */ /* 0x000ef00000000a00 */
[----:B------:R-:W4:Y:S01]  /*2d20*/  LDC.64 R20, c[0x0][0x388] ;  /* 0x0000e200ff147b82 */ /* 0x000f220000000a00 */
[----:B---3--:R-:W-:-:S06]  /*2d30*/  IMAD.WIDE R32, R31, 0x2, R22 ;  /* 0x000000021f207825 */ /* 0x008fcc00078e0216 */
[----:B------:R-:W3:Y:S01]  /*2d40*/  LDG.E.U16 R32, desc[UR8][R32.64] ;  /* 0x0000000820207981 */ /* 0x000ee2000c1e1500 */
[----:B----4-:R-:W-:-:S06]  /*2d50*/  IMAD.WIDE R30, R31, 0x2, R20 ;  /* 0x000000021f1e7825 */ /* 0x010fcc00078e0214 */
[----:B------:R4:W5:Y:S01]  /*2d60*/  LDG.E.U16 R30, desc[UR8][R30.64] ;  /* 0x000000081e1e7981 */ /* 0x000962000c1e1500 */
[----:B------:R-:W-:Y:S02]  /*2d70*/  VIADD R40, R29, 0x1 ;  /* 0x000000011d287836 */ /* 0x000fe40000000000 */
[----:B------:R-:W-:-:S03]  /*2d80*/  IMAD R39, R39, 0x2, R24 ;  /* 0x0000000227277824 */ /* 0x000fc600078e0218 */
[----:B------:R-:W-:-:S04]  /*2d90*/  SHF.R.S32.HI R37, RZ, 0x1f, R40 ;  /* 0x0000001fff257819 */ /* 0x000fc80000011428 */
[----:B------:R-:W-:-:S04]  /*2da0*/  LEA.HI R44, R37, R40, RZ, 0x4 ;  /* 0x00000028252c7211 */ /* 0x000fc800078f20ff */
[----:B------:R-:W-:-:S04]  /*2db0*/  SHF.R.S32.HI R37, RZ, 0x4, R44 ;  /* 0x00000004ff257819 */ /* 0x000fc8000001142c */
[----:B------:R-:W-:Y:S02]  /*2dc0*/  LEA.HI R46, R37, R37, RZ, 0x4 ;  /* 0x00000025252e7211 */ /* 0x000fe400078f20ff */
[----:B------:R-:W-:Y:S02]  /*2dd0*/  LOP3.LUT R45, R44, 0xffffff0, RZ, 0xc0, !PT ;  /* 0x0ffffff02c2d7812 */ /* 0x000fe400078ec0ff */
[----:B------:R-:W-:-:S03]  /*2de0*/  LOP3.LUT R46, R46, 0xfffffff0, RZ, 0xc0, !PT ;  /* 0xfffffff02e2e7812 */ /* 0x000fc600078ec0ff */
[----:B------:R-:W-:Y:S02]  /*2df0*/  IMAD.IADD R45, R40, 0x1, -R45 ;  /* 0x00000001282d7824 */ /* 0x000fe400078e0a2d */
[----:B------:R-:W-:-:S04]  /*2e00*/  IMAD.IADD R46, R37, 0x1, -R46 ;  /* 0x00000001252e7824 */ /* 0x000fc800078e0a2e */
[----:B----4-:R-:W-:Y:S01]  /*2e10*/  IMAD R31, R45, 0x10, R46 ;  /* 0x000000102d1f7824 */ /* 0x010fe200078e022e */
[----:B---3--:R3:W-:Y:S04]  /*2e20*/  STS.U16 [R39], R32 ;  /* 0x0000002027007388 */ /* 0x0087e80000000400 */
[----:B-----5:R3:W-:Y:S01]  /*2e30*/  STS.U16 [R39+0x200], R30 ;  /* 0x0002001e27007388 */ /* 0x0207e20000000400 */
[----:B------:R-:W-:Y:S05]  /*2e40*/  @!P3 BRA `(.L_x_6) ;  /* 0x000000040028b947 */ /* 0x000fea0003800000 */
[----:B------:R-:W-:Y:S01]  /*2e50*/  ISETP.GE.U32.AND P1, PT, R35, 0x3, PT ;  /* 0x000000032300780c */ /* 0x000fe20003f26070 */
[----:B------:R-:W-:Y:S01]  /*2e60*/  IMAD.MOV.U32 R40, RZ, RZ, R37 ;  /* 0x000000ffff287224 */ /* 0x000fe200078e0025 */
[----:B------:R-:W-:-:S04]  /*2e70*/  LOP3.LUT R46, R34, 0x3, RZ, 0xc0, !PT ;  /* 0x00000003222e7812 */ /* 0x000fc800078ec0ff */
[----:B------:R-:W-:-:S07]  /*2e80*/  ISETP.NE.AND P2, PT, R46, RZ, PT ;  /* 0x000000ff2e00720c */ /* 0x000fce0003f45270 */
[----:B------:R-:W-:Y:S06]  /*2e90*/  @!P1 BRA `(.L_x_7) ;  /* 0x0000000000989947 */ /* 0x000fec0003800000 */
[----:B---3--:R-:W-:Y:S01]  /*2ea0*/  LOP3.LUT R32, R34, 0xfffffffc, RZ, 0xc0, !PT ;  /* 0xfffffffc22207812 */ /* 0x008fe200078ec0ff */
[----:B------:R-:W-:-:S04]  /*2eb0*/  IMAD.MOV.U32 R40, RZ, RZ, R37 ;  /* 0x000000ffff287224 */ /* 0x000fc800078e0025 */
[----:B------:R-:W-:-:S07]  /*2ec0*/  IMAD.MOV R32, RZ, RZ, -R32 ;  /* 0x000000ffff207224 */ /* 0x000fce00078e0a20 */
.L_x_8:
[----:B------:R-:W-:Y:S01]  /*2ed0*/  SHF.R.S32.HI R33, RZ, 0x1f, R40 ;  /* 0x0000001fff217819 */ /* 0x000fe20000011428 */
[----:B------:R-:W-:-:S03]  /*2ee0*/  VIADD R32, R32, 0x4 ;  /* 0x0000000420207836 */ /* 0x000fc60000000000 */
[CC--:B------:R-:W-:Y:S02]  /*2ef0*/  LEA.HI R44, R33.reuse, R40.reuse, RZ, 0x4 ;  /* 0x00000028212c7211 */ /* 0x0c0fe400078f20ff */
[CC--:B------:R-:W-:Y:S02]  /*2f00*/  LEA.HI R30, R33.reuse, R40.reuse, RZ, 0x10 ;  /* 0x00000028211e7211 */ /* 0x0c0fe400078f80ff */
[----:B------:R-:W-:Y:S02]  /*2f10*/  SHF.R.S32.HI R44, RZ, 0x4, R44 ;  /* 0x00000004ff2c7819 */ /* 0x000fe4000001142c */
[----:B------:R-:W-:Y:S02]  /*2f20*/  PRMT R47, R30, 0xbb32, RZ ;  /* 0x0000bb321e2f7816 */ /* 0x000fe400000000ff */
[CC--:B------:R-:W-:Y:S02]  /*2f30*/  LEA.HI R37, R33.reuse, R40.reuse, RZ, 0x8 ;  /* 0x0000002821257211 */ /* 0x0c0fe400078f40ff */
[----:B------:R-:W-:-:S02]  /*2f40*/  LEA.HI R40, R33, R40, RZ, 0xc ;  /* 0x0000002821287211 */ /* 0x000fc400078f60ff */
[----:B------:R-:W-:Y:S02]  /*2f50*/  LEA.HI R33, R44, R44, RZ, 0x4 ;  /* 0x0000002c2c217211 */ /* 0x000fe400078f20ff */
[----:B------:R-:W-:Y:S02]  /*2f60*/  SHF.R.S32.HI R47, RZ, 0xf, R47 ;  /* 0x0000000fff2f7819 */ /* 0x000fe4000001142f */
[----:B------:R-:W-:Y:S02]  /*2f70*/  LOP3.LUT R45, R33, 0xffff0, RZ, 0xc0, !PT ;  /* 0x000ffff0212d7812 */ /* 0x000fe400078ec0ff */
[----:B------:R-:W-:Y:S02]  /*2f80*/  LOP3.LUT R48, R47, 0xffff, RZ, 0xc0, !PT ;  /* 0x0000ffff2f307812 */ /* 0x000fe400078ec0ff */
[----:B------:R-:W-:Y:S01]  /*2f90*/  PRMT R33, R30, 0x7632, R33 ;  /* 0x000076321e217816 */ /* 0x000fe20000000021 */
[----:B------:R-:W-:Y:S01]  /*2fa0*/  IMAD.IADD R44, R44, 0x1, -R45 ;  /* 0x000000012c2c7824 */ /* 0x000fe200078e0a2d */
[----:B------:R-:W-:-:S02]  /*2fb0*/  SHF.R.S32.HI R37, RZ, 0x8, R37 ;  /* 0x00000008ff257819 */ /* 0x000fc40000011425 */
[----:B------:R-:W-:Y:S01]  /*2fc0*/  LEA.HI R47, R48, R33, RZ, 0x14 ;  /* 0x00000021302f7211 */ /* 0x000fe200078fa0ff */
[----:B------:R-:W-:Y:S01]  /*2fd0*/  IMAD R31, R31, 0x10, R44 ;  /* 0x000000101f1f7824 */ /* 0x000fe200078e022c */
[----:B------:R-:W-:Y:S02]  /*2fe0*/  LEA.HI R45, R37, R37, RZ, 0x4 ;  /* 0x00000025252d7211 */ /* 0x000fe400078f20ff */
[----:B------:R-:W-:Y:S02]  /*2ff0*/  LOP3.LUT R47, R47, 0xfff0, RZ, 0xc0, !PT ;  /* 0x0000fff02f2f7812 */ /* 0x000fe400078ec0ff */
[----:B------:R-:W-:Y:S02]  /*3000*/  LOP3.LUT R48, R45, 0xfffff0, RZ, 0xc0, !PT ;  /* 0x00fffff02d307812 */ /* 0x000fe400078ec0ff */
[----:B------:R-:W-:Y:S01]  /*3010*/  SHF.R.S32.HI R40, RZ, 0xc, R40 ;  /* 0x0000000cff287819 */ /* 0x000fe20000011428 */
[----:B------:R-:W-:Y:S01]  /*3020*/  IMAD.MOV R47, RZ, RZ, -R47 ;  /* 0x000000ffff2f7224 */ /* 0x000fe200078e0a2f */
[----:B------:R-:W-:Y:S01]  /*3030*/  ISETP.NE.AND P1, PT, R32, RZ, PT ;  /* 0x000000ff2000720c */ /* 0x000fe20003f25270 */
[----:B------:R-:W-:Y:S01]  /*3040*/  IMAD.IADD R48, R37, 0x1, -R48 ;  /* 0x0000000125307824 */ /* 0x000fe200078e0a30 */
[----:B------:R-:W-:-:S02]  /*3050*/  LEA.HI R37, R40, R40, RZ, 0x4 ;  /* 0x0000002828257211 */ /* 0x000fc400078f20ff */
[----:B------:R-:W-:Y:S01]  /*3060*/  PRMT R50, R47, 0x7710, RZ ;  /* 0x000077102f327816 */ /* 0x000fe200000000ff */
[----:B------:R-:W-:Y:S01]  /*3070*/  IMAD.U32 R48, R31, 0x10, R48 ;  /* 0x000000101f307824 */ /* 0x000fe200078e0030 */
[----:B------:R-:W-:-:S03]  /*3080*/  LOP3.LUT R37, R37, 0xffffff0, RZ, 0xc0, !PT ;  /* 0x0ffffff025257812 */ /* 0x000fc600078ec0ff */
[----:B------:R-:W-:Y:S02]  /*3090*/  IMAD.IADD R33, R33, 0x1, R50 ;  /* 0x0000000121217824 */ /* 0x000fe400078e0232 */
[----:B------:R-:W-:Y:S01]  /*30a0*/  IMAD.IADD R37, R40, 0x1, -R37 ;  /* 0x0000000128257824 */ /* 0x000fe200078e0a25 */
[----:B------:R-:W-:Y:S02]  /*30b0*/  SHF.R.S32.HI R40, RZ, 0x10, R30 ;  /* 0x00000010ff287819 */ /* 0x000fe4000001141e */
[----:B------:R-:W-:Y:S01]  /*30c0*/  PRMT R31, R33, 0x9910, RZ ;  /* 0x00009910211f7816 */ /* 0x000fe200000000ff */
[----:B------:R-:W-:-:S04]  /*30d0*/  IMAD R48, R48, 0x10, R37 ;  /* 0x0000001030307824 */ /* 0x000fc800078e0225 */
[----:B------:R-:W-:Y:S01]  /*30e0*/  IMAD.U32 R31, R48, 0x10, R31 ;  /* 0x00000010301f7824 */ /* 0x000fe200078e001f */
[----:B------:R-:W-:Y:S06]  /*30f0*/  @P1 BRA `(.L_x_8) ;  /* 0xfffffffc00741947 */ /* 0x000fec000383ffff */
.L_x_7:
[----:B------:R-:W-:Y:S01]  /*3100*/  IMAD.MOV.U32 R37, RZ, RZ, R40 ;  /* 0x000000ffff257224 */ /* 0x000fe200078e0028 */
[----:B------:R-:W-:Y:S06]  /*3110*/  @!P2 BRA `(.L_x_6) ;  /* 0x000000000074a947 */ /* 0x000fec0003800000 */
[----:B------:R-:W-:Y:S02]  /*3120*/  LEA.HI R37, R40, R40, RZ, 0x4 ;  /* 0x0000002828257211 */ /* 0x000fe400078f20ff */
[----:B------:R-:W-:Y:S02]  /*3130*/  ISETP.NE.AND P1, PT, R46, 0x1, PT ;  /* 0x000000012e00780c */ /* 0x000fe40003f25270 */
[----:B------:R-:W-:-:S04]  /*3140*/  SHF.R.S32.HI R37, RZ, 0x4, R37 ;  /* 0x00000004ff257819 */ /* 0x000fc80000011425 */
[----:B---3--:R-:W-:-:S04]  /*3150*/  LEA.HI R30, R37, R37, RZ, 0x4 ;  /* 0x00000025251e7211 */ /* 0x008fc800078f20ff */
        /* <DEDUP_REMOVED lines=25> */
.L_x_6:
[----:B------:R-:W-:Y:S05]  /*32f0*/  @!P0 BRA `(.L_x_9) ;  /* 0x0000000000e48947 */ /* 0x000fea0003800000 */
[C---:B------:R-:W-:Y:S02]  /*3300*/  ISETP.GE.U32.AND P1, PT, R36.reuse, 0x4, PT ;  /* 0x000000042400780c */ /* 0x040fe40003f26070 */
[----:B------:R-:W-:-:S04]  /*3310*/  LOP3.LUT R45, R36, 0x3, RZ, 0xc0, !PT ;  /* 0x00000003242d7812 */ /* 0x000fc800078ec0ff */
[----:B------:R-:W-:-:S07]  /*3320*/  ISETP.NE.AND P2, PT, R45, RZ, PT ;  /* 0x000000ff2d00720c */ /* 0x000fce0003f45270 */
[----:B------:R-:W-:Y:S06]  /*3330*/  @!P1 BRA `(.L_x_10) ;  /* 0x0000000000789947 */ /* 0x000fec0003800000 */
[----:B---3--:R-:W-:-:S05]  /*3340*/  LOP3.LUT R30, R36, 0x7ffffffc, RZ, 0xc0, !PT ;  /* 0x7ffffffc241e7812 */ /* 0x008fca00078ec0ff */
[----:B------:R-:W-:-:S07]  /*3350*/  IMAD.MOV R30, RZ, RZ, -R30 ;  /* 0x000000ffff1e7224 */ /* 0x000fce00078e0a1e */
.L_x_11:
[-C--:B------:R-:W-:Y:S01]  /*3360*/  LEA.HI R32, R37, R37.reuse, RZ, 0x1 ;  /* 0x0000002525207211 */ /* 0x080fe200078f08ff */
[----:B------:R-:W-:Y:S01]  /*3370*/  VIADD R30, R30, 0x4 ;  /* 0x000000041e1e7836 */ /* 0x000fe20000000000 */
[----:B------:R-:W-:Y:S02]  /*3380*/  SHF.R.S32.HI R44, RZ, 0x1f, R37 ;  /* 0x0000001fff2c7819 */ /* 0x000fe40000011425 */
[----:B------:R-:W-:Y:S02]  /*3390*/  SHF.R.S32.HI R33, RZ, 0x1, R32 ;  /* 0x00000001ff217819 */ /* 0x000fe40000011420 */
[----:B------:R-:W-:Y:S02]  /*33a0*/  LEA.HI R46, R44, R37, RZ, 0x2 ;  /* 0x000000252c2e7211 */ /* 0x000fe400078f10ff */
[----:B------:R-:W-:Y:S02]  /*33b0*/  LEA.HI R32, R32, R33, RZ, 0x1 ;  /* 0x0000002120207211 */ /* 0x000fe400078f08ff */
[----:B------:R-:W-:-:S02]  /*33c0*/  LEA.HI R47, R44, R37, RZ, 0x3 ;  /* 0x000000252c2f7211 */ /* 0x000fc400078f18ff */
[----:B------:R-:W-:Y:S02]  /*33d0*/  LOP3.LUT R32, R32, 0x1ffffffe, RZ, 0xc0, !PT ;  /* 0x1ffffffe20207812 */ /* 0x000fe400078ec0ff */
[----:B------:R-:W-:Y:S02]  /*33e0*/  LEA.HI R44, R44, R37, RZ, 0x4 ;  /* 0x000000252c2c7211 */ /* 0x000fe400078f20ff */
[----:B------:R-:W-:Y:S01]  /*33f0*/  ISETP.NE.AND P1, PT, R30, RZ, PT ;  /* 0x000000ff1e00720c */ /* 0x000fe20003f25270 */
[----:B------:R-:W-:Y:S01]  /*3400*/  IMAD.IADD R40, R33, 0x1, -R32 ;  /* 0x0000000121287824 */ /* 0x000fe200078e0a20 */
[----:B------:R-:W-:Y:S02]  /*3410*/  SHF.R.S32.HI R33, RZ, 0x2, R46 ;  /* 0x00000002ff217819 */ /* 0x000fe4000001142e */
[----:B------:R-:W-:Y:S01]  /*3420*/  SHF.R.S32.HI R32, RZ, 0x3, R47 ;  /* 0x00000003ff207819 */ /* 0x000fe2000001142f */
[----:B------:R-:W-:Y:S01]  /*3430*/  IMAD R31, R31, 0x2, R40 ;  /* 0x000000021f1f7824 */ /* 0x000fe200078e0228 */
[----:B------:R-:W-:-:S02]  /*3440*/  LEA.HI R46, R46, R33, RZ, 0x1 ;  /* 0x000000212e2e7211 */ /* 0x000fc400078f08ff */
[----:B------:R-:W-:Y:S02]  /*3450*/  LEA.HI R47, R47, R32, RZ, 0x1 ;  /* 0x000000202f2f7211 */ /* 0x000fe400078f08ff */
[----:B------:R-:W-:Y:S02]  /*3460*/  SHF.R.S32.HI R37, RZ, 0x4, R44 ;  /* 0x00000004ff257819 */ /* 0x000fe4000001142c */
[----:B------:R-:W-:Y:S02]  /*3470*/  LOP3.LUT R46, R46, 0x3ffffffe, RZ, 0xc0, !PT ;  /* 0x3ffffffe2e2e7812 */ /* 0x000fe400078ec0ff */
[----:B------:R-:W-:Y:S02]  /*3480*/  LOP3.LUT R47, R47, 0x7ffffffe, RZ, 0xc0, !PT ;  /* 0x7ffffffe2f2f7812 */ /* 0x000fe400078ec0ff */
[----:B------:R-:W-:Y:S01]  /*3490*/  LEA.HI R44, R44, R37, RZ, 0x1 ;  /* 0x000000252c2c7211 */ /* 0x000fe200078f08ff */
[----:B------:R-:W-:Y:S02]  /*34a0*/  IMAD.IADD R46, R33, 0x1, -R46 ;  /* 0x00000001212e7824 */ /* 0x000fe400078e0a2e */
[----:B------:R-:W-:Y:S01]  /*34b0*/  IMAD.IADD R47, R32, 0x1, -R47 ;  /* 0x00000001202f7824 */ /* 0x000fe200078e0a2f */
[----:B------:R-:W-:Y:S01]  /*34c0*/  LOP3.LUT R44, R44, 0xfffffffe, RZ, 0xc0, !PT ;  /* 0xfffffffe2c2c7812 */ /* 0x000fe200078ec0ff */
[----:B------:R-:W-:-:S04]  /*34d0*/  IMAD.U32 R46, R31, 0x2, R46 ;  /* 0x000000021f2e7824 */ /* 0x000fc800078e002e */
[----:B------:R-:W-:Y:S02]  /*34e0*/  IMAD.IADD R44, R37, 0x1, -R44 ;  /* 0x00000001252c7824 */ /* 0x000fe400078e0a2c */
[----:B------:R-:W-:-:S04]  /*34f0*/  IMAD R47, R46, 0x2, R47 ;  /* 0x000000022e2f7824 */ /* 0x000fc800078e022f */
[----:B------:R-:W-:Y:S01]  /*3500*/  IMAD.U32 R31, R47, 0x2, R44 ;  /* 0x000000022f1f7824 */ /* 0x000fe200078e002c */
[----:B------:R-:W-:Y:S06]  /*3510*/  @P1 BRA `(.L_x_11) ;  /* 0xfffffffc00901947 */ /* 0x000fec000383ffff */
.L_x_10:
[----:B------:R-:W-:Y:S05]  /*3520*/  @!P2 BRA `(.L_x_9) ;  /* 0x000000000058a947 */ /* 0x000fea0003800000 */
[----:B---3--:R-:W-:Y:S02]  /*3530*/  LEA.HI R30, R37, R37, RZ, 0x1 ;  /* 0x00000025251e7211 */ /* 0x008fe400078f08ff */
        /* <DEDUP_REMOVED lines=9> */
[----:B------:R-:W-:-:S04]  /*35d0*/  LEA.HI R30, R32, R37, RZ, 0x2 ;  /* 0x00000025201e7211 */ /* 0x000fc800078f10ff */
[----:B------:R-:W-:-:S03]  /*35e0*/  SHF.R.S32.HI R33, RZ, 0x2, R30 ;  /* 0x00000002ff217819 */ /* 0x000fc6000001141e */
[----:B------:R-:W-:Y:S02]  /*35f0*/  @P1 LEA.HI R37, R32, R37, RZ, 0x3 ;  /* 0x0000002520251211 */ /* 0x000fe400078f18ff */
[----:B------:R-:W-:Y:S02]  /*3600*/  LEA.HI R30, R30, R33, RZ, 0x1 ;  /* 0x000000211e1e7211 */ /* 0x000fe400078f08ff */
[----:B------:R-:W-:Y:S02]  /*3610*/  @P1 SHF.R.S32.HI R32, RZ, 0x3, R37 ;  /* 0x00000003ff201819 */ /* 0x000fe40000011425 */
[----:B------:R-:W-:Y:S02]  /*3620*/  LOP3.LUT R30, R30, 0xfffffffe, RZ, 0xc0, !PT ;  /* 0xfffffffe1e1e7812 */ /* 0x000fe400078ec0ff */
[----:B------:R-:W-:-:S03]  /*3630*/  @P1 LEA.HI R37, R37, R32, RZ, 0x1 ;  /* 0x0000002025251211 */ /* 0x000fc600078f08ff */
[----:B------:R-:W-:Y:S01]  /*3640*/  IMAD.IADD R30, R33, 0x1, -R30 ;  /* 0x00000001211e7824 */ /* 0x000fe200078e0a1e */
[----:B------:R-:W-:-:S03]  /*3650*/  @P1 LOP3.LUT R37, R37, 0xfffffffe, RZ, 0xc0, !PT ;  /* 0xfffffffe25251812 */ /* 0x000fc600078ec0ff */
[----:B------:R-:W-:Y:S02]  /*3660*/  IMAD R31, R31, 0x2, R30 ;  /* 0x000000021f1f7824 */ /* 0x000fe400078e021e */
[----:B------:R-:W-:-:S04]  /*3670*/  @P1 IMAD.IADD R32, R32, 0x1, -R37 ;  /* 0x0000000120201824 */ /* 0x000fc800078e0a25 */
[----:B------:R-:W-:-:S07]  /*3680*/  @P1 IMAD R31, R31, 0x2, R32 ;  /* 0x000000021f1f1824 */ /* 0x000fce00078e0220 */
.L_x_9:
[----:B---3--:R-:W-:-:S04]  /*3690*/  IMAD.WIDE R32, R31, 0x2, R22 ;  /* 0x000000021f207825 */ /* 0x008fc800078e0216 */
[----:B------:R-:W-:Y:S02]  /*36a0*/  IMAD.WIDE R30, R31, 0x2, R20 ;  /* 0x000000021f1e7825 */ /* 0x000fe400078e0214 */
[----:B------:R-:W3:Y:S04]  /*36b0*/  LDG.E.U16 R32, desc[UR8][R32.64] ;  /* 0x0000000820207981 */ /* 0x000ee8000c1e1500 */
[----:B------:R4:W5:Y:S01]  /*36c0*/  LDG.E.U16 R30, desc[UR8][R30.64] ;  /* 0x000000081e1e7981 */ /* 0x000962000c1e1500 */
[----:B------:R-:W-:-:S05]  /*36d0*/  VIADD R40, R29, 0x2 ;  /* 0x000000021d287836 */ /* 0x000fca0000000000 */
[----:B------:R-:W-:-:S04]  /*36e0*/  SHF.R.S32.HI R37, RZ, 0x1f, R40 ;  /* 0x0000001fff257819 */ /* 0x000fc80000011428 */
[----:B------:R-:W-:-:S04]  /*36f0*/  LEA.HI R44, R37, R40, RZ, 0x4 ;  /* 0x00000028252c7211 */ /* 0x000fc800078f20ff */
[----:B------:R-:W-:Y:S02]  /*3700*/  SHF.R.S32.HI R37, RZ, 0x4, R44 ;  /* 0x00000004ff257819 */ /* 0x000fe4000001142c */
[----:B------:R-:W-:Y:S02]  /*3710*/  LOP3.LUT R45, R44, 0xffffff0, RZ, 0xc0, !PT ;  /* 0x0ffffff02c2d7812 */ /* 0x000fe400078ec0ff */
[----:B------:R-:W-:-:S03]  /*3720*/  LEA.HI R46, R37, R37, RZ, 0x4 ;  /* 0x00000025252e7211 */ /* 0x000fc600078f20ff */
[----:B------:R-:W-:Y:S01]  /*3730*/  IMAD.IADD R45, R40, 0x1, -R45 ;  /* 0x00000001282d7824 */ /* 0x000fe200078e0a2d */
[----:B------:R-:W-:-:S05]  /*3740*/  LOP3.LUT R46, R46, 0xfffffff0, RZ, 0xc0, !PT ;  /* 0xfffffff02e2e7812 */ /* 0x000fca00078ec0ff */
[----:B------:R-:W-:-:S04]  /*3750*/  IMAD.IADD R46, R37, 0x1, -R46 ;  /* 0x00000001252e7824 */ /* 0x000fc800078e0a2e */
[----:B----4-:R-:W-:Y:S01]  /*3760*/  IMAD R31, R45, 0x10, R46 ;  /* 0x000000102d1f7824 */ /* 0x010fe200078e022e */
[----:B---3--:R3:W-:Y:S04]  /*3770*/  STS.U16 [R39+0x2], R32 ;  /* 0x0000022027007388 */ /* 0x0087e80000000400 */
        /* <DEDUP_REMOVED lines=10> */
.L_x_14:
        /* <DEDUP_REMOVED lines=35> */
.L_x_13:
        /* <DEDUP_REMOVED lines=31> */
.L_x_12:
[----:B------:R-:W-:Y:S05]  /*3c40*/  @!P0 BRA `(.L_x_15) ;  /* 0x0000000000e48947 */ /* 0x000fea0003800000 */
[C---:B------:R-:W-:Y:S02]  /*3c50*/  ISETP.GE.U32.AND P1, PT, R36.reuse, 0x4, PT ;  /* 0x000000042400780c */ /* 0x040fe40003f26070 */
[----:B------:R-:W-:-:S04]  /*3c60*/  LOP3.LUT R45, R36, 0x3, RZ, 0xc0, !PT ;  /* 0x00000003242d7812 */ /* 0x000fc800078ec0ff */
[----:B------:R-:W-:-:S07]  /*3c70*/  ISETP.NE.AND P2, PT, R45, RZ, PT ;  /* 0x000000ff2d00720c */ /* 0x000fce0003f45270 */
[----:B------:R-:W-:Y:S06]  /*3c80*/  @!P1 BRA `(.L_x_16) ;  /* 0x0000000000789947 */ /* 0x000fec0003800000 */
[----:B---3--:R-:W-:-:S05]  /*3c90*/  LOP3.LUT R30, R36, 0x7ffffffc, RZ, 0xc0, !PT ;  /* 0x7ffffffc241e7812 */ /* 0x008fca00078ec0ff */
[----:B------:R-:W-:-:S07]  /*3ca0*/  IMAD.MOV R30, RZ, RZ, -R30 ;  /* 0x000000ffff1e7224 */ /* 0x000fce00078e0a1e */
.L_x_17:
        /* <DEDUP_REMOVED lines=28> */
.L_x_16:
        /* <DEDUP_REMOVED lines=23> */
.L_x_15:
        /* <DEDUP_REMOVED lines=25> */
.L_x_20:
[----:B------:R-:W-:Y:S01]  /*4170*/  SHF.R.S32.HI R40, RZ, 0x1f, R33 ;  /* 0x0000001fff287819 */ /* 0x000fe20000011421 */
[----:B------:R-:W-:-:S03]  /*4180*/  VIADD R32, R32, 0x4 ;  /* 0x0000000420207836 */ /* 0x000fc60000000000 */
[CC--:B------:R-:W-:Y:S02]  /*4190*/  LEA.HI R44, R40.reuse, R33.reuse, RZ, 0x4 ;  /* 0x00000021282c7211 */ /* 0x0c0fe400078f20ff */
[-C--:B------:R-:W-:Y:S02]  /*41a0*/  LEA.HI R30, R40, R33.reuse, RZ, 0x10 ;  /* 0x00000021281e7211 */ /* 0x080fe400078f80ff */
        /* <DEDUP_REMOVED lines=25> */
[----:B------:R-:W-:-:S03]  /*4340*/  IMAD.IADD R37, R40, 0x1, -R37 ;  /* 0x0000000128257824 */ /* 0x000fc600078e0a25 */
[----:B------:R-:W-:Y:S01]  /*4350*/  PRMT R31, R33, 0x9910, RZ ;  /* 0x00009910211f7816 */ /* 0x000fe200000000ff */
[----:B------:R-:W-:Y:S01]  /*4360*/  IMAD R48, R48, 0x10, R37 ;  /* 0x0000001030307824 */ /* 0x000fe200078e0225 */
[----:B------:R-:W-:-:S03]  /*4370*/  SHF.R.S32.HI R33, RZ, 0x10, R30 ;  /* 0x00000010ff217819 */ /* 0x000fc6000001141e */
[----:B------:R-:W-:Y:S01]  /*4380*/  IMAD.U32 R31, R48, 0x10, R31 ;  /* 0x00000010301f7824 */ /* 0x000fe200078e001f */
[----:B------:R-:W-:Y:S06]  /*4390*/  @P1 BRA `(.L_x_20) ;  /* 0xfffffffc00741947 */ /* 0x000fec000383ffff */
.L_x_19:
        /* <DEDUP_REMOVED lines=31> */
.L_x_18:
[----:B------:R-:W-:Y:S01]  /*4590*/  VIADD R37, R36, 0xffffffff ;  /* 0xffffffff24257836 */ /* 0x000fe20000000000 */
[----:B------:R-:W-:Y:S06]  /*45a0*/  @!P0 BRA `(.L_x_21) ;  /* 0x0000000000e48947 */ /* 0x000fec0003800000 */
[----:B------:R-:W-:Y:S02]  /*45b0*/  ISETP.GE.U32.AND P1, PT, R37, 0x3, PT ;  /* 0x000000032500780c */ /* 0x000fe40003f26070 */
[----:B------:R-:W-:-:S04]  /*45c0*/  LOP3.LUT R46, R36, 0x3, RZ, 0xc0, !PT ;  /* 0x00000003242e7812 */ /* 0x000fc800078ec0ff */
[----:B------:R-:W-:-:S07]  /*45d0*/  ISETP.NE.AND P2, PT, R46, RZ, PT ;  /* 0x000000ff2e00720c */ /* 0x000fce0003f45270 */
[----:B------:R-:W-:Y:S06]  /*45e0*/  @!P1 BRA `(.L_x_22) ;  /* 0x0000000000789947 */ /* 0x000fec0003800000 */
[----:B---3--:R-:W-:-:S05]  /*45f0*/  LOP3.LUT R30, R36, 0x7ffffffc, RZ, 0xc0, !PT ;  /* 0x7ffffffc241e7812 */ /* 0x008fca00078ec0ff */
[----:B------:R-:W-:-:S07]  /*4600*/  IMAD.MOV R30, RZ, RZ, -R30 ;  /* 0x000000ffff1e7224 */ /* 0x000fce00078e0a1e */
.L_x_23:
[-C--:B------:R-:W-:Y:S01]  /*4610*/  LEA.HI R44, R40, R40.reuse, RZ, 0x1 ;  /* 0x00000028282c7211 */ /* 0x080fe200078f08ff */
[----:B------:R-:W-:Y:S01]  /*4620*/  VIADD R30, R30, 0x4 ;  /* 0x000000041e1e7836 */ /* 0x000fe20000000000 */
[----:B------:R-:W-:Y:S02]  /*4630*/  SHF.R.S32.HI R33, RZ, 0x1f, R40 ;  /* 0x0000001fff217819 */ /* 0x000fe40000011428 */
[----:B------:R-:W-:Y:S02]  /*4640*/  SHF.R.S32.HI R45, RZ, 0x1, R44 ;  /* 0x00000001ff2d7819 */ /* 0x000fe4000001142c */
[CC--:B------:R-:W-:Y:S02]  /*4650*/  LEA.HI R47, R33.reuse, R40.reuse, RZ, 0x2 ;  /* 0x00000028212f7211 */ /* 0x0c0fe400078f10ff */
[CC--:B------:R-:W-:Y:S02]  /*4660*/  LEA.HI R32, R33.reuse, R40.reuse, RZ, 0x3 ;  /* 0x0000002821207211 */ /* 0x0c0fe400078f18ff */
[----:B------:R-:W-:-:S02]  /*4670*/  LEA.HI R33, R33, R40, RZ, 0x4 ;  /* 0x0000002821217211 */ /* 0x000fc400078f20ff */
[----:B------:R-:W-:Y:S02]  /*4680*/  LEA.HI R44, R44, R45, RZ, 0x1 ;  /* 0x0000002d2c2c7211 */ /* 0x000fe400078f08ff */
[----:B------:R-:W-:Y:S02]  /*4690*/  SHF.R.S32.HI R40, RZ, 0x2, R47 ;  /* 0x00000002ff287819 */ /* 0x000fe4000001142f */
[----:B------:R-:W-:Y:S02]  /*46a0*/  LOP3.LUT R44, R44, 0x1ffffffe, RZ, 0xc0, !PT ;  /* 0x1ffffffe2c2c7812 */ /* 0x000fe400078ec0ff */
[----:B------:R-:W-:Y:S02]  /*46b0*/  LEA.HI R47, R47, R40, RZ, 0x1 ;  /* 0x000000282f2f7211 */ /* 0x000fe400078f08ff */
[----:B------:R-:W-:Y:S01]  /*46c0*/  ISETP.NE.AND P1, PT, R30, RZ, PT ;  /* 0x000000ff1e00720c */ /* 0x000fe20003f25270 */
[----:B------:R-:W-:Y:S01]  /*46d0*/  IMAD.IADD R44, R45, 0x1, -R44 ;  /* 0x000000012d2c7824 */ /* 0x000fe200078e0a2c */
[----:B------:R-:W-:-:S02]  /*46e0*/  LOP3.LUT R47, R47, 0x3ffffffe, RZ, 0xc0, !PT ;  /* 0x3ffffffe2f2f7812 */ /* 0x000fc400078ec0ff */
[----:B------:R-:W-:Y:S01]  /*46f0*/  SHF.R.S32.HI R45, RZ, 0x3, R32 ;  /* 0x00000003ff2d7819 */ /* 0x000fe20000011420 */
[----:B------:R-:W-:Y:S02]  /*4700*/  IMAD R44, R31, 0x2, R44 ;  /* 0x000000021f2c7824 */ /* 0x000fe400078e022c */
[----:B------:R-:W-:Y:S01]  /*4710*/  IMAD.IADD R47, R40, 0x1, -R47 ;  /* 0x00000001282f7824 */ /* 0x000fe200078e0a2f */
[----:B------:R-:W-:Y:S02]  /*4720*/  LEA.HI R32, R32, R45, RZ, 0x1 ;  /* 0x0000002d20207211 */ /* 0x000fe400078f08ff */
[----:B------:R-:W-:Y:S01]  /*4730*/  SHF.R.S32.HI R40, RZ, 0x4, R33 ;  /* 0x00000004ff287819 */ /* 0x000fe20000011421 */
[----:B------:R-:W-:Y:S01]  /*4740*/  IMAD.U32 R47, R44, 0x2, R47 ;  /* 0x000000022c2f7824 */ /* 0x000fe200078e002f */
[----:B------:R-:W-:Y:S02]  /*4750*/  LOP3.LUT R32, R32, 0x7ffffffe, RZ, 0xc0, !PT ;  /* 0x7ffffffe20207812 */ /* 0x000fe400078ec0ff */
[----:B------:R-:W-:-:S03]  /*4760*/  LEA.HI R33, R33, R40, RZ, 0x1 ;  /* 0x0000002821217211 */ /* 0x000fc600078f08ff */
[----:B------:R-:W-:Y:S01]  /*4770*/  IMAD.IADD R32, R45, 0x1, -R32 ;  /* 0x000000012d207824 */ /* 0x000fe200078e0a20 */
[----:B------:R-:W-:-:S03]  /*4780*/  LOP3.LUT R33, R33, 0xfffffffe, RZ, 0xc0, !PT ;  /* 0xfffffffe21217812 */ /* 0x000fc600078ec0ff */
[----:B------:R-:W-:Y:S02]  /*4790*/  IMAD R32, R47, 0x2, R32 ;  /* 0x000000022f207824 */ /* 0x000fe400078e0220 */
[----:B------:R-:W-:-:S04]  /*47a0*/  IMAD.IADD R33, R40, 0x1, -R33 ;  /* 0x0000000128217824 */ /* 0x000fc800078e0a21 */
[----:B------:R-:W-:Y:S01]  /*47b0*/  IMAD.U32 R31, R32, 0x2, R33 ;  /* 0x00000002201f7824 */ /* 0x000fe200078e0021 */
[----:B------:R-:W-:Y:S06]  /*47c0*/  @P1 BRA `(.L_x_23) ;  /* 0xfffffffc00901947 */ /* 0x000fec000383ffff */
.L_x_22:
        /* <DEDUP_REMOVED lines=23> */
.L_x_21:
        /* <DEDUP_REMOVED lines=25> */
.L_x_26:
[----:B------:R-:W-:Y:S01]  /*4ad0*/  SHF.R.S32.HI R40, RZ, 0x1f, R33 ;  /* 0x0000001fff287819 */ /* 0x000fe20000011421 */
[----:B------:R-:W-:-:S03]  /*4ae0*/  VIADD R32, R32, 0x4 ;  /* 0x0000000420207836 */ /* 0x000fc60000000000 */
[CC--:B------:R-:W-:Y:S02]  /*4af0*/  LEA.HI R44, R40.reuse, R33.reuse, RZ, 0x4 ;  /* 0x00000021282c7211 */ /* 0x0c0fe400078f20ff */
[CC--:B------:R-:W-:Y:S02]  /*4b00*/  LEA.HI R30, R40.reuse, R33.reuse, RZ, 0x10 ;  /* 0x00000021281e7211 */ /* 0x0c0fe400078f80ff */
[----:B------:R-:W-:Y:S02]  /*4b10*/  SHF.R.S32.HI R44, RZ, 0x4, R44 ;  /* 0x00000004ff2c7819 */ /* 0x000fe4000001142c */
[CC--:B------:R-:W-:Y:S02]  /*4b20*/  LEA.HI R47, R40.reuse, R33.reuse, RZ, 0x8 ;  /* 0x00000021282f7211 */ /* 0x0c0fe400078f40ff */
[----:B------:R-:W-:Y:S02]  /*4b30*/  LEA.HI R33, R40, R33, RZ, 0xc ;  /* 0x0000002128217211 */ /* 0x000fe400078f60ff */
[----:B------:R-:W-:-:S02]  /*4b40*/  LEA.HI R40, R44, R44, RZ, 0x4 ;  /* 0x0000002c2c287211 */ /* 0x000fc400078f20ff */
[----:B------:R-:W-:Y:S02]  /*4b50*/  PRMT R48, R30, 0xbb32, RZ ;  /* 0x0000bb321e307816 */ /* 0x000fe400000000ff */
[----:B------:R-:W-:Y:S02]  /*4b60*/  LOP3.LUT R45, R40, 0xffff0, RZ, 0xc0, !PT ;  /* 0x000ffff0282d7812 */ /* 0x000fe400078ec0ff */
[----:B------:R-:W-:Y:S02]  /*4b70*/  SHF.R.S32.HI R40, RZ, 0xf, R48 ;  /* 0x0000000fff287819 */ /* 0x000fe40000011430 */
[----:B------:R-:W-:Y:S01]  /*4b80*/  SHF.R.S32.HI R47, RZ, 0x8, R47 ;  /* 0x00000008ff2f7819 */ /* 0x000fe2000001142f */
[----:B------:R-:W-:Y:S01]  /*4b90*/  IMAD.IADD R44, R44, 0x1, -R45 ;  /* 0x000000012c2c7824 */ /* 0x000fe200078e0a2d */
[----:B------:R-:W-:Y:S02]  /*4ba0*/  LOP3.LUT R49, R40, 0xffff, RZ, 0xc0, !PT ;  /* 0x0000ffff28317812 */ /* 0x000fe400078ec0ff */
[----:B------:R-:W-:-:S02]  /*4bb0*/  PRMT R40, R30, 0x7632, R40 ;  /* 0x000076321e287816 */ /* 0x000fc40000000028 */
[----:B------:R-:W-:Y:S02]  /*4bc0*/  LEA.HI R45, R47, R47, RZ, 0x4 ;  /* 0x0000002f2f2d7211 */ /* 0x000fe400078f20ff */
[----:B------:R-:W-:Y:S02]  /*4bd0*/  LEA.HI R49, R49, R40, RZ, 0x14 ;  /* 0x0000002831317211 */ /* 0x000fe400078fa0ff */
[----:B------:R-:W-:Y:S02]  /*4be0*/  LOP3.LUT R48, R45, 0xfffff0, RZ, 0xc0, !PT ;  /* 0x00fffff02d307812 */ /* 0x000fe400078ec0ff */
[----:B------:R-:W-:Y:S02]  /*4bf0*/  LOP3.LUT R49, R49, 0xfff0, RZ, 0xc0, !PT ;  /* 0x0000fff031317812 */ /* 0x000fe400078ec0ff */
[----:B------:R-:W-:Y:S01]  /*4c00*/  SHF.R.S32.HI R33, RZ, 0xc, R33 ;  /* 0x0000000cff217819 */ /* 0x000fe20000011421 */
[----:B------:R-:W-:Y:S01]  /*4c10*/  IMAD.IADD R45, R47, 0x1, -R48 ;  /* 0x000000012f2d7824 */ /* 0x000fe200078e0a30 */
[----:B------:R-:W-:Y:S01]  /*4c20*/  ISETP.NE.AND P1, PT, R32, RZ, PT ;  /* 0x000000ff2000720c */ /* 0x000fe20003f25270 */
[----:B------:R-:W-:-:S02]  /*4c30*/  IMAD.MOV R47, RZ, RZ, -R49 ;  /* 0x000000ffff2f7224 */ /* 0x000fc400078e0a31 */
[----:B------:R-:W-:Y:S01]  /*4c40*/  IMAD R48, R31, 0x10, R44 ;  /* 0x000000101f307824 */ /* 0x000fe200078e022c */
[----:B------:R-:W-:Y:S02]  /*4c50*/  LEA.HI R31, R33, R33, RZ, 0x4 ;  /* 0x00000021211f7211 */ /* 0x000fe400078f20ff */
        /* <DEDUP_REMOVED lines=10> */
.L_x_25:
        /* <DEDUP_REMOVED lines=31> */
.L_x_24:
[----:B------:R-:W-:Y:S05]  /*4ef0*/  @!P0 BRA `(.L_x_27) ;  /* 0x0000000000e48947 */ /* 0x000fea0003800000 */
[----:B------:R-:W-:Y:S02]  /*4f00*/  ISETP.GE.U32.AND P1, PT, R37, 0x3, PT ;  /* 0x000000032500780c */ /* 0x000fe40003f26070 */
[----:B------:R-:W-:-:S04]  /*4f10*/  LOP3.LUT R46, R36, 0x3, RZ, 0xc0, !PT ;  /* 0x00000003242e7812 */ /* 0x000fc800078ec0ff */
[----:B------:R-:W-:-:S07]  /*4f20*/  ISETP.NE.AND P2, PT, R46, RZ, PT ;  /* 0x000000ff2e00720c */ /* 0x000fce0003f45270 */
[----:B------:R-:W-:Y:S06]  /*4f30*/  @!P1 BRA `(.L_x_28) ;  /* 0x0000000000789947 */ /* 0x000fec0003800000 */
[----:B---3--:R-:W-:-:S05]  /*4f40*/  LOP3.LUT R30, R36, 0x7ffffffc, RZ, 0xc0, !PT ;  /* 0x7ffffffc241e7812 */ /* 0x008fca00078ec0ff */
[----:B------:R-:W-:-:S07]  /*4f50*/  IMAD.MOV R30, RZ, RZ, -R30 ;  /* 0x000000ffff1e7224 */ /* 0x000fce00078e0a1e */
.L_x_29:
        /* <DEDUP_REMOVED lines=28> */
.L_x_28:
        /* <DEDUP_REMOVED lines=23> */
.L_x_27:
        /* <DEDUP_REMOVED lines=25> */
.L_x_32:
        /* <DEDUP_REMOVED lines=35> */
.L_x_31:
        /* <DEDUP_REMOVED lines=31> */
.L_x_30:
[----:B------:R-:W-:Y:S05]  /*5840*/  @!P0 BRA `(.L_x_33) ;  /* 0x0000000000e48947 */ /* 0x000fea0003800000 */
[----:B------:R-:W-:Y:S02]  /*5850*/  ISETP.GE.U32.AND P1, PT, R37, 0x3, PT ;  /* 0x000000032500780c */ /* 0x000fe40003f26070 */
[----:B------:R-:W-:-:S04]  /*5860*/  LOP3.LUT R46, R36, 0x3, RZ, 0xc0, !PT ;  /* 0x00000003242e7812 */ /* 0x000fc800078ec0ff */
[----:B------:R-:W-:-:S07]  /*5870*/  ISETP.NE.AND P2, PT, R46, RZ, PT ;  /* 0x000000ff2e00720c */ /* 0x000fce0003f45270 */
[----:B------:R-:W-:Y:S06]  /*5880*/  @!P1 BRA `(.L_x_34) ;  /* 0x0000000000789947 */ /* 0x000fec0003800000 */
[----:B---3--:R-:W-:-:S05]  /*5890*/  LOP3.LUT R30, R36, 0x7ffffffc, RZ, 0xc0, !PT ;  /* 0x7ffffffc241e7812 */ /* 0x008fca00078ec0ff */
[----:B------:R-:W-:-:S07]  /*58a0*/  IMAD.MOV R30, RZ, RZ, -R30 ;  /* 0x000000ffff1e7224 */ /* 0x000fce00078e0a1e */
.L_x_35:
        /* <DEDUP_REMOVED lines=28> */
.L_x_34:
        /* <DEDUP_REMOVED lines=23> */
.L_x_33:
        /* <DEDUP_REMOVED lines=25> */
.L_x_38:
        /* <DEDUP_REMOVED lines=35> */
.L_x_37:
        /* <DEDUP_REMOVED lines=31> */
.L_x_36:
[----:B------:R-:W-:Y:S05]  /*6190*/  @!P0 BRA `(.L_x_39) ;  /* 0x0000000000e48947 */ /* 0x000fea0003800000 */
[----:B------:R-:W-:Y:S02]  /*61a0*/  ISETP.GE.U32.AND P1, PT, R37, 0x3, PT ;  /* 0x000000032500780c */ /* 0x000fe40003f26070 */
[----:B------:R-:W-:-:S04]  /*61b0*/  LOP3.LUT R46, R36, 0x3, RZ, 0xc0, !PT ;  /* 0x00000003242e7812 */ /* 0x000fc800078ec0ff */
[----:B------:R-:W-:-:S07]  /*61c0*/  ISETP.NE.AND P2, PT, R46, RZ, PT ;  /* 0x000000ff2e00720c */ /* 0x000fce0003f45270 */
[----:B------:R-:W-:Y:S06]  /*61d0*/  @!P1 BRA `(.L_x_40) ;  /* 0x0000000000789947 */ /* 0x000fec0003800000 */
[----:B---3--:R-:W-:-:S05]  /*61e0*/  LOP3.LUT R30, R36, 0x7ffffffc, RZ, 0xc0, !PT ;  /* 0x7ffffffc241e7812 */ /* 0x008fca00078ec0ff */
[----:B------:R-:W-:-:S07]  /*61f0*/  IMAD.MOV R30, RZ, RZ, -R30 ;  /* 0x000000ffff1e7224 */ /* 0x000fce00078e0a1e */
.L_x_41:
        /* <DEDUP_REMOVED lines=28> */
.L_x_40:
        /* <DEDUP_REMOVED lines=23> */
.L_x_39:
[----:B---3--:R-:W-:-:S04]  /*6530*/  IMAD.WIDE R32, R31, 0x2, R22 ;  /* 0x000000021f207825 */ /* 0x008fc800078e0216 */
[----:B------:R-:W-:Y:S02]  /*6540*/  IMAD.WIDE R30, R31, 0x2, R20 ;  /* 0x000000021f1e7825 */ /* 0x000fe400078e0214 */
[----:B------:R3:W4:Y:S04]  /*6550*/  LDG.E.U16 R32, desc[UR8][R32.64] ;  /* 0x0000000820207981 */ /* 0x000728000c1e1500 */
[----:B------:R-:W5:Y:S01]  /*6560*/  LDG.E.U16 R30, desc[UR8][R30.64] ;  /* 0x000000081e1e7981 */ /* 0x000f62000c1e1500 */
        /* <DEDUP_REMOVED lines=9> */
[----:B---3--:R-:W-:Y:S01]  /*6600*/  IMAD R33, R45, 0x10, R46 ;  /* 0x000000102d217824 */ /* 0x008fe200078e022e */
[----:B----4-:R3:W-:Y:S04]  /*6610*/  STS.U16 [R39+0xc], R32 ;  /* 0x00000c2027007388 */ /* 0x0107e80000000400 */
[----:B-----5:R3:W-:Y:S01]  /*6620*/  STS.U16 [R39+0x20c], R30 ;  /* 0x00020c1e27007388 */ /* 0x0207e20000000400 */
[----:B------:R-:W-:Y:S05]  /*6630*/  @!P3 BRA `(.L_x_42) ;  /* 0x000000040028b947 */ /* 0x000fea0003800000 */
[----:B------:R-:W-:Y:S01]  /*6640*/  ISETP.GE.U32.AND P1, PT, R35, 0x3, PT ;  /* 0x000000032300780c */ /* 0x000fe20003f26070 */
[----:B---3--:R-:W-:Y:S01]  /*6650*/  IMAD.MOV.U32 R32, RZ, RZ, R29 ;  /* 0x000000ffff207224 */ /* 0x008fe200078e001d */
[----:B------:R-:W-:-:S04]  /*6660*/  LOP3.LUT R46, R34, 0x3, RZ, 0xc0, !PT ;  /* 0x00000003222e7812 */ /* 0x000fc800078ec0ff */
[----:B------:R-:W-:-:S07]  /*6670*/  ISETP.NE.AND P2, PT, R46, RZ, PT ;  /* 0x000000ff2e00720c */ /* 0x000fce0003f45270 */
[----:B------:R-:W-:Y:S06]  /*6680*/  @!P1 BRA `(.L_x_43) ;  /* 0x0000000000989947 */ /* 0x000fec0003800000 */
[----:B------:R-:W-:Y:S01]  /*6690*/  LOP3.LUT R34, R34, 0xfffffffc, RZ, 0xc0, !PT ;  /* 0xfffffffc22227812 */ /* 0x000fe200078ec0ff */
[----:B------:R-:W-:-:S04]  /*66a0*/  IMAD.MOV.U32 R32, RZ, RZ, R29 ;  /* 0x000000ffff207224 */ /* 0x000fc800078e001d */
[----:B------:R-:W-:-:S07]  /*66b0*/  IMAD.MOV R29, RZ, RZ, -R34 ;  /* 0x000000ffff1d7224 */ /* 0x000fce00078e0a22 */
.L_x_44:
        /* <DEDUP_REMOVED lines=9> */
[C---:B------:R-:W-:Y:S02]  /*6750*/  LEA.HI R44, R35.reuse, R32, RZ, 0x8 ;  /* 0x00000020232c7211 */ /* 0x040fe400078f40ff */
[----:B------:R-:W-:Y:S02]  /*6760*/  LEA.HI R47, R48, R31, RZ, 0x14 ;  /* 0x0000001f302f7211 */ /* 0x000fe400078fa0ff */
[----:B------:R-:W-:Y:S02]  /*6770*/  LEA.HI R40, R34, R34, RZ, 0x4 ;  /* 0x0000002222287211 */ /* 0x000fe400078f20ff */
[----:B------:R-:W-:Y:S02]  /*6780*/  LEA.HI R35, R35, R32, RZ, 0xc ;  /* 0x0000002023237211 */ /* 0x000fe400078f60ff */
[----:B------:R-:W-:-:S02]  /*6790*/  SHF.R.S32.HI R32, RZ, 0x8, R44 ;  /* 0x00000008ff207819 */ /* 0x000fc4000001142c */
[----:B------:R-:W-:Y:S02]  /*67a0*/  LOP3.LUT R47, R47, 0xfff0, RZ, 0xc0, !PT ;  /* 0x0000fff02f2f7812 */ /* 0x000fe400078ec0ff */
[----:B------:R-:W-:Y:S02]  /*67b0*/  LOP3.LUT R45, R40, 0xffff0, RZ, 0xc0, !PT ;  /* 0x000ffff0282d7812 */ /* 0x000fe400078ec0ff */
[----:B------:R-:W-:Y:S01]  /*67c0*/  SHF.R.S32.HI R35, RZ, 0xc, R35 ;  /* 0x0000000cff237819 */ /* 0x000fe20000011423 */
[----:B------:R-:W-:Y:S01]  /*67d0*/  IMAD.MOV R47, RZ, RZ, -R47 ;  /* 0x000000ffff2f7224 */ /* 0x000fe200078e0a2f */
[----:B------:R-:W-:Y:S01]  /*67e0*/  LEA.HI R40, R32, R32, RZ, 0x4 ;  /* 0x0000002020287211 */ /* 0x000fe200078f20ff */
[----:B------:R-:W-:Y:S01]  /*67f0*/  IMAD.IADD R34, R34, 0x1, -R45 ;  /* 0x0000000122227824 */ /* 0x000fe200078e0a2d */
[----:B------:R-:W-:Y:S02]  /*6800*/  LEA.HI R44, R35, R35, RZ, 0x4 ;  /* 0x00000023232c7211 */ /* 0x000fe400078f20ff */
[----:B------:R-:W-:Y:S01]  /*6810*/  LOP3.LUT R45, R40, 0xfffff0, RZ, 0xc0, !PT ;  /* 0x00fffff0282d7812 */ /* 0x000fe200078ec0ff */
[----:B------:R-:W-:Y:S01]  /*6820*/  IMAD R34, R33, 0x10, R34 ;  /* 0x0000001021227824 */ /* 0x000fe200078e0222 */
[----:B------:R-:W-:-:S02]  /*6830*/  PRMT R40, R47, 0x7710, RZ ;  /* 0x000077102f287816 */ /* 0x000fc400000000ff */
[----:B------:R-:W-:Y:S01]  /*6840*/  ISETP.NE.AND P1, PT, R29, RZ, PT ;  /* 0x000000ff1d00720c */ /* 0x000fe20003f25270 */
[----:B------:R-:W-:Y:S01]  /*6850*/  IMAD.IADD R45, R32, 0x1, -R45 ;  /* 0x00000001202d7824 */ /* 0x000fe200078e0a2d */
[----:B------:R-:W-:Y:S01]  /*6860*/  LOP3.LUT R44, R44, 0xffffff0, RZ, 0xc0, !PT ;  /* 0x0ffffff02c2c7812 */ /* 0x000fe200078ec0ff */
[----:B------:R-:W-:Y:S01]  /*6870*/  IMAD.IADD R31, R31, 0x1, R40 ;  /* 0x000000011f1f7824 */ /* 0x000fe200078e0228 */
[----:B------:R-:W-:Y:S01]  /*6880*/  SHF.R.S32.HI R32, RZ, 0x10, R30 ;  /* 0x00000010ff207819 */ /* 0x000fe2000001141e */
[----:B------:R-:W-:Y:S02]  /*6890*/  IMAD.U32 R45, R34, 0x10, R45 ;  /* 0x00000010222d7824 */ /* 0x000fe400078e002d */
[----:B------:R-:W-:Y:S01]  /*68a0*/  IMAD.IADD R44, R35, 0x1, -R44 ;  /* 0x00000001232c7824 */ /* 0x000fe200078e0a2c */
[----:B------:R-:W-:-:S03]  /*68b0*/  PRMT R33, R31, 0x9910, RZ ;  /* 0x000099101f217816 */ /* 0x000fc600000000ff */
[----:B------:R-:W-:-:S04]  /*68c0*/  IMAD R44, R45, 0x10, R44 ;  /* 0x000000102d2c7824 */ /* 0x000fc800078e022c */
[----:B------:R-:W-:Y:S01]  /*68d0*/  IMAD.U32 R33, R44, 0x10, R33 ;  /* 0x000000102c217824 */ /* 0x000fe200078e0021 */
[----:B------:R-:W-:Y:S06]  /*68e0*/  @P1 BRA `(.L_x_44) ;  /* 0xfffffffc00741947 */ /* 0x000fec000383ffff */
.L_x_43:
        /* <DEDUP_REMOVED lines=31> */
.L_x_42:
[----:B------:R-:W-:Y:S05]  /*6ae0*/  @!P0 BRA `(.L_x_45) ;  /* 0x0000000000e48947 */ /* 0x000fea0003800000 */
[----:B------:R-:W-:Y:S02]  /*6af0*/  ISETP.GE.U32.AND P0, PT, R37, 0x3, PT ;  /* 0x000000032500780c */ /* 0x000fe40003f06070 */
[----:B------:R-:W-:-:S04]  /*6b00*/  LOP3.LUT R45, R36, 0x3, RZ, 0xc0, !PT ;  /* 0x00000003242d7812 */ /* 0x000fc800078ec0ff */
[----:B------:R-:W-:-:S07]  /*6b10*/  ISETP.NE.AND P1, PT, R45, RZ, PT ;  /* 0x000000ff2d00720c */ /* 0x000fce0003f25270 */
[----:B------:R-:W-:Y:S06]  /*6b20*/  @!P0 BRA `(.L_x_46) ;  /* 0x0000000000788947 */ /* 0x000fec0003800000 */
[----:B---3--:R-:W-:-:S05]  /*6b30*/  LOP3.LUT R30, R36, 0x7ffffffc, RZ, 0xc0, !PT ;  /* 0x7ffffffc241e7812 */ /* 0x008fca00078ec0ff */
[----:B------:R-:W-:-:S07]  /*6b40*/  IMAD.MOV R30, RZ, RZ, -R30 ;  /* 0x000000ffff1e7224 */ /* 0x000fce00078e0a1e */
.L_x_47:
        /* <DEDUP_REMOVED lines=28> */
.L_x_46:
        /* <DEDUP_REMOVED lines=23> */
.L_x_45:
[----:B---3--:R-:W-:-:S04]  /*6e80*/  IMAD.WIDE R30, R33, 0x2, R22 ;  /* 0x00000002211e7825 */ /* 0x008fc800078e0216 */
[----:B------:R-:W-:Y:S02]  /*6e90*/  IMAD.WIDE R32, R33, 0x2, R20 ;  /* 0x0000000221207825 */ /* 0x000fe400078e0214 */
[----:B------:R-:W3:Y:S04]  /*6ea0*/  LDG.E.U16 R30, desc[UR8][R30.64] ;  /* 0x000000081e1e7981 */ /* 0x000ee8000c1e1500 */
[----:B------:R4:W5:Y:S01]  /*6eb0*/  LDG.E.U16 R32, desc[UR8][R32.64] ;  /* 0x0000000820207981 */ /* 0x000962000c1e1500 */
[----:B------:R-:W-:Y:S01]  /*6ec0*/  FMUL R29, R28, 0.0078125 ;  /* 0x3c0000001c1d7820 */ /* 0x000fe20000400000 */
[----:B------:R-:W-:Y:S02]  /*6ed0*/  IMAD.U32 R20, R27, 0x2, R38 ;  /* 0x000000021b147824 */ /* 0x000fe400078e0026 */
[----:B------:R-:W-:-:S02]  /*6ee0*/  IMAD R44, R41, R0, RZ ;  /* 0x00000000292c7224 */ /* 0x000fc400078e02ff */
[----:B------:R-:W-:Y:S01]  /*6ef0*/  F2FP.F16.F32.PACK_AB R40, RZ, R29 ;  /* 0x0000001dff28723e */ /* 0x000fe200000000ff */
[----:B------:R-:W-:Y:S02]  /*6f00*/  IMAD R25, R42, 0x100, R25 ;  /* 0x000001002a197824 */ /* 0x000fe400078e0219 */
[C---:B------:R-:W-:Y:S02]  /*6f10*/  IMAD.IADD R44, R41.reuse, 0x1, R44 ;  /* 0x00000001292c7824 */ /* 0x040fe400078e022c */
[C---:B------:R-:W-:Y:S02]  /*6f20*/  HSETP2.GEU.AND P1, PT, |R40|.reuse.H0_H0, 8.523464202880859375e-06, 8.523464202880859375e-06, PT ;  /* 0x008f008f28007434 */ /* 0x040fe40003f2ea00 */
[----:B------:R-:W-:Y:S01]  /*6f30*/  HSETP2.GT.AND P0, PT, |R40|.H0_H0, RZ.H0_H0, PT ;  /* 0x200000ff28007234 */ /* 0x000fe20003f04a00 */
[----:B------:R0:W1:Y:S04]  /*6f40*/  I2F.F16 R34, R44 ;  /* 0x0000002c00227306 */ /* 0x0000680000200c00 */
[----:B------:R-:W-:Y:S01]  /*6f50*/  PLOP3.LUT P0, PT, P1, P0, PT, 0xf2, 0x2f ;  /* 0x00000000002f781c */ /* 0x000fe20000f01e72 */
[----:B0-----:R-:W-:-:S02]  /*6f60*/  IMAD.IADD R44, R41, 0x1, R44 ;  /* 0x00000001292c7824 */ /* 0x001fc400078e022c */
[----:B-1----:R-:W-:-:S04]  /*6f70*/  HMUL2 R34, R34.H0_H0, 3.140625, 3.140625 ;  /* 0x4248424822227832 */ /* 0x002fc80000000800 */
[----:B------:R-:W0:Y:S06]  /*6f80*/  I2F.F16 R44, R44 ;  /* 0x0000002c002c7306 */ /* 0x000e2c0000200c00 */
[----:B------:R-:W-:Y:S01]  /*6f90*/  @!P0 FFMA R28, R29, -128, R28 ;  /* 0xc30000001d1c8823 */ /* 0x000fe2000000001c */
[----:B------:R-:W-:-:S03]  /*6fa0*/  HADD2.F32 R47, -RZ, R34.H0_H0 ;  /* 0x20000022ff2f7230 */ /* 0x000fc60000004100 */
[----:B------:R-:W-:Y:S02]  /*6fb0*/  @!P0 FFMA R28, R28, 0.0078125, R29 ;  /* 0x3c0000001c1c8823 */ /* 0x000fe4000000001d */
[----:B------:R-:W-:-:S03]  /*6fc0*/  FMUL R50, R47, 0.0078125 ;  /* 0x3c0000002f327820 */ /* 0x000fc60000400000 */
[----:B------:R-:W-:Y:S02]  /*6fd0*/  @!P0 F2FP.F16.F32.PACK_AB R40, RZ, R28 ;  /* 0x0000001cff28823e */ /* 0x000fe400000000ff */
[----:B------:R-:W-:-:S03]  /*6fe0*/  F2FP.F16.F32.PACK_AB R36, RZ, R50 ;  /* 0x00000032ff24723e */ /* 0x000fc600000000ff */
[----:B----4-:R-:W-:Y:S01]  /*6ff0*/  HADD2.F32 R33, -RZ, R40.H0_H0 ;  /* 0x20000028ff217230 */ /* 0x010fe20000004100 */
[----:B------:R-:W-:Y:S02]  /*7000*/  HSETP2.EQ.AND P5, PT, |R40|.H0_H0, 300, 300, PT ;  /* 0x5cb05cb028007434 */ /* 0x000fe40003fa2a00 */
[C---:B------:R-:W-:Y:S02]  /*7010*/  HSETP2.GEU.AND P1, PT, |R36|.reuse.H0_H0, 8.523464202880859375e-06, 8.523464202880859375e-06, PT ;  /* 0x008f008f24007434 */ /* 0x040fe40003f2ea00 */
[----:B------:R-:W-:Y:S01]  /*7020*/  FFMA R46, R33, R6, 12582912 ;  /* 0x4b400000212e7423 */ /* 0x000fe20000000006 */
[----:B------:R-:W-:-:S03]  /*7030*/  HSETP2.GT.AND P0, PT, |R36|.H0_H0, RZ.H0_H0, PT ;  /* 0x200000ff24007234 */ /* 0x000fc60003f04a00 */
[----:B------:R-:W-:Y:S02]  /*7040*/  FADD R48, R46, -12582912 ;  /* 0xcb4000002e307421 */ /* 0x000fe40000000000 */
[----:B------:R-:W-:Y:S02]  /*7050*/  PLOP3.LUT P0, PT, P1, P0, PT, 0xf2, 0x2f ;  /* 0x00000000002f781c */ /* 0x000fe40000f01e72 */
[----:B------:R-:W-:Y:S01]  /*7060*/  FFMA R35, R48, -1.5707962512969970703, R33 ;  /* 0xbfc90fda30237823 */ /* 0x000fe20000000021 */
[----:B------:R-:W-:-:S03]  /*7070*/  LOP3.LUT P1, RZ, R46, 0x2, RZ, 0xc0, !PT ;  /* 0x000000022eff7812 */ /* 0x000fc6000782c0ff */
[----:B------:R-:W-:-:S04]  /*7080*/  FFMA R48, R48, -7.5497894158615963534e-08, R35 ;  /* 0xb3a2216830307823 */ /* 0x000fc80000000023 */
[----:B------:R-:W-:Y:S01]  /*7090*/  FMUL R37, R48, R48 ;  /* 0x0000003030257220 */ /* 0x000fe20000400000 */
[----:B---3--:R-:W-:Y:S04]  /*70a0*/  STS.U16 [R39+0xe], R30 ;  /* 0x00000e1e27007388 */ /* 0x008fe80000000400 */
[----:B-----5:R1:W-:Y:S04]  /*70b0*/  STS.U16 [R39+0x20e], R32 ;  /* 0x00020e2027007388 */ /* 0x0203e80000000400 */
[----:B------:R-:W2:Y:S01]  /*70c0*/  LDSM.16.M88.4 R20, [R20] ;  /* 0x000000001414783b */ /* 0x000ea20000000200 */
[C---:B-1----:R-:W-:Y:S01]  /*70d0*/  LOP3.LUT R32, R46.reuse, 0x1, RZ, 0xc0, !PT ;  /* 0x000000012e207812 */ /* 0x042fe200078ec0ff */
[----:B------:R-:W-:-:S03]  /*70e0*/  VIADD R46, R46, 0x1 ;  /* 0x000000012e2e7836 */ /* 0x000fc60000000000 */
[----:B------:R-:W-:-:S04]  /*70f0*/  ISETP.NE.U32.AND P2, PT, R32, 0x1, PT ;  /* 0x000000012000780c */ /* 0x000fc80003f45070 */
[----:B------:R-:W-:Y:S02]  /*7100*/  FSEL R52, -R9, 2.4433156795566901565e-05, !P2 ;  /* 0x37ccf5ce09347808 */ /* 0x000fe40005000100 */
[----:B------:R-:W-:Y:S02]  /*7110*/  FSEL R54, R10, -0.0013887316454201936722, !P2 ;  /* 0xbab6061a0a367808 */ /* 0x000fe40005000000 */
[----:B------:R-:W-:-:S03]  /*7120*/  FSEL R51, R37, R48, !P2 ;  /* 0x0000003025337208 */ /* 0x000fc60005000000 */
[----:B------:R-:W-:Y:S01]  /*7130*/  FFMA R54, R37, R52, R54 ;  /* 0x0000003425367223 */ /* 0x000fe20000000036 */
[----:B------:R-:W-:-:S05]  /*7140*/  FSEL R52, -R11, 0.041666645556688308716, !P2 ;  /* 0x3d2aaaa50b347808 */ /* 0x000fca0005000100 */
[----:B------:R-:W-:Y:S01]  /*7150*/  FFMA R45, R37, R54, R52 ;  /* 0x00000036252d7223 */ /* 0x000fe20000000034 */
[----:B------:R-:W-:-:S05]  /*7160*/  FSEL R52, RZ, -0.5, !P2 ;  /* 0xbf000000ff347808 */ /* 0x000fca0005000000 */
[----:B------:R-:W-:Y:S01]  /*7170*/  FFMA R49, R37, R45, R52 ;  /* 0x0000002d25317223 */ /* 0x000fe20000000034 */
[C---:B------:R-:W-:Y:S02]  /*7180*/  FSEL R52, R48.reuse, 1, !P2 ;  /* 0x3f80000030347808 */ /* 0x040fe40005000000 */
[C---:B------:R-:W-:Y:S02]  /*7190*/  FSEL R45, R48.reuse, R37, !P2 ;  /* 0x00000025302d7208 */ /* 0x040fe40005000000 */
[----:B------:R-:W-:Y:S01]  /*71a0*/  FSEL R48, R48, 1, P2 ;  /* 0x3f80000030307808 */ /* 0x000fe20001000000 */
[----:B--2---:R-:W-:Y:S02]  /*71b0*/  HMMA.16816.F16 R30, R20, R16, RZ ;  /* 0x00000010141e723c */ /* 0x004fe400000008ff */
[----:B------:R-:W-:Y:S01]  /*71c0*/  FFMA R45, R45, R49, R52 ;  /* 0x000000312d2d7223 */ /* 0x000fe20000000034 */
[----:B------:R-:W-:Y:S01]  /*71d0*/  @!P0 FFMA R49, R50, -128, R47 ;  /* 0xc300000032318823 */ /* 0x000fe2000000002f */
[----:B------:R-:W-:-:S03]  /*71e0*/  FSEL R52, R10, -0.0013887316454201936722, P2 ;  /* 0xbab6061a0a347808 */ /* 0x000fc60001000000 */
[----:B------:R-:W-:Y:S01]  /*71f0*/  @!P0 FFMA R49, R49, 0.0078125, R50 ;  /* 0x3c00000031318823 */ /* 0x000fe20000000032 */
[----:B------:R-:W-:Y:S01]  /*7200*/  FSEL R50, -R9, 2.4433156795566901565e-05, P2 ;  /* 0x37ccf5ce09327808 */ /* 0x000fe20001000100 */
[----:B------:R-:W-:Y:S04]  /*7210*/  HMMA.16816.F16 R28, R20, R18, RZ ;  /* 0x00000012141c723c */ /* 0x000fe800000008ff */
[----:B------:R-:W-:Y:S01]  /*7220*/  FFMA R47, R37, R50, R52 ;  /* 0x00000032252f7223 */ /* 0x000fe20000000034 */
[----:B------:R-:W-:-:S03]  /*7230*/  FSEL R50, -R11, 0.041666645556688308716, P2 ;  /* 0x3d2aaaa50b327808 */ /* 0x000fc60001000100 */
[C---:B------:R-:W-:Y:S02]  /*7240*/  HMMA.16816.F16 R32, R20.reuse, R12, RZ ;  /* 0x0000000c1420723c */ /* 0x040fe400000008ff */
[----:B------:R-:W-:Y:S01]  /*7250*/  FFMA R47, R37, R47, R50 ;  /* 0x0000002f252f7223 */ /* 0x000fe20000000032 */
[----:B------:R-:W-:Y:S02]  /*7260*/  FSEL R50, RZ, -0.5, P2 ;  /* 0xbf000000ff327808 */ /* 0x000fe40001000000 */
[----:B------:R-:W-:Y:S01]  /*7270*/  HSETP2.EQ.AND P2, P6, |R40|.H0_H0, 0.2093505859375, 0.0584716796875, PT ;  /* 0x32b32b7c28007434 */ /* 0x000fe20003e42a00 */
[----:B------:R-:W-:Y:S02]  /*7280*/  FMUL R40, R3, 0.0078125 ;  /* 0x3c00000003287820 */ /* 0x000fe40000400000 */
[----:B------:R-:W-:Y:S01]  /*7290*/  HMMA.16816.F16 R34, R20, R14, RZ ;  /* 0x0000000e1422723c */ /* 0x000fe200000008ff */
[----:B------:R-:W-:Y:S02]  /*72a0*/  IMAD.U32 R20, R27, 0x2, R24 ;  /* 0x000000021b147824 */ /* 0x000fe400078e0018 */
[----:B------:R-:W-:Y:S01]  /*72b0*/  FFMA R50, R37, R47, R50 ;  /* 0x0000002f25327223 */ /* 0x000fe20000000032 */
[----:B------:R-:W-:-:S02]  /*72c0*/  PRMT R47, R36, 0x7610, R47 ;  /* 0x00007610242f7816 */ /* 0x000fc4000000002f */
[----:B------:R-:W-:Y:S01]  /*72d0*/  @!P0 F2FP.F16.F32.PACK_AB R47, RZ, R49 ;  /* 0x00000031ff2f823e */ /* 0x000fe200000000ff */
[----:B------:R-:W-:Y:S01]  /*72e0*/  FFMA R48, R51, R50, R48 ;  /* 0x0000003233307223 */ /* 0x000fe20000000030 */
[----:B------:R-:W1:Y:S01]  /*72f0*/  LDSM.16.M88.4 R20, [R20] ;  /* 0x000000001414783b */ /* 0x000e620000000200 */
[----:B------:R-:W-:Y:S01]  /*7300*/  LOP3.LUT P0, RZ, R46, 0x2, RZ, 0xc0, !PT ;  /* 0x000000022eff7812 */ /* 0x000fe2000780c0ff */
[----:B0-----:R-:W-:Y:S01]  /*7310*/  HMUL2 R50, R44.H0_H0, 3.140625, 3.140625 ;  /* 0x424842482c327832 */ /* 0x001fe20000000800 */
[----:B------:R-:W-:Y:S02]  /*7320*/  LOP3.LUT R44, R43, 0x3, RZ, 0xc0, !PT ;  /* 0x000000032b2c7812 */ /* 0x000fe400078ec0ff */
[----:B------:R-:W-:Y:S02]  /*7330*/  FSEL R48, R48, -R48, !P1 ;  /* 0x8000003030307208 */ /* 0x000fe40004800000 */
[----:B------:R-:W-:Y:S02]  /*7340*/  FSEL R45, R45, -R45, !P0 ;  /* 0x8000002d2d2d7208 */ /* 0x000fe40004000000 */
[----:B------:R-:W-:-:S02]  /*7350*/  F2FP.F16.F32.PACK_AB R48, RZ, R48 ;  /* 0x00000030ff30723e */ /* 0x000fc400000000ff */
[----:B------:R-:W-:Y:S01]  /*7360*/  F2FP.F16.F32.PACK_AB R45, RZ, R45 ;  /* 0x0000002dff2d723e */ /* 0x000fe200000000ff */
[C---:B-1----:R-:W-:Y:S08]  /*7370*/  HMMA.16816.F16 R32, R20.reuse, R16, R32 ;  /* 0x000000101420723c */ /* 0x042ff00000000820 */
[C---:B------:R-:W-:Y:S08]  /*7380*/  HMMA.16816.F16 R34, R20.reuse, R18, R34 ;  /* 0x000000121422723c */ /* 0x040ff00000000822 */
[C---:B------:R-:W-:Y:S08]  /*7390*/  HMMA.16816.F16 R36, R20.reuse, R12, RZ ;  /* 0x0000000c1424723c */ /* 0x040ff000000008ff */
[----:B------:R-:W-:Y:S01]  /*73a0*/  HMMA.16816.F16 R22, R20, R14, RZ ;  /* 0x0000000e1416723c */ /* 0x000fe200000008ff */
[----:B------:R-:W-:-:S05]  /*73b0*/  HADD2.F32 R21, -RZ, R47.H0_H0 ;  /* 0x2000002fff157230 */ /* 0x000fca0000004100 */
[----:B------:R-:W-:-:S04]  /*73c0*/  FFMA R49, R21, R6, 12582912 ;  /* 0x4b40000015317423 */ /* 0x000fc80000000006 */
[----:B------:R-:W-:-:S04]  /*73d0*/  FADD R20, R49, -12582912 ;  /* 0xcb40000031147421 */ /* 0x000fc80000000000 */
[----:B------:R-:W-:-:S04]  /*73e0*/  FFMA R21, R20, -1.5707962512969970703, R21 ;  /* 0xbfc90fda14157823 */ /* 0x000fc80000000015 */
[----:B------:R-:W-:Y:S01]  /*73f0*/  FFMA R46, R20, -7.5497894158615963534e-08, R21 ;  /* 0xb3a22168142e7823 */ /* 0x000fe20000000015 */
[----:B------:R-:W-:Y:S01]  /*7400*/  HADD2 R20, R36, -R30 ;  /* 0x8000001e24147230 */ /* 0x000fe20000000000 */
[----:B------:R-:W-:Y:S01]  /*7410*/  LOP3.LUT R30, R49, 0x1, RZ, 0xc0, !PT ;  /* 0x00000001311e7812 */ /* 0x000fe200078ec0ff */
[----:B------:R-:W-:Y:S01]  /*7420*/  HADD2 R21, R37, -R31 ;  /* 0x8000001f25157230 */ /* 0x000fe20000000000 */
[----:B------:R-:W-:Y:S01]  /*7430*/  SHF.R.U32.HI R31, RZ, 0x2, R43 ;  /* 0x00000002ff1f7819 */ /* 0x000fe2000001162b */
[----:B------:R-:W-:Y:S01]  /*7440*/  HADD2 R23, R23, -R29 ;  /* 0x8000001d17177230 */ /* 0x000fe20000000000 */
[----:B------:R-:W-:Y:S01]  /*7450*/  ISETP.NE.U32.AND P4, PT, R30, 0x1, PT ;  /* 0x000000011e00780c */ /* 0x000fe20003f85070 */
[----:B------:R-:W-:Y:S02]  /*7460*/  HADD2.F32 R30, -RZ, R50.H0_H0 ;  /* 0x20000032ff1e7230 */ /* 0x000fe40000004100 */
[----:B------:R-:W-:Y:S02]  /*7470*/  HADD2 R22, R22, -R28 ;  /* 0x8000001c16167230 */ /* 0x000fe40000000000 */
[C-C-:B------:R-:W-:Y:S01]  /*7480*/  IMAD R37, R31.reuse, 0x8, R44.reuse ;  /* 0x000000081f257824 */ /* 0x140fe200078e022c */
[----:B------:R-:W-:Y:S01]  /*7490*/  F2FP.F16.F32.PACK_AB R36, RZ, R40 ;  /* 0x00000028ff24723e */ /* 0x000fe200000000ff */
[----:B------:R-:W-:-:S02]  /*74a0*/  IMAD R31, R31, 0x8, R44 ;  /* 0x000000081f1f7824 */ /* 0x000fc400078e022c */
[----:B------:R-:W-:Y:S01]  /*74b0*/  FMUL R29, R30, 0.0078125 ;  /* 0x3c0000001e1d7820 */ /* 0x000fe20000400000 */
[----:B------:R-:W-:Y:S01]  /*74c0*/  IMAD.U32 R43, R37, 0x4, R38 ;  /* 0x00000004252b7824 */ /* 0x000fe200078e0026 */
[----:B------:R-:W-:Y:S02]  /*74d0*/  SEL R37, RZ, 0x3c00, !P6 ;  /* 0x00003c00ff257807 */ /* 0x000fe40007000000 */
[----:B------:R-:W-:Y:S02]  /*74e0*/  HSETP2.GEU.AND P0, PT, |R36|.H0_H0, 8.523464202880859375e-06, 8.523464202880859375e-06, PT ;  /* 0x008f008f24007434 */ /* 0x000fe40003f0ea00 */
[----:B------:R-:W-:Y:S01]  /*74f0*/  F2FP.F16.F32.PACK_AB R28, RZ, R29 ;  /* 0x0000001dff1c723e */ /* 0x000fe200000000ff */
[----:B------:R0:W-:Y:S04]  /*7500*/  STS [R43], R32 ;  /* 0x000000202b007388 */ /* 0x0001e80000000800 */
[----:B------:R-:W-:Y:S01]  /*7510*/  STS [R43+0x100], R33 ;  /* 0x000100212b007388 */ /* 0x000fe20000000800 */
[----:B------:R-:W-:-:S02]  /*7520*/  HSETP2.GEU.AND P1, PT, |R28|.H0_H0, 8.523464202880859375e-06, 8.523464202880859375e-06, PT ;  /* 0x008f008f1c007434 */ /* 0x000fc40003f2ea00 */
[----:B------:R-:W-:Y:S01]  /*7530*/  HSETP2.GT.AND P6, PT, |R28|.H0_H0, RZ.H0_H0, PT ;  /* 0x200000ff1c007234 */ /* 0x000fe20003fc4a00 */
[----:B------:R-:W-:Y:S01]  /*7540*/  STS [R43+0x10], R34 ;  /* 0x000010222b007388 */ /* 0x000fe20000000800 */
[----:B0-----:R-:W-:-:S03]  /*7550*/  PRMT R32, R48, 0x7610, R32 ;  /* 0x0000761030207816 */ /* 0x001fc60000000020 */
[----:B------:R0:W-:Y:S01]  /*7560*/  STS [R43+0x110], R35 ;  /* 0x000110232b007388 */ /* 0x0001e20000000800 */
[----:B------:R-:W-:Y:S02]  /*7570*/  PLOP3.LUT P1, PT, P1, P6, PT, 0xf2, 0x2f ;  /* 0x00000000002f781c */ /* 0x000fe40000f2de72 */
[----:B------:R-:W-:Y:S01]  /*7580*/  HSETP2.GT.AND P6, PT, |R36|.H0_H0, RZ.H0_H0, PT ;  /* 0x200000ff24007234 */ /* 0x000fe20003fc4a00 */
[----:B------:R1:W-:Y:S01]  /*7590*/  STS.128 [R24], R20 ;  /* 0x0000001418007388 */ /* 0x0003e20000000c00 */
[----:B------:R-:W-:-:S03]  /*75a0*/  HFMA2 R37, R37.H0_H0, 0.0001220703125, 0.0001220703125, |R32|.H0_H0 ;  /* 0x0800080025257831 */ /* 0x000fc600000c0820 */
[----:B------:R-:W2:Y:S01]  /*75b0*/  LDS.U16 R33, [R26+0x200] ;  /* 0x000200001a217984 */ /* 0x000ea20000000400 */
[----:B------:R-:W-:Y:S02]  /*75c0*/  PLOP3.LUT P0, PT, P0, P6, PT, 0xf2, 0x2f ;  /* 0x00000000002f781c */ /* 0x000fe4000070de72 */
[----:B0-----:R-:W-:Y:S01]  /*75d0*/  SEL R35, RZ, 0x3c00, !P5 ;  /* 0x00003c00ff237807 */ /* 0x001fe20006800000 */
[----:B------:R-:W0:Y:S01]  /*75e0*/  LDS.U16 R23, [R26] ;  /* 0x000000001a177984 */ /* 0x000e220000000400 */
[----:B------:R-:W-:Y:S02]  /*75f0*/  PRMT R45, R45, 0x5410, R37 ;  /* 0x000054102d2d7816 */ /* 0x000fe40000000025 */
[----:B------:R-:W-:Y:S02]  /*7600*/  HSETP2.EQ.AND P5, P6, |R47|.H0_H0, 0.2093505859375, 0.0584716796875, PT ;  /* 0x32b32b7c2f007434 */ /* 0x000fe40003ea2a00 */
[----:B-1----:R-:W-:Y:S01]  /*7610*/  FSEL R20, -R9, 2.4433156795566901565e-05, P4 ;  /* 0x37ccf5ce09147808 */ /* 0x002fe20002000100 */
[----:B------:R-:W-:Y:S01]  /*7620*/  FMUL R21, R46, R46 ;  /* 0x0000002e2e157220 */ /* 0x000fe20000400000 */
[----:B------:R-:W-:-:S03]  /*7630*/  FSEL R22, R10, -0.0013887316454201936722, P4 ;  /* 0xbab6061a0a167808 */ /* 0x000fc60002000000 */
[----:B------:R-:W-:Y:S02]  /*7640*/  @!P0 FFMA R37, R40, -128, R3 ;  /* 0xc300000028258823 */ /* 0x000fe40000000003 */
[----:B------:R-:W-:Y:S01]  /*7650*/  FFMA R34, R21, R20, R22 ;  /* 0x0000001415227223 */ /* 0x000fe20000000016 */
[----:B------:R-:W-:Y:S01]  /*7660*/  SEL R20, RZ, 0x3c00, !P2 ;  /* 0x00003c00ff147807 */ /* 0x000fe20005000000 */
[----:B------:R-:W-:Y:S01]  /*7670*/  @!P0 FFMA R40, R37, 0.0078125, R40 ;  /* 0x3c00000025288823 */ /* 0x000fe20000000028 */
[----:B------:R-:W-:Y:S02]  /*7680*/  FSEL R22, -R11, 0.041666645556688308716, P4 ;  /* 0x3d2aaaa50b167808 */ /* 0x000fe40002000100 */
[----:B------:R-:W-:Y:S02]  /*7690*/  PRMT R43, R20, 0x5410, R35 ;  /* 0x00005410142b7816 */ /* 0x000fe40000000023 */
[----:B------:R-:W-:Y:S01]  /*76a0*/  FSEL R35, RZ, -0.5, P4 ;  /* 0xbf000000ff237808 */ /* 0x000fe20002000000 */
[----:B------:R-:W-:Y:S01]  /*76b0*/  FFMA R20, R21, R34, R22 ;  /* 0x0000002215147223 */ /* 0x000fe20000000016 */
[----:B------:R-:W-:Y:S01]  /*76c0*/  @!P1 FFMA R34, R29, -128, R30 ;  /* 0xc30000001d229823 */ /* 0x000fe2000000001e */
[----:B------:R-:W-:Y:S01]  /*76d0*/  HFMA2 R3, R43, -0.00048828125, 0.00048828125, R45 ;  /* 0x900010002b037831 */ /* 0x000fe2000000002d */
[----:B------:R-:W-:-:S02]  /*76e0*/  FSEL R22, -R9, 2.4433156795566901565e-05, !P4 ;  /* 0x37ccf5ce09167808 */ /* 0x000fc40006000100 */
[----:B------:R-:W-:Y:S01]  /*76f0*/  FSEL R30, R10, -0.0013887316454201936722, !P4 ;  /* 0xbab6061a0a1e7808 */ /* 0x000fe20006000000 */
[----:B------:R-:W-:Y:S01]  /*7700*/  @!P1 FFMA R29, R34, 0.0078125, R29 ;  /* 0x3c000000221d9823 */ /* 0x000fe2000000001d */
[--C-:B------:R-:W-:Y:S01]  /*7710*/  FFMA R34, R21, R20, R35.reuse ;  /* 0x0000001415227223 */ /* 0x100fe20000000023 */
[----:B------:R-:W-:Y:S02]  /*7720*/  PRMT R35, R3, 0x7632, R35 ;  /* 0x0000763203237816 */ /* 0x000fe40000000023 */
[----:B------:R-:W-:Y:S01]  /*7730*/  FSEL R20, -R11, 0.041666645556688308716, !P4 ;  /* 0x3d2aaaa50b147808 */ /* 0x000fe20006000100 */
[----:B------:R-:W-:Y:S01]  /*7740*/  FFMA R22, R21, R22, R30 ;  /* 0x0000001615167223 */ /* 0x000fe2000000001e */
[----:B------:R-:W-:Y:S02]  /*7750*/  LOP3.LUT R32, R35, 0x8000, R32, 0xf8, !PT ;  /* 0x0000800023207812 */ /* 0x000fe400078ef820 */
[C---:B------:R-:W-:Y:S01]  /*7760*/  FSEL R37, R46.reuse, 1, P4 ;  /* 0x3f8000002e257808 */ /* 0x040fe20002000000 */
[C---:B------:R-:W-:Y:S01]  /*7770*/  FFMA R20, R21.reuse, R22, R20 ;  /* 0x0000001615147223 */ /* 0x040fe20000000014 */
[CC--:B--2---:R-:W-:Y:S01]  /*7780*/  HMUL2 R22, R33.reuse.H0_H0, R3.reuse.H0_H0 ;  /* 0x2000000321167232 */ /* 0x0c4fe20000000800 */
[----:B------:R-:W-:Y:S01]  /*7790*/  FSEL R30, R21, R46, !P4 ;  /* 0x0000002e151e7208 */ /* 0x000fe20006000000 */
[-C--:B------:R-:W-:Y:S01]  /*77a0*/  HMUL2 R33, R33.H0_H0, -R32.reuse.H0_H0 ;  /* 0xa000002021217232 */ /* 0x080fe20000000800 */
[----:B------:R-:W-:Y:S01]  /*77b0*/  FSEL R35, R46, 1, !P4 ;  /* 0x3f8000002e237808 */ /* 0x000fe20006000000 */
[C---:B0-----:R-:W-:Y:S01]  /*77c0*/  HFMA2 R22, R23.reuse.H0_H0, -R32.H0_H0, R22.H0_H0 ;  /* 0xa000002017167231 */ /* 0x041fe20000040816 */
[----:B------:R-:W-:Y:S01]  /*77d0*/  @!P1 F2FP.F16.F32.PACK_AB R28, RZ, R29 ;  /* 0x0000001dff1c923e */ /* 0x000fe200000000ff */
[----:B------:R-:W-:-:S02]  /*77e0*/  HFMA2 R33, R23.H0_H0, R3.H0_H0, -R33.H0_H0 ;  /* 0x2000000317217231 */ /* 0x000fc40000140821 */
[----:B------:R-:W-:Y:S01]  /*77f0*/  FFMA R37, R30, R34, R37 ;  /* 0x000000221e257223 */ /* 0x000fe20000000025 */
[----:B------:R-:W-:Y:S02]  /*7800*/  FSEL R30, RZ, -0.5, !P4 ;  /* 0xbf000000ff1e7808 */ /* 0x000fe40006000000 */
[----:B------:R-:W-:Y:S02]  /*7810*/  PRMT R43, R22, 0x7610, R43 ;  /* 0x00007610162b7816 */ /* 0x000fe4000000002b */
[----:B------:R-:W-:Y:S01]  /*7820*/  PRMT R32, R33, 0x7610, R32 ;  /* 0x0000761021207816 */ /* 0x000fe20000000020 */
[----:B------:R-:W-:Y:S01]  /*7830*/  FFMA R20, R21, R20, R30 ;  /* 0x0000001415147223 */ /* 0x000fe2000000001e */
[----:B------:R-:W-:Y:S01]  /*7840*/  FSEL R34, R46, R21, !P4 ;  /* 0x000000152e227208 */ /* 0x000fe20006000000 */
[----:B------:R-:W-:Y:S01]  /*7850*/  STS.U16 [R39+0x600], R43 ;  /* 0x0006002b27007388 */ /* 0x000fe20000000400 */
[C---:B------:R-:W-:Y:S01]  /*7860*/  LOP3.LUT P4, RZ, R49.reuse, 0x2, RZ, 0xc0, !PT ;  /* 0x0000000231ff7812 */ /* 0x040fe2000788c0ff */
[----:B------:R-:W-:Y:S01]  /*7870*/  VIADD R49, R49, 0x1 ;  /* 0x0000000131317836 */ /* 0x000fe20000000000 */
[----:B------:R-:W-:Y:S01]  /*7880*/  SEL R33, RZ, 0x3c00, !P6 ;  /* 0x00003c00ff217807 */ /* 0x000fe20007000000 */
[----:B------:R0:W-:Y:S01]  /*7890*/  STS.U16 [R39+0x400], R32 ;  /* 0x0004002027007388 */ /* 0x0001e20000000400 */
[----:B------:R-:W-:Y:S01]  /*78a0*/  FSEL R37, R37, -R37, !P4 ;  /* 0x8000002525257208 */ /* 0x000fe20006000000 */
[----:B------:R-:W-:Y:S01]  /*78b0*/  FFMA R20, R34, R20, R35 ;  /* 0x0000001422147223 */ /* 0x000fe20000000023 */
[----:B------:R-:W-:Y:S01]  /*78c0*/  LOP3.LUT P4, RZ, R49, 0x2, RZ, 0xc0, !PT ;  /* 0x0000000231ff7812 */ /* 0x000fe2000788c0ff */
[----:B------:R-:W1:Y:S01]  /*78d0*/  LDS.U16 R29, [R26+0x220] ;  /* 0x000220001a1d7984 */ /* 0x000e620000000400 */
[----:B------:R-:W-:Y:S01]  /*78e0*/  F2FP.F16.F32.PACK_AB R22, RZ, R37 ;  /* 0x00000025ff16723e */ /* 0x000fe200000000ff */
[----:B------:R-:W-:Y:S01]  /*78f0*/  HADD2.F32 R37, -RZ, R28.H0_H0 ;  /* 0x2000001cff257230 */ /* 0x000fe20000004100 */
[----:B------:R-:W-:Y:S01]  /*7900*/  FSEL R3, R20, -R20, !P4 ;  /* 0x8000001414037208 */ /* 0x000fe20006000000 */
[----:B------:R-:W2:Y:S01]  /*7910*/  LDS.U16 R23, [R26+0x20] ;  /* 0x000020001a177984 */ /* 0x000ea20000000400 */
[----:B------:R-:W-:Y:S01]  /*7920*/  HSETP2.EQ.AND P2, PT, |R47|.H0_H0, 300, 300, PT ;  /* 0x5cb05cb02f007434 */ /* 0x000fe20003f42a00 */
[----:B------:R-:W-:-:S02]  /*7930*/  HFMA2 R33, R33.H0_H0, 0.0001220703125, 0.0001220703125, |R22|.H0_H0 ;  /* 0x0800080021217831 */ /* 0x000fc400000c0816 */
[----:B------:R-:W-:Y:S01]  /*7940*/  FFMA R20, R37, R6, 12582912 ;  /* 0x4b40000025147423 */ /* 0x000fe20000000006 */
[----:B------:R-:W-:Y:S02]  /*7950*/  F2FP.F16.F32.PACK_AB R21, RZ, R3 ;  /* 0x00000003ff15723e */ /* 0x000fe400000000ff */
[----:B------:R-:W-:Y:S01]  /*7960*/  SEL R30, RZ, 0x3c00, !P5 ;  /* 0x00003c00ff1e7807 */ /* 0x000fe20006800000 */
[C---:B0-----:R-:W-:Y:S01]  /*7970*/  FADD R32, R20.reuse, -12582912 ;  /* 0xcb40000014207421 */ /* 0x041fe20000000000 */
[----:B------:R-:W-:Y:S02]  /*7980*/  SEL R35, RZ, 0x3c00, !P2 ;  /* 0x00003c00ff237807 */ /* 0x000fe40005000000 */
[----:B------:R-:W-:Y:S01]  /*7990*/  LOP3.LUT R34, R20, 0x1, RZ, 0xc0, !PT ;  /* 0x0000000114227812 */ /* 0x000fe200078ec0ff */
[----:B------:R-:W-:Y:S01]  /*79a0*/  FFMA R37, R32, -1.5707962512969970703, R37 ;  /* 0xbfc90fda20257823 */ /* 0x000fe20000000025 */
[----:B------:R-:W-:Y:S02]  /*79b0*/  PRMT R35, R30, 0x5410, R35 ;  /* 0x000054101e237816 */ /* 0x000fe40000000023 */
[----:B------:R-:W-:Y:S01]  /*79c0*/  PRMT R21, R21, 0x5410, R33 ;  /* 0x0000541015157816 */ /* 0x000fe20000000021 */
[----:B------:R-:W-:Y:S01]  /*79d0*/  FFMA R30, R32, -7.5497894158615963534e-08, R37 ;  /* 0xb3a22168201e7823 */ /* 0x000fe20000000025 */
[----:B------:R-:W-:-:S02]  /*79e0*/  ISETP.NE.U32.AND P1, PT, R34, 0x1, PT ;  /* 0x000000012200780c */ /* 0x000fc40003f25070 */
[----:B------:R-:W-:Y:S01]  /*79f0*/  PRMT R3, R36, 0x7610, R3 ;  /* 0x0000761024037816 */ /* 0x000fe20000000003 */
[----:B------:R-:W-:Y:S01]  /*7a00*/  HFMA2 R32, R35, -0.00048828125, 0.00048828125, R21 ;  /* 0x9000100023207831 */ /* 0x000fe20000000015 */
[----:B------:R-:W-:Y:S01]  /*7a10*/  @!P0 F2FP.F16.F32.PACK_AB R3, RZ, R40 ;  /* 0x00000028ff03823e */ /* 0x000fe200000000ff */
[----:B------:R-:W-:Y:S01]  /*7a20*/  FMUL R33, R30, R30 ;  /* 0x0000001e1e217220 */ /* 0x000fe20000400000 */
[----:B------:R-:W-:Y:S02]  /*7a30*/  FSEL R36, -R9, 2.4433156795566901565e-05, P1 ;  /* 0x37ccf5ce09247808 */ /* 0x000fe40000800100 */
[----:B------:R-:W-:Y:S01]  /*7a40*/  FSEL R40, R10, -0.0013887316454201936722, P1 ;  /* 0xbab6061a0a287808 */ /* 0x000fe20000800000 */
[----:B------:R-:W-:Y:S01]  /*7a50*/  HADD2.F32 R35, -RZ, R3.H0_H0 ;  /* 0x20000003ff237230 */ /* 0x000fe20000004100 */
[----:B------:R-:W-:Y:S02]  /*7a60*/  FSEL R46, -R11, 0.041666645556688308716, P1 ;  /* 0x3d2aaaa50b2e7808 */ /* 0x000fe40000800100 */
[----:B------:R-:W-:Y:S01]  /*7a70*/  PRMT R37, R32, 0x7632, R37 ;  /* 0x0000763220257816 */ /* 0x000fe20000000025 */
[----:B------:R-:W-:Y:S01]  /*7a80*/  FFMA R45, R33, R36, R40 ;  /* 0x00000024212d7223 */ /* 0x000fe20000000028 */
[----:B------:R-:W-:Y:S01]  /*7a90*/  FSEL R36, RZ, -0.5, P1 ;  /* 0xbf000000ff247808 */ /* 0x000fe20000800000 */
[----:B------:R-:W-:Y:S01]  /*7aa0*/  FFMA R21, R35, R6, 12582912 ;  /* 0x4b40000023157423 */ /* 0x000fe20000000006 */
[----:B------:R-:W-:Y:S01]  /*7ab0*/  LOP3.LUT R22, R37, 0x8000, R22, 0xf8, !PT ;  /* 0x0000800025167812 */ /* 0x000fe200078ef816 */
[----:B------:R-:W-:Y:S01]  /*7ac0*/  FFMA R45, R33, R45, R46 ;  /* 0x0000002d212d7223 */ /* 0x000fe2000000002e */
[----:B------:R-:W-:-:S02]  /*7ad0*/  FSEL R34, -R9, 2.4433156795566901565e-05, !P1 ;  /* 0x37ccf5ce09227808 */ /* 0x000fc40004800100 */
[----:B------:R-:W-:Y:S01]  /*7ae0*/  FSEL R43, R10, -0.0013887316454201936722, !P1 ;  /* 0xbab6061a0a2b7808 */ /* 0x000fe20004800000 */
[C---:B------:R-:W-:Y:S01]  /*7af0*/  FFMA R45, R33.reuse, R45, R36 ;  /* 0x0000002d212d7223 */ /* 0x040fe20000000024 */
[----:B------:R-:W-:Y:S01]  /*7b00*/  FSEL R40, R30, 1, P1 ;  /* 0x3f8000001e287808 */ /* 0x000fe20000800000 */
[C---:B-1----:R-:W-:Y:S01]  /*7b10*/  HMUL2 R36, R29.reuse.H0_H0, -R22.H0_H0 ;  /* 0xa00000161d247232 */ /* 0x042fe20000000800 */
[C---:B------:R-:W-:Y:S01]  /*7b20*/  FSEL R37, R33.reuse, R30, !P1 ;  /* 0x0000001e21257208 */ /* 0x040fe20004800000 */
[-C--:B------:R-:W-:Y:S02]  /*7b30*/  HMUL2 R29, R29.H0_H0, R32.reuse.H0_H0 ;  /* 0x200000201d1d7232 */ /* 0x080fe40000000800 */
[----:B------:R-:W-:Y:S01]  /*7b40*/  FFMA R43, R33, R34, R43 ;  /* 0x00000022212b7223 */ /* 0x000fe2000000002b */
[----:B------:R-:W-:Y:S01]  /*7b50*/  FSEL R34, -R11, 0.041666645556688308716, !P1 ;  /* 0x3d2aaaa50b227808 */ /* 0x000fe20004800100 */
[C---:B--2---:R-:W-:Y:S02]  /*7b60*/  HFMA2 R36, R23.reuse.H0_H0, R32.H0_H0, -R36.H0_H0 ;  /* 0x2000002017247231 */ /* 0x044fe40000140824 */
[----:B------:R-:W-:Y:S01]  /*7b70*/  FFMA R37, R37, R45, R40 ;  /* 0x0000002d25257223 */ /* 0x000fe20000000028 */
[----:B------:R-:W-:Y:S01]  /*7b80*/  FADD R40, R21, -12582912 ;  /* 0xcb40000015287421 */ /* 0x000fe20000000000 */
[----:B------:R-:W-:Y:S01]  /*7b90*/  HFMA2 R29, R23.H0_H0, -R22.H0_H0, R29.H0_H0 ;  /* 0xa0000016171d7231 */ /* 0x000fe2000004081d */
[----:B------:R-:W-:Y:S01]  /*7ba0*/  FSEL R32, RZ, -0.5, !P1 ;  /* 0xbf000000ff207808 */ /* 0x000fe20004800000 */
[----:B------:R-:W-:Y:S01]  /*7bb0*/  FFMA R34, R33, R43, R34 ;  /* 0x0000002b21227223 */ /* 0x000fe20000000022 */
[----:B------:R-:W-:Y:S01]  /*7bc0*/  FFMA R35, R40, -1.5707962512969970703, R35 ;  /* 0xbfc90fda28237823 */ /* 0x000fe20000000023 */
[----:B------:R-:W-:Y:S01]  /*7bd0*/  PRMT R43, R36, 0x7610, R43 ;  /* 0x00007610242b7816 */ /* 0x000fe2000000002b */
[----:B------:R-:W-:Y:S01]  /*7be0*/  FMUL R23, R4, 0.0078125 ;  /* 0x3c00000004177820 */ /* 0x000fe20000400000 */
[----:B------:R-:W-:Y:S01]  /*7bf0*/  PRMT R45, R29, 0x7610, R45 ;  /* 0x000076101d2d7816 */ /* 0x000fe2000000002d */
[----:B------:R-:W-:Y:S01]  /*7c00*/  FFMA R22, R40, -7.5497894158615963534e-08, R35 ;  /* 0xb3a2216828167823 */ /* 0x000fe20000000023 */
[----:B------:R-:W-:Y:S01]  /*7c10*/  FFMA R36, R33, R34, R32 ;  /* 0x0000002221247223 */ /* 0x000fe20000000020 */
[----:B------:R-:W-:Y:S01]  /*7c20*/  LOP3.LUT P0, RZ, R20, 0x2, RZ, 0xc0, !PT ;  /* 0x0000000214ff7812 */ /* 0x000fe2000780c0ff */
[----:B------:R0:W-:Y:S01]  /*7c30*/  STS.U16 [R39+0x402], R43 ;  /* 0x0004022b27007388 */ /* 0x0001e20000000400 */
[----:B------:R-:W-:Y:S01]  /*7c40*/  FSEL R34, R30, R33, !P1 ;  /* 0x000000211e227208 */ /* 0x000fe20004800000 */
[----:B------:R-:W-:Y:S01]  /*7c50*/  VIADD R32, R20, 0x1 ;  /* 0x0000000114207836 */ /* 0x000fe20000000000 */
[----:B------:R-:W-:Y:S01]  /*7c60*/  FSEL R35, R30, 1, !P1 ;  /* 0x3f8000001e237808 */ /* 0x000fe20004800000 */
[----:B------:R1:W-:Y:S01]  /*7c70*/  STS.U16 [R39+0x602], R45 ;  /* 0x0006022d27007388 */ /* 0x0003e20000000400 */
[----:B------:R-:W-:-:S02]  /*7c80*/  FSEL R37, R37, -R37, !P0 ;  /* 0x8000002525257208 */ /* 0x000fc40004000000 */
[----:B------:R-:W-:Y:S01]  /*7c90*/  HSETP2.EQ.AND P4, P0, |R28|.H0_H0, 0.2093505859375, 0.0584716796875, PT ;  /* 0x32b32b7c1c007434 */ /* 0x000fe20003882a00 */
[----:B------:R-:W2:Y:S01]  /*7ca0*/  LDS.U16 R33, [R26+0x240] ;  /* 0x000240001a217984 */ /* 0x000ea20000000400 */
[----:B------:R-:W-:Y:S01]  /*7cb0*/  FFMA R34, R34, R36, R35 ;  /* 0x0000002422227223 */ /* 0x000fe20000000023 */
[----:B------:R-:W-:Y:S02]  /*7cc0*/  LOP3.LUT P6, RZ, R32, 0x2, RZ, 0xc0, !PT ;  /* 0x0000000220ff7812 */ /* 0x000fe400078cc0ff */
[----:B------:R-:W3:Y:S01]  /*7cd0*/  LDS.U16 R35, [R26+0x40] ;  /* 0x000040001a237984 */ /* 0x000ee20000000400 */
[----:B------:R-:W-:Y:S02]  /*7ce0*/  F2FP.F16.F32.PACK_AB R20, RZ, R23 ;  /* 0x00000017ff14723e */ /* 0x000fe400000000ff */
[----:B------:R-:W-:Y:S01]  /*7cf0*/  F2FP.F16.F32.PACK_AB R29, RZ, R37 ;  /* 0x00000025ff1d723e */ /* 0x000fe200000000ff */
[----:B------:R-:W-:Y:S01]  /*7d00*/  FMUL R37, R22, R22 ;  /* 0x0000001616257220 */ /* 0x000fe20000400000 */
[----:B------:R-:W-:-:S02]  /*7d10*/  SEL R30, RZ, 0x3c00, !P0 ;  /* 0x00003c00ff1e7807 */ /* 0x000fc40004000000 */
[----:B------:R-:W-:Y:S02]  /*7d20*/  HSETP2.EQ.AND P5, PT, |R28|.H0_H0, 300, 300, PT ;  /* 0x5cb05cb01c007434 */ /* 0x000fe40003fa2a00 */
[----:B------:R-:W-:Y:S01]  /*7d30*/  LOP3.LUT R46, R21, 0x1, RZ, 0xc0, !PT ;  /* 0x00000001152e7812 */ /* 0x000fe200078ec0ff */
[----:B------:R-:W-:Y:S01]  /*7d40*/  HFMA2 R30, R30.H0_H0, 0.0001220703125, 0.0001220703125, |R29|.H0_H0 ;  /* 0x080008001e1e7831 */ /* 0x000fe200000c081d */
[----:B------:R-:W-:Y:S02]  /*7d50*/  FSEL R34, R34, -R34, !P6 ;  /* 0x8000002222227208 */ /* 0x000fe40007000000 */
[C---:B------:R-:W-:Y:S02]  /*7d60*/  HSETP2.GEU.AND P1, PT, |R20|.reuse.H0_H0, 8.523464202880859375e-06, 8.523464202880859375e-06, PT ;  /* 0x008f008f14007434 */ /* 0x040fe40003f2ea00 */
[----:B------:R-:W-:Y:S02]  /*7d70*/  HSETP2.GT.AND P0, PT, |R20|.H0_H0, RZ.H0_H0, PT ;  /* 0x200000ff14007234 */ /* 0x000fe40003f04a00 */
[----:B------:R-:W-:-:S02]  /*7d80*/  SEL R28, RZ, 0x3c00, !P4 ;  /* 0x00003c00ff1c7807 */ /* 0x000fc40006000000 */
[----:B0-----:R-:W-:Y:S02]  /*7d90*/  SEL R43, RZ, 0x3c00, !P5 ;  /* 0x00003c00ff2b7807 */ /* 0x001fe40006800000 */
[----:B------:R-:W-:Y:S02]  /*7da0*/  ISETP.NE.U32.AND P2, PT, R46, 0x1, PT ;  /* 0x000000012e00780c */ /* 0x000fe40003f45070 */
[----:B------:R-:W-:Y:S02]  /*7db0*/  F2FP.F16.F32.PACK_AB R34, RZ, R34 ;  /* 0x00000022ff22723e */ /* 0x000fe400000000ff */
[----:B------:R-:W-:Y:S02]  /*7dc0*/  PLOP3.LUT P0, PT, P1, P0, PT, 0xf2, 0x2f ;  /* 0x00000000002f781c */ /* 0x000fe40000f01e72 */
[----:B------:R-:W-:Y:S02]  /*7dd0*/  PRMT R28, R28, 0x5410, R43 ;  /* 0x000054101c1c7816 */ /* 0x000fe4000000002b */
[----:B------:R-:W-:-:S02]  /*7de0*/  FSEL R32, -R9, 2.4433156795566901565e-05, !P2 ;  /* 0x37ccf5ce09207808 */ /* 0x000fc40005000100 */
[----:B------:R-:W-:Y:S02]  /*7df0*/  FSEL R36, R10, -0.0013887316454201936722, !P2 ;  /* 0xbab6061a0a247808 */ /* 0x000fe40005000000 */
[----:B------:R-:W-:Y:S02]  /*7e00*/  PRMT R43, R34, 0x5410, R30 ;  /* 0x00005410222b7816 */ /* 0x000fe4000000001e */
[----:B------:R-:W-:Y:S01]  /*7e10*/  FSEL R40, -R9, 2.4433156795566901565e-05, P2 ;  /* 0x37ccf5ce09287808 */ /* 0x000fe20001000100 */
[----:B------:R-:W-:Y:S01]  /*7e20*/  FFMA R32, R37, R32, R36 ;  /* 0x0000002025207223 */ /* 0x000fe20000000024 */
[----:B-1----:R-:W-:Y:S01]  /*7e30*/  FSEL R45, R10, -0.0013887316454201936722, P2 ;  /* 0xbab6061a0a2d7808 */ /* 0x002fe20001000000 */
[----:B------:R-:W-:Y:S01]  /*7e40*/  HFMA2 R28, R28, -0.00048828125, 0.00048828125, R43 ;  /* 0x900010001c1c7831 */ /* 0x000fe2000000002b */
[C---:B------:R-:W-:Y:S02]  /*7e50*/  FSEL R30, -R11.reuse, 0.041666645556688308716, !P2 ;  /* 0x3d2aaaa50b1e7808 */ /* 0x040fe40005000100 */
[----:B------:R-:W-:Y:S01]  /*7e60*/  FSEL R34, -R11, 0.041666645556688308716, P2 ;  /* 0x3d2aaaa50b227808 */ /* 0x000fe20001000100 */
[C---:B------:R-:W-:Y:S01]  /*7e70*/  FFMA R45, R37.reuse, R40, R45 ;  /* 0x00000028252d7223 */ /* 0x040fe2000000002d */
[----:B------:R-:W-:Y:S01]  /*7e80*/  FSEL R36, RZ, -0.5, P2 ;  /* 0xbf000000ff247808 */ /* 0x000fe20001000000 */
[C-C-:B------:R-:W-:Y:S01]  /*7e90*/  FFMA R32, R37.reuse, R32, R30.reuse ;  /* 0x0000002025207223 */ /* 0x140fe2000000001e */
[----:B------:R-:W-:Y:S01]  /*7ea0*/  PRMT R30, R28, 0x7632, R30 ;  /* 0x000076321c1e7816 */ /* 0x000fe2000000001e */
[----:B------:R-:W-:Y:S01]  /*7eb0*/  FFMA R45, R37, R45, R34 ;  /* 0x0000002d252d7223 */ /* 0x000fe20000000022 */
[----:B------:R-:W-:Y:S01]  /*7ec0*/  @!P0 FFMA R34, R23, -128, R4 ;  /* 0xc300000017228823 */ /* 0x000fe20000000004 */
[----:B------:R-:W-:-:S02]  /*7ed0*/  FSEL R4, RZ, -0.5, !P2 ;  /* 0xbf000000ff047808 */ /* 0x000fc40005000000 */
[----:B------:R-:W-:Y:S01]  /*7ee0*/  LOP3.LUT R30, R30, 0x8000, R29, 0xf8, !PT ;  /* 0x000080001e1e7812 */ /* 0x000fe200078ef81d */
[----:B------:R-:W-:Y:S01]  /*7ef0*/  @!P0 FFMA R23, R34, 0.0078125, R23 ;  /* 0x3c00000022178823 */ /* 0x000fe20000000017 */
[C---:B------:R-:W-:Y:S01]  /*7f00*/  FSEL R29, R22.reuse, R37, !P2 ;  /* 0x00000025161d7208 */ /* 0x040fe20005000000 */
[C---:B------:R-:W-:Y:S01]  /*7f10*/  FFMA R34, R37.reuse, R32, R4 ;  /* 0x0000002025227223 */ /* 0x040fe20000000004 */
[----:B------:R-:W-:Y:S01]  /*7f20*/  FSEL R32, R22, 1, !P2 ;  /* 0x3f80000016207808 */ /* 0x000fe20005000000 */
[C---:B--2---:R-:W-:Y:S02]  /*7f30*/  HMUL2 R4, R33.reuse.H0_H0, -R30.H0_H0 ;  /* 0xa000001e21047232 */ /* 0x044fe40000000800 */
[C---:B------:R-:W-:Y:S01]  /*7f40*/  FFMA R45, R37.reuse, R45, R36 ;  /* 0x0000002d252d7223 */ /* 0x040fe20000000024 */
[-C--:B------:R-:W-:Y:S01]  /*7f50*/  HMUL2 R33, R33.H0_H0, R28.reuse.H0_H0 ;  /* 0x2000001c21217232 */ /* 0x080fe20000000800 */
[----:B------:R-:W-:Y:S01]  /*7f60*/  FSEL R37, R37, R22, !P2 ;  /* 0x0000001625257208 */ /* 0x000fe20005000000 */
[C---:B---3--:R-:W-:Y:S01]  /*7f70*/  HFMA2 R4, R35.reuse.H0_H0, R28.H0_H0, -R4.H0_H0 ;  /* 0x2000001c23047231 */ /* 0x048fe20000140804 */
[----:B------:R-:W-:Y:S01]  /*7f80*/  PRMT R28, R20, 0x7610, R28 ;  /* 0x00007610141c7816 */ /* 0x000fe2000000001c */
[----:B------:R-:W-:Y:S01]  /*7f90*/  HFMA2 R33, R35.H0_H0, -R30.H0_H0, R33.H0_H0 ;  /* 0xa000001e23217231 */ /* 0x000fe20000040821 */
[----:B------:R-:W-:Y:S01]  /*7fa0*/  FSEL R36, R22, 1, P2 ;  /* 0x3f80000016247808 */ /* 0x000fe20001000000 */
[----:B------:R-:W-:Y:S01]  /*7fb0*/  FFMA R22, R29, R34, R32 ;  /* 0x000000221d167223 */ /* 0x000fe20000000020 */
[----:B------:R-:W-:Y:S01]  /*7fc0*/  @!P0 F2FP.F16.F32.PACK_AB R28, RZ, R23 ;  /* 0x00000017ff1c823e */ /* 0x000fe200000000ff */
[----:B------:R-:W-:Y:S01]  /*7fd0*/  FMUL R32, R7, 0.0078125 ;  /* 0x3c00000007207820 */ /* 0x000fe20000400000 */
[C---:B------:R-:W-:Y:S01]  /*7fe0*/  LOP3.LUT P1, RZ, R21.reuse, 0x2, RZ, 0xc0, !PT ;  /* 0x0000000215ff7812 */ /* 0x040fe2000782c0ff */
[----:B------:R-:W-:-:S02]  /*7ff0*/  VIADD R21, R21, 0x1 ;  /* 0x0000000115157836 */ /* 0x000fc40000000000 */
[----:B------:R-:W-:Y:S01]  /*8000*/  FMUL R30, R5, 0.0078125 ;  /* 0x3c000000051e7820 */ /* 0x000fe20000400000 */
[----:B------:R-:W-:Y:S02]  /*8010*/  HADD2.F32 R23, -RZ, R28.H0_H0 ;  /* 0x2000001cff177230 */ /* 0x000fe40000004100 */
[----:B------:R-:W-:Y:S01]  /*8020*/  FFMA R36, R37, R45, R36 ;  /* 0x0000002d25247223 */ /* 0x000fe20000000024 */
[----:B------:R-:W-:Y:S02]  /*8030*/  PRMT R29, R4, 0x7610, R29 ;  /* 0x00007610041d7816 */ /* 0x000fe4000000001d */
[----:B------:R-:W-:Y:S01]  /*8040*/  F2FP.F16.F32.PACK_AB R4, RZ, R32 ;  /* 0x00000020ff04723e */ /* 0x000fe200000000ff */
[----:B------:R-:W-:Y:S01]  /*8050*/  FFMA R20, R23, R6, 12582912 ;  /* 0x4b40000017147423 */ /* 0x000fe20000000006 */
[----:B------:R-:W-:Y:S01]  /*8060*/  LOP3.LUT P5, RZ, R21, 0x2, RZ, 0xc0, !PT ;  /* 0x0000000215ff7812 */ /* 0x000fe200078ac0ff */
[----:B------:R-:W-:Y:S01]  /*8070*/  STS.U16 [R39+0x404], R29 ;  /* 0x0004041d27007388 */ /* 0x000fe20000000400 */
[----:B------:R-:W-:-:S02]  /*8080*/  PRMT R34, R33, 0x7610, R34 ;  /* 0x0000761021227816 */ /* 0x000fc40000000022 */
[----:B------:R-:W-:Y:S02]  /*8090*/  F2FP.F16.F32.PACK_AB R21, RZ, R30 ;  /* 0x0000001eff15723e */ /* 0x000fe400000000ff */
[----:B------:R-:W-:Y:S01]  /*80a0*/  FSEL R36, R36, -R36, !P1 ;  /* 0x8000002424247208 */ /* 0x000fe20004800000 */
[----:B------:R0:W-:Y:S01]  /*80b0*/  STS.U16 [R39+0x604], R34 ;  /* 0x0006042227007388 */ /* 0x0001e20000000400 */
[C---:B------:R-:W-:Y:S02]  /*80c0*/  HSETP2.GEU.AND P1, PT, |R4|.reuse.H0_H0, 8.523464202880859375e-06, 8.523464202880859375e-06, PT ;  /* 0x008f008f04007434 */ /* 0x040fe40003f2ea00 */
[----:B------:R-:W-:Y:S01]  /*80d0*/  HSETP2.GT.AND P2, PT, |R4|.H0_H0, RZ.H0_H0, PT ;  /* 0x200000ff04007234 */ /* 0x000fe20003f44a00 */
[----:B------:R-:W1:Y:S01]  /*80e0*/  LDS.U16 R29, [R26+0x260] ;  /* 0x000260001a1d7984 */ /* 0x000e620000000400 */
[C---:B------:R-:W-:Y:S02]  /*80f0*/  HSETP2.GEU.AND P4, PT, |R21|.reuse.H0_H0, 8.523464202880859375e-06, 8.523464202880859375e-06, PT ;  /* 0x008f008f15007434 */ /* 0x040fe40003f8ea00 */
[----:B------:R-:W-:-:S02]  /*8100*/  HSETP2.GT.AND P0, PT, |R21|.H0_H0, RZ.H0_H0, PT ;  /* 0x200000ff15007234 */ /* 0x000fc40003f04a00 */
[----:B------:R-:W-:Y:S01]  /*8110*/  PLOP3.LUT P1, PT, P1, P2, PT, 0xf2, 0x2f ;  /* 0x00000000002f781c */ /* 0x000fe20000f25e72 */
[----:B0-----:R-:W-:Y:S01]  /*8120*/  FADD R34, R20, -12582912 ;  /* 0xcb40000014227421 */ /* 0x001fe20000000000 */
[----:B------:R-:W-:Y:S02]  /*8130*/  F2FP.F16.F32.PACK_AB R33, RZ, R36 ;  /* 0x00000024ff21723e */ /* 0x000fe400000000ff */
[----:B------:R-:W-:Y:S01]  /*8140*/  PLOP3.LUT P0, PT, P4, P0, PT, 0xf2, 0x2f ;  /* 0x00000000002f781c */ /* 0x000fe20002701e72 */
[----:B------:R-:W-:Y:S01]  /*8150*/  FFMA R35, R34, -1.5707962512969970703, R23 ;  /* 0xbfc90fda22237823 */ /* 0x000fe20000000017 */
[C---:B------:R-:W-:Y:S01]  /*8160*/  HSETP2.EQ.AND P4, P6, |R3|.reuse.H0_H0, 0.2093505859375, 0.0584716796875, PT ;  /* 0x32b32b7c03007434 */ /* 0x040fe20003e82a00 */
[----:B------:R-:W0:Y:S01]  /*8170*/  LDS.U16 R23, [R26+0x60] ;  /* 0x000060001a177984 */ /* 0x000e220000000400 */
[----:B------:R-:W-:Y:S02]  /*8180*/  FSEL R22, R22, -R22, !P5 ;  /* 0x8000001616167208 */ /* 0x000fe40006800000 */
[----:B------:R-:W-:Y:S01]  /*8190*/  HSETP2.EQ.AND P5, PT, |R3|.H0_H0, 300, 300, PT ;  /* 0x5cb05cb003007434 */ /* 0x000fe20003fa2a00 */
[----:B------:R-:W-:Y:S01]  /*81a0*/  FFMA R3, R34, -7.5497894158615963534e-08, R35 ;  /* 0xb3a2216822037823 */ /* 0x000fe20000000023 */
[----:B------:R-:W-:Y:S01]  /*81b0*/  SEL R36, RZ, 0x3c00, !P6 ;  /* 0x00003c00ff247807 */ /* 0x000fe20007000000 */
[----:B------:R-:W-:Y:S01]  /*81c0*/  @!P1 FFMA R43, R32, -128, R7 ;  /* 0xc3000000202b9823 */ /* 0x000fe20000000007 */
[----:B------:R-:W-:-:S02]  /*81d0*/  LOP3.LUT R37, R20, 0x1, RZ, 0xc0, !PT ;  /* 0x0000000114257812 */ /* 0x000fc400078ec0ff */
[----:B------:R-:W-:Y:S01]  /*81e0*/  F2FP.F16.F32.PACK_AB R34, RZ, R22 ;  /* 0x00000016ff22723e */ /* 0x000fe200000000ff */
[----:B------:R-:W-:Y:S01]  /*81f0*/  HFMA2 R36, R36.H0_H0, 0.0001220703125, 0.0001220703125, |R33|.H0_H0 ;  /* 0x0800080024247831 */ /* 0x000fe200000c0821 */
[----:B------:R-:W-:Y:S01]  /*8200*/  SEL R7, RZ, 0x3c00, !P4 ;  /* 0x00003c00ff077807 */ /* 0x000fe20006000000 */
[----:B------:R-:W-:Y:S01]  /*8210*/  FMUL R22, R3, R3 ;  /* 0x0000000303167220 */ /* 0x000fe20000400000 */
[----:B------:R-:W-:Y:S01]  /*8220*/  SEL R40, RZ, 0x3c00, !P5 ;  /* 0x00003c00ff287807 */ /* 0x000fe20006800000 */
[----:B------:R-:W-:Y:S01]  /*8230*/  @!P0 FFMA R5, R30, -128, R5 ;  /* 0xc30000001e058823 */ /* 0x000fe20000000005 */
[----:B------:R-:W-:Y:S02]  /*8240*/  ISETP.NE.U32.AND P2, PT, R37, 0x1, PT ;  /* 0x000000012500780c */ /* 0x000fe40003f45070 */
[----:B------:R-:W-:Y:S01]  /*8250*/  PRMT R7, R7, 0x5410, R40 ;  /* 0x0000541007077816 */ /* 0x000fe20000000028 */
[----:B------:R-:W-:Y:S01]  /*8260*/  @!P0 FFMA R30, R5, 0.0078125, R30 ;  /* 0x3c000000051e8823 */ /* 0x000fe2000000001e */
[----:B------:R-:W-:Y:S01]  /*8270*/  PRMT R34, R34, 0x5410, R36 ;  /* 0x0000541022227816 */ /* 0x000fe20000000024 */
[----:B------:R-:W-:Y:S01]  /*8280*/  @!P1 FFMA R5, R43, 0.0078125, R32 ;  /* 0x3c0000002b059823 */ /* 0x000fe20000000020 */
[----:B------:R-:W-:-:S02]  /*8290*/  FSEL R35, -R9, 2.4433156795566901565e-05, P2 ;  /* 0x37ccf5ce09237808 */ /* 0x000fc40001000100 */
[----:B------:R-:W-:Y:S01]  /*82a0*/  FSEL R37, R10, -0.0013887316454201936722, P2 ;  /* 0xbab6061a0a257808 */ /* 0x000fe20001000000 */
[----:B------:R-:W-:Y:S01]  /*82b0*/  HFMA2 R7, R7, -0.00048828125, 0.00048828125, R34 ;  /* 0x9000100007077831 */ /* 0x000fe20000000022 */
[C---:B------:R-:W-:Y:S02]  /*82c0*/  HSETP2.EQ.AND P5, P6, |R28|.reuse.H0_H0, 0.2093505859375, 0.0584716796875, PT ;  /* 0x32b32b7c1c007434 */ /* 0x040fe40003ea2a00 */
[----:B------:R-:W-:Y:S01]  /*82d0*/  HSETP2.EQ.AND P4, PT, |R28|.H0_H0, 300, 300, PT ;  /* 0x5cb05cb01c007434 */ /* 0x000fe20003f82a00 */
[----:B------:R-:W-:Y:S01]  /*82e0*/  FFMA R40, R22, R35, R37 ;  /* 0x0000002316287223 */ /* 0x000fe20000000025 */
[----:B------:R-:W-:Y:S02]  /*82f0*/  FSEL R35, -R9, 2.4433156795566901565e-05, !P2 ;  /* 0x37ccf5ce09237808 */ /* 0x000fe40005000100 */
[----:B------:R-:W-:Y:S02]  /*8300*/  FSEL R37, R10, -0.0013887316454201936722, !P2 ;  /* 0xbab6061a0a257808 */ /* 0x000fe40005000000 */
[----:B------:R-:W-:-:S02]  /*8310*/  PRMT R28, R7, 0x7632, R28 ;  /* 0x00007632071c7816 */ /* 0x000fc4000000001c */
[C---:B------:R-:W-:Y:S01]  /*8320*/  FSEL R43, -R11.reuse, 0.041666645556688308716, P2 ;  /* 0x3d2aaaa50b2b7808 */ /* 0x040fe20001000100 */
[----:B------:R-:W-:Y:S01]  /*8330*/  FFMA R32, R22, R35, R37 ;  /* 0x0000002316207223 */ /* 0x000fe20000000025 */
[----:B------:R-:W-:Y:S02]  /*8340*/  FSEL R35, -R11, 0.041666645556688308716, !P2 ;  /* 0x3d2aaaa50b237808 */ /* 0x000fe40005000100 */
[----:B------:R-:W-:Y:S01]  /*8350*/  LOP3.LUT R28, R28, 0x8000, R33, 0xf8, !PT ;  /* 0x000080001c1c7812 */ /* 0x000fe200078ef821 */
[C---:B------:R-:W-:Y:S01]  /*8360*/  FFMA R40, R22.reuse, R40, R43 ;  /* 0x0000002816287223 */ /* 0x040fe2000000002b */
[----:B------:R-:W-:Y:S01]  /*8370*/  FSEL R37, RZ, -0.5, P2 ;  /* 0xbf000000ff257808 */ /* 0x000fe20001000000 */
[C---:B------:R-:W-:Y:S01]  /*8380*/  FFMA R35, R22.reuse, R32, R35 ;  /* 0x0000002016237223 */ /* 0x040fe20000000023 */
[----:B------:R-:W-:Y:S01]  /*8390*/  @!P0 F2FP.F16.F32.PACK_AB R21, RZ, R30 ;  /* 0x0000001eff15823e */ /* 0x000fe200000000ff */
[CC--:B-1----:R-:W-:Y:S01]  /*83a0*/  HMUL2 R32, R29.reuse.H0_H0, -R28.reuse.H0_H0 ;  /* 0xa000001c1d207232 */ /* 0x0c2fe20000000800 */
[----:B------:R-:W-:Y:S01]  /*83b0*/  FSEL R34, R3, 1, P2 ;  /* 0x3f80000003227808 */ /* 0x000fe20001000000 */
[-C--:B------:R-:W-:Y:S01]  /*83c0*/  HMUL2 R29, R29.H0_H0, R7.reuse.H0_H0 ;  /* 0x200000071d1d7232 */ /* 0x080fe20000000800 */
[C---:B------:R-:W-:Y:S01]  /*83d0*/  FSEL R33, R22.reuse, R3, !P2 ;  /* 0x0000000316217208 */ /* 0x040fe20005000000 */
[----:B------:R-:W-:Y:S01]  /*83e0*/  FFMA R37, R22, R40, R37 ;  /* 0x0000002816257223 */ /* 0x000fe20000000025 */
[C---:B0-----:R-:W-:Y:S01]  /*83f0*/  HFMA2 R32, R23.reuse.H0_H0, R7.H0_H0, -R32.H0_H0 ;  /* 0x2000000717207231 */ /* 0x041fe20000140820 */
[----:B------:R-:W-:Y:S01]  /*8400*/  FSEL R7, RZ, -0.5, !P2 ;  /* 0xbf000000ff077808 */ /* 0x000fe20005000000 */
[----:B------:R-:W-:-:S02]  /*8410*/  HFMA2 R29, R23.H0_H0, -R28.H0_H0, R29.H0_H0 ;  /* 0xa000001c171d7231 */ /* 0x000fc4000004081d */
[----:B------:R-:W-:Y:S02]  /*8420*/  HADD2.F32 R23, -RZ, R21.H0_H0 ;  /* 0x20000015ff177230 */ /* 0x000fe40000004100 */
[--C-:B------:R-:W-:Y:S01]  /*8430*/  FFMA R33, R33, R37, R34.reuse ;  /* 0x0000002521217223 */ /* 0x100fe20000000022 */
[----:B------:R-:W-:Y:S01]  /*8440*/  PRMT R34, R32, 0x7610, R34 ;  /* 0x0000761020227816 */ /* 0x000fe20000000022 */
[----:B------:R-:W-:Y:S01]  /*8450*/  FFMA R35, R22, R35, R7 ;  /* 0x0000002316237223 */ /* 0x000fe20000000007 */
[----:B------:R-:W-:Y:S01]  /*8460*/  PRMT R36, R29, 0x7610, R36 ;  /* 0x000076101d247816 */ /* 0x000fe20000000024 */
[----:B------:R-:W-:Y:S01]  /*8470*/  FFMA R29, R23, R6, 12582912 ;  /* 0x4b400000171d7423 */ /* 0x000fe20000000006 */
[C---:B------:R-:W-:Y:S01]  /*8480*/  LOP3.LUT P0, RZ, R20.reuse, 0x2, RZ, 0xc0, !PT ;  /* 0x0000000214ff7812 */ /* 0x040fe2000780c0ff */
[----:B------:R0:W-:Y:S01]  /*8490*/  STS.U16 [R39+0x406], R34 ;  /* 0x0004062227007388 */ /* 0x0001e20000000400 */
[----:B------:R-:W-:Y:S01]  /*84a0*/  FSEL R22, R3, R22, !P2 ;  /* 0x0000001603167208 */ /* 0x000fe20005000000 */
[----:B------:R-:W-:Y:S01]  /*84b0*/  FADD R30, R29, -12582912 ;  /* 0xcb4000001d1e7421 */ /* 0x000fe20000000000 */
[----:B------:R-:W-:Y:S01]  /*84c0*/  FSEL R33, R33, -R33, !P0 ;  /* 0x8000002121217208 */ /* 0x000fe20004000000 */
[----:B------:R-:W-:Y:S01]  /*84d0*/  STS.U16 [R39+0x606], R36 ;  /* 0x0006062427007388 */ /* 0x000fe20000000400 */
[----:B------:R-:W-:-:S02]  /*84e0*/  VIADD R20, R20, 0x1 ;  /* 0x0000000114147836 */ /* 0x000fc40000000000 */
[C---:B------:R-:W-:Y:S01]  /*84f0*/  FFMA R43, R30.reuse, -1.5707962512969970703, R23 ;  /* 0xbfc90fda1e2b7823 */ /* 0x040fe20000000017 */
[----:B------:R-:W-:Y:S01]  /*8500*/  F2FP.F16.F32.PACK_AB R28, RZ, R33 ;  /* 0x00000021ff1c723e */ /* 0x000fe200000000ff */
[----:B------:R-:W1:Y:S01]  /*8510*/  LDS.U16 R7, [R26+0x280] ;  /* 0x000280001a077984 */ /* 0x000e620000000400 */
[----:B------:R-:W-:Y:S01]  /*8520*/  FSEL R33, R3, 1, !P2 ;  /* 0x3f80000003217808 */ /* 0x000fe20005000000 */
[----:B------:R-:W-:Y:S01]  /*8530*/  FFMA R3, R30, -7.5497894158615963534e-08, R43 ;  /* 0xb3a221681e037823 */ /* 0x000fe2000000002b */
[----:B------:R-:W-:Y:S01]  /*8540*/  LOP3.LUT P2, RZ, R20, 0x2, RZ, 0xc0, !PT ;  /* 0x0000000214ff7812 */ /* 0x000fe2000784c0ff */
[----:B------:R-:W2:Y:S01]  /*8550*/  LDS.U16 R23, [R26+0x80] ;  /* 0x000080001a177984 */ /* 0x000ea20000000400 */
[----:B------:R-:W-:Y:S01]  /*8560*/  SEL R37, RZ, 0x3c00, !P6 ;  /* 0x00003c00ff257807 */ /* 0x000fe20007000000 */
[----:B------:R-:W-:Y:S01]  /*8570*/  FFMA R22, R22, R35, R33 ;  /* 0x0000002316167223 */ /* 0x000fe20000000021 */
[----:B------:R-:W-:Y:S01]  /*8580*/  LOP3.LUT R32, R29, 0x1, RZ, 0xc0, !PT ;  /* 0x000000011d207812 */ /* 0x000fe200078ec0ff */
[----:B------:R-:W-:Y:S01]  /*8590*/  FMUL R20, R3, R3 ;  /* 0x0000000303147220 */ /* 0x000fe20000400000 */
[----:B------:R-:W-:Y:S01]  /*85a0*/  SEL R30, RZ, 0x3c00, !P5 ;  /* 0x00003c00ff1e7807 */ /* 0x000fe20006800000 */
[----:B------:R-:W-:Y:S01]  /*85b0*/  HFMA2 R37, R37.H0_H0, 0.0001220703125, 0.0001220703125, |R28|.H0_H0 ;  /* 0x0800080025257831 */ /* 0x000fe200000c081c */
[----:B------:R-:W-:-:S02]  /*85c0*/  FSEL R22, R22, -R22, !P2 ;  /* 0x8000001616167208 */ /* 0x000fc40005000000 */
[----:B------:R-:W-:Y:S02]  /*85d0*/  ISETP.NE.U32.AND P0, PT, R32, 0x1, PT ;  /* 0x000000012000780c */ /* 0x000fe40003f05070 */
[----:B------:R-:W-:Y:S02]  /*85e0*/  SEL R33, RZ, 0x3c00, !P4 ;  /* 0x00003c00ff217807 */ /* 0x000fe40006000000 */
[----:B------:R-:W-:Y:S02]  /*85f0*/  F2FP.F16.F32.PACK_AB R22, RZ, R22 ;  /* 0x00000016ff16723e */ /* 0x000fe400000000ff */
[----:B------:R-:W-:Y:S02]  /*8600*/  FSEL R35, -R9, 2.4433156795566901565e-05, !P0 ;  /* 0x37ccf5ce09237808 */ /* 0x000fe40004000100 */
[----:B------:R-:W-:Y:S02]  /*8610*/  FSEL R43, R10, -0.0013887316454201936722, !P0 ;  /* 0xbab6061a0a2b7808 */ /* 0x000fe40004000000 */
[----:B0-----:R-:W-:-:S02]  /*8620*/  PRMT R34, R30, 0x5410, R33 ;  /* 0x000054101e227816 */ /* 0x001fc40000000021 */
[----:B------:R-:W-:Y:S01]  /*8630*/  PRMT R22, R22, 0x5410, R37 ;  /* 0x0000541016167816 */ /* 0x000fe20000000025 */
[----:B------:R-:W-:Y:S01]  /*8640*/  FFMA R30, R20, R35, R43 ;  /* 0x00000023141e7223 */ /* 0x000fe2000000002b */
[----:B------:R-:W-:Y:S02]  /*8650*/  FSEL R45, -R9, 2.4433156795566901565e-05, P0 ;  /* 0x37ccf5ce092d7808 */ /* 0x000fe40000000100 */
[----:B------:R-:W-:Y:S01]  /*8660*/  FSEL R32, R10, -0.0013887316454201936722, P0 ;  /* 0xbab6061a0a207808 */ /* 0x000fe20000000000 */
[----:B------:R-:W-:Y:S01]  /*8670*/  HFMA2 R22, R34, -0.00048828125, 0.00048828125, R22 ;  /* 0x9000100022167831 */ /* 0x000fe20000000016 */
[----:B------:R-:W-:Y:S02]  /*8680*/  FSEL R33, -R11, 0.041666645556688308716, !P0 ;  /* 0x3d2aaaa50b217808 */ /* 0x000fe40004000100 */
[----:B------:R-:W-:Y:S01]  /*8690*/  LOP3.LUT P4, RZ, R29, 0x2, RZ, 0xc0, !PT ;  /* 0x000000021dff7812 */ /* 0x000fe2000788c0ff */
[C---:B------:R-:W-:Y:S01]  /*86a0*/  FFMA R45, R20.reuse, R45, R32 ;  /* 0x0000002d142d7223 */ /* 0x040fe20000000020 */
[----:B------:R-:W-:Y:S01]  /*86b0*/  FSEL R35, -R11, 0.041666645556688308716, P0 ;  /* 0x3d2aaaa50b237808 */ /* 0x000fe20000000100 */
[----:B------:R-:W-:Y:S01]  /*86c0*/  FFMA R32, R20, R30, R33 ;  /* 0x0000001e14207223 */ /* 0x000fe20000000021 */
[----:B------:R-:W-:Y:S01]  /*86d0*/  VIADD R30, R29, 0x1 ;  /* 0x000000011d1e7836 */ /* 0x000fe20000000000 */
[----:B------:R-:W-:-:S02]  /*86e0*/  PRMT R29, R22, 0x7632, R29 ;  /* 0x00007632161d7816 */ /* 0x000fc4000000001d */
[----:B------:R-:W-:Y:S01]  /*86f0*/  FSEL R33, RZ, -0.5, !P0 ;  /* 0xbf000000ff217808 */ /* 0x000fe20004000000 */
[C---:B------:R-:W-:Y:S01]  /*8700*/  FFMA R34, R20.reuse, R45, R35 ;  /* 0x0000002d14227223 */ /* 0x040fe20000000023 */
[----:B------:R-:W-:Y:S01]  /*8710*/  LOP3.LUT R28, R29, 0x8000, R28, 0xf8, !PT ;  /* 0x000080001d1c7812 */ /* 0x000fe200078ef81c */
[C---:B-1----:R-:W-:Y:S01]  /*8720*/  HMUL2 R29, R7.reuse.H0_H0, R22.H0_H0 ;  /* 0x20000016071d7232 */ /* 0x042fe20000000800 */
[----:B------:R-:W-:Y:S01]  /*8730*/  FSEL R37, RZ, -0.5, P0 ;  /* 0xbf000000ff257808 */ /* 0x000fe20000000000 */
[----:B------:R-:W-:Y:S01]  /*8740*/  FFMA R32, R20, R32, R33 ;  /* 0x0000002014207223 */ /* 0x000fe20000000021 */
[----:B------:R-:W-:Y:S01]  /*8750*/  LOP3.LUT P2, RZ, R30, 0x2, RZ, 0xc0, !PT ;  /* 0x000000021eff7812 */ /* 0x000fe2000784c0ff */
[-C--:B------:R-:W-:Y:S01]  /*8760*/  HMUL2 R7, R7.H0_H0, -R28.reuse.H0_H0 ;  /* 0xa000001c07077232 */ /* 0x080fe20000000800 */
[C---:B------:R-:W-:Y:S01]  /*8770*/  FSEL R30, R20.reuse, R3, !P0 ;  /* 0x00000003141e7208 */ /* 0x040fe20004000000 */
[C---:B--2---:R-:W-:Y:S02]  /*8780*/  HFMA2 R29, R23.reuse.H0_H0, -R28.H0_H0, R29.H0_H0 ;  /* 0xa000001c171d7231 */ /* 0x044fe4000004081d */
[----:B------:R-:W-:Y:S01]  /*8790*/  FFMA R34, R20, R34, R37 ;  /* 0x0000002214227223 */ /* 0x000fe20000000025 */
[----:B------:R-:W-:Y:S01]  /*87a0*/  HFMA2 R7, R23.H0_H0, R22.H0_H0, -R7.H0_H0 ;  /* 0x2000001617077231 */ /* 0x000fe20000140807 */
[----:B------:R-:W-:-:S02]  /*87b0*/  FSEL R33, R3, 1, P0 ;  /* 0x3f80000003217808 */ /* 0x000fc40000000000 */
[C---:B------:R-:W-:Y:S01]  /*87c0*/  FSEL R20, R3.reuse, R20, !P0 ;  /* 0x0000001403147208 */ /* 0x040fe20004000000 */
[----:B------:R-:W-:Y:S01]  /*87d0*/  STS.U16 [R39+0x608], R29 ;  /* 0x0006081d27007388 */ /* 0x000fe20000000400 */
[----:B------:R-:W-:Y:S01]  /*87e0*/  FSEL R3, R3, 1, !P0 ;  /* 0x3f80000003037808 */ /* 0x000fe20004000000 */
[----:B------:R-:W-:Y:S01]  /*87f0*/  FFMA R30, R30, R34, R33 ;  /* 0x000000221e1e7223 */ /* 0x000fe20000000021 */
[----:B------:R-:W-:Y:S01]  /*8800*/  @!P1 F2FP.F16.F32.PACK_AB R4, RZ, R5 ;  /* 0x00000005ff04923e */ /* 0x000fe200000000ff */
[----:B------:R0:W-:Y:S01]  /*8810*/  STS.U16 [R39+0x408], R7 ;  /* 0x0004080727007388 */ /* 0x0001e20000000400 */
[----:B------:R-:W-:Y:S01]  /*8820*/  HSETP2.EQ.AND P0, P1, |R21|.H0_H0, 0.2093505859375, 0.0584716796875, PT ;  /* 0x32b32b7c15007434 */ /* 0x000fe20003902a00 */
[----:B------:R-:W-:Y:S01]  /*8830*/  FFMA R3, R20, R32, R3 ;  /* 0x0000002014037223 */ /* 0x000fe20000000003 */
[----:B------:R-:W-:Y:S01]  /*8840*/  FSEL R30, R30, -R30, !P4 ;  /* 0x8000001e1e1e7208 */ /* 0x000fe20006000000 */
[----:B------:R-:W1:Y:S01]  /*8850*/  LDS.U16 R5, [R26+0x2a0] ;  /* 0x0002a0001a057984 */ /* 0x000e620000000400 */
[----:B------:R-:W-:Y:S01]  /*8860*/  HADD2.F32 R35, -RZ, R4.H0_H0 ;  /* 0x20000004ff237230 */ /* 0x000fe20000004100 */
[----:B------:R-:W-:-:S02]  /*8870*/  SEL R20, RZ, 0x3c00, !P0 ;  /* 0x00003c00ff147807 */ /* 0x000fc40004000000 */
[----:B------:R-:W2:Y:S01]  /*8880*/  LDS.U16 R23, [R26+0xa0] ;  /* 0x0000a0001a177984 */ /* 0x000ea20000000400 */
[----:B------:R-:W-:Y:S01]  /*8890*/  FSEL R3, R3, -R3, !P2 ;  /* 0x8000000303037208 */ /* 0x000fe20005000000 */
[----:B0-----:R-:W-:Y:S01]  /*88a0*/  FMUL R7, R8, 0.0078125 ;  /* 0x3c00000008077820 */ /* 0x001fe20000400000 */
[----:B------:R-:W-:Y:S02]  /*88b0*/  HSETP2.EQ.AND P2, PT, |R21|.H0_H0, 300, 300, PT ;  /* 0x5cb05cb015007434 */ /* 0x000fe40003f42a00 */
[----:B------:R-:W-:Y:S02]  /*88c0*/  F2FP.F16.F32.PACK_AB R22, RZ, R30 ;  /* 0x0000001eff16723e */ /* 0x000fe400000000ff */
[----:B------:R-:W-:Y:S01]  /*88d0*/  F2FP.F16.F32.PACK_AB R28, RZ, R3 ;  /* 0x00000003ff1c723e */ /* 0x000fe200000000ff */
[----:B------:R-:W-:Y:S01]  /*88e0*/  FFMA R3, R35, R6, 12582912 ;  /* 0x4b40000023037423 */ /* 0x000fe20000000006 */
[----:B------:R-:W-:Y:S02]  /*88f0*/  SEL R21, RZ, 0x3c00, !P1 ;  /* 0x00003c00ff157807 */ /* 0x000fe40004800000 */
[----:B------:R-:W-:Y:S01]  /*8900*/  SEL R33, RZ, 0x3c00, !P2 ;  /* 0x00003c00ff217807 */ /* 0x000fe20005000000 */
[C---:B------:R-:W-:Y:S01]  /*8910*/  FADD R30, R3.reuse, -12582912 ;  /* 0xcb400000031e7421 */ /* 0x040fe20000000000 */
[----:B------:R-:W-:Y:S01]  /*8920*/  LOP3.LUT R32, R3, 0x1, RZ, 0xc0, !PT ;  /* 0x0000000103207812 */ /* 0x000fe200078ec0ff */
[----:B------:R-:W-:Y:S01]  /*8930*/  HFMA2 R29, R21.H0_H0, 0.0001220703125, 0.0001220703125, |R22|.H0_H0 ;  /* 0x08000800151d7831 */ /* 0x000fe200000c0816 */
[----:B------:R-:W-:Y:S01]  /*8940*/  PRMT R33, R20, 0x5410, R33 ;  /* 0x0000541014217816 */ /* 0x000fe20000000021 */
[----:B------:R-:W-:Y:S01]  /*8950*/  FFMA R35, R30, -1.5707962512969970703, R35 ;  /* 0xbfc90fda1e237823 */ /* 0x000fe20000000023 */
[----:B------:R-:W-:-:S02]  /*8960*/  ISETP.NE.U32.AND P2, PT, R32, 0x1, PT ;  /* 0x000000012000780c */ /* 0x000fc40003f45070 */
[----:B------:R-:W-:Y:S01]  /*8970*/  PRMT R28, R28, 0x5410, R29 ;  /* 0x000054101c1c7816 */ /* 0x000fe2000000001d */
[----:B------:R-:W-:Y:S01]  /*8980*/  FFMA R20, R30, -7.5497894158615963534e-08, R35 ;  /* 0xb3a221681e147823 */ /* 0x000fe20000000023 */
[----:B------:R-:W-:Y:S02]  /*8990*/  F2FP.F16.F32.PACK_AB R21, RZ, R7 ;  /* 0x00000007ff15723e */ /* 0x000fe400000000ff */
[C---:B------:R-:W-:Y:S01]  /*89a0*/  FSEL R30, -R9.reuse, 2.4433156795566901565e-05, !P2 ;  /* 0x37ccf5ce091e7808 */ /* 0x040fe20005000100 */
[----:B------:R-:W-:Y:S01]  /*89b0*/  HFMA2 R28, R33, -0.00048828125, 0.00048828125, R28 ;  /* 0x90001000211c7831 */ /* 0x000fe2000000001c */
[----:B------:R-:W-:Y:S01]  /*89c0*/  FSEL R32, R10, -0.0013887316454201936722, !P2 ;  /* 0xbab6061a0a207808 */ /* 0x000fe20005000000 */
[----:B------:R-:W-:Y:S01]  /*89d0*/  FMUL R29, R20, R20 ;  /* 0x00000014141d7220 */ /* 0x000fe20000400000 */
[----:B------:R-:W-:Y:S02]  /*89e0*/  FSEL R34, -R9, 2.4433156795566901565e-05, P2 ;  /* 0x37ccf5ce09227808 */ /* 0x000fe40001000100 */
[----:B------:R-:W-:Y:S01]  /*89f0*/  FSEL R36, R10, -0.0013887316454201936722, P2 ;  /* 0xbab6061a0a247808 */ /* 0x000fe20001000000 */
[----:B------:R-:W-:Y:S01]  /*8a00*/  FFMA R35, R29, R30, R32 ;  /* 0x0000001e1d237223 */ /* 0x000fe20000000020 */
[----:B------:R-:W-:-:S02]  /*8a10*/  PRMT R33, R28, 0x7632, R33 ;  /* 0x000076321c217816 */ /* 0x000fc40000000021 */
[C---:B------:R-:W-:Y:S01]  /*8a20*/  HSETP2.GEU.AND P1, PT, |R21|.reuse.H0_H0, 8.523464202880859375e-06, 8.523464202880859375e-06, PT ;  /* 0x008f008f15007434 */ /* 0x040fe20003f2ea00 */
[----:B------:R-:W-:Y:S01]  /*8a30*/  FFMA R36, R29, R34, R36 ;  /* 0x000000221d247223 */ /* 0x000fe20000000024 */
[----:B------:R-:W-:Y:S02]  /*8a40*/  HSETP2.GT.AND P0, PT, |R21|.H0_H0, RZ.H0_H0, PT ;  /* 0x200000ff15007234 */ /* 0x000fe40003f04a00 */
[----:B------:R-:W-:Y:S02]  /*8a50*/  FSEL R30, -R11, 0.041666645556688308716, P2 ;  /* 0x3d2aaaa50b1e7808 */ /* 0x000fe40001000100 */
[----:B------:R-:W-:Y:S02]  /*8a60*/  LOP3.LUT R22, R33, 0x8000, R22, 0xf8, !PT ;  /* 0x0000800021167812 */ /* 0x000fe400078ef816 */
[----:B------:R-:W-:Y:S01]  /*8a70*/  PLOP3.LUT P0, PT, P1, P0, PT, 0xf2, 0x2f ;  /* 0x00000000002f781c */ /* 0x000fe20000f01e72 */
[----:B------:R-:W-:Y:S01]  /*8a80*/  FFMA R33, R29, R36, R30 ;  /* 0x000000241d217223 */ /* 0x000fe2000000001e */
[C---:B-1----:R-:W-:Y:S01]  /*8a90*/  HMUL2 R30, R5.reuse.H0_H0, R28.H0_H0 ;  /* 0x2000001c051e7232 */ /* 0x042fe20000000800 */
[----:B------:R-:W-:Y:S01]  /*8aa0*/  FSEL R34, RZ, -0.5, P2 ;  /* 0xbf000000ff227808 */ /* 0x000fe20001000000 */
[-C--:B------:R-:W-:Y:S01]  /*8ab0*/  HMUL2 R5, R5.H0_H0, -R22.reuse.H0_H0 ;  /* 0xa000001605057232 */ /* 0x080fe20000000800 */
[----:B------:R-:W-:Y:S01]  /*8ac0*/  FSEL R32, -R11, 0.041666645556688308716, !P2 ;  /* 0x3d2aaaa50b207808 */ /* 0x000fe20005000100 */
[C---:B--2---:R-:W-:Y:S01]  /*8ad0*/  HFMA2 R30, R23.reuse.H0_H0, -R22.H0_H0, R30.H0_H0 ;  /* 0xa0000016171e7231 */ /* 0x044fe2000004081e */
[----:B------:R-:W-:Y:S01]  /*8ae0*/  FSEL R22, R29, R20, !P2 ;  /* 0x000000141d167208 */ /* 0x000fe20005000000 */
[----:B------:R-:W-:-:S02]  /*8af0*/  HFMA2 R5, R23.H0_H0, R28.H0_H0, -R5.H0_H0 ;  /* 0x2000001c17057231 */ /* 0x000fc40000140805 */
[C---:B------:R-:W-:Y:S01]  /*8b00*/  FFMA R33, R29.reuse, R33, R34 ;  /* 0x000000211d217223 */ /* 0x040fe20000000022 */
[----:B------:R-:W-:Y:S01]  /*8b10*/  FSEL R23, R20, 1, P2 ;  /* 0x3f80000014177808 */ /* 0x000fe20001000000 */
[----:B------:R-:W-:Y:S01]  /*8b20*/  FFMA R32, R29, R35, R32 ;  /* 0x000000231d207223 */ /* 0x000fe20000000020 */
[----:B------:R-:W-:Y:S01]  /*8b30*/  LOP3.LUT P1, RZ, R3, 0x2, RZ, 0xc0, !PT ;  /* 0x0000000203ff7812 */ /* 0x000fe2000782c0ff */
[----:B------:R-:W-:Y:S01]  /*8b40*/  @!P0 FFMA R28, R7, -128, R8 ;  /* 0xc3000000071c8823 */ /* 0x000fe20000000008 */
[----:B------:R-:W-:Y:S01]  /*8b50*/  PRMT R34, R5, 0x7610, R34 ;  /* 0x0000761005227816 */ /* 0x000fe20000000022 */
[----:B------:R-:W-:Y:S01]  /*8b60*/  VIADD R5, R3, 0x1 ;  /* 0x0000000103057836 */ /* 0x000fe20000000000 */
[----:B------:R-:W-:Y:S01]  /*8b70*/  FSEL R8, RZ, -0.5, !P2 ;  /* 0xbf000000ff087808 */ /* 0x000fe20005000000 */
[----:B------:R0:W-:Y:S01]  /*8b80*/  STS.U16 [R39+0x60a], R30 ;  /* 0x00060a1e27007388 */ /* 0x0001e20000000400 */
[----:B------:R-:W-:Y:S01]  /*8b90*/  @!P0 FFMA R28, R28, 0.0078125, R7 ;  /* 0x3c0000001c1c8823 */ /* 0x000fe20000000007 */
[----:B------:R-:W-:Y:S01]  /*8ba0*/  FFMA R22, R22, R33, R23 ;  /* 0x0000002116167223 */ /* 0x000fe20000000017 */
[----:B------:R-:W-:Y:S01]  /*8bb0*/  LOP3.LUT P4, RZ, R5, 0x2, RZ, 0xc0, !PT ;  /* 0x0000000205ff7812 */ /* 0x000fe2000788c0ff */
[----:B------:R-:W-:Y:S01]  /*8bc0*/  STS.U16 [R39+0x40a], R34 ;  /* 0x00040a2227007388 */ /* 0x000fe20000000400 */
[----:B------:R-:W-:Y:S01]  /*8bd0*/  FFMA R8, R29, R32, R8 ;  /* 0x000000201d087223 */ /* 0x000fe20000000008 */
[----:B------:R-:W-:-:S02]  /*8be0*/  FSEL R29, R20, R29, !P2 ;  /* 0x0000001d141d7208 */ /* 0x000fc40005000000 */
[----:B------:R-:W1:Y:S01]  /*8bf0*/  LDS.U16 R3, [R26+0x2c0] ;  /* 0x0002c0001a037984 */ /* 0x000e620000000400 */
[----:B------:R-:W-:Y:S02]  /*8c00*/  FSEL R20, R20, 1, !P2 ;  /* 0x3f80000014147808 */ /* 0x000fe40005000000 */
[----:B------:R-:W-:Y:S01]  /*8c10*/  @!P0 F2FP.F16.F32.PACK_AB R21, RZ, R28 ;  /* 0x0000001cff15823e */ /* 0x000fe200000000ff */
[----:B------:R-:W2:Y:S01]  /*8c20*/  LDS.U16 R5, [R26+0xc0] ;  /* 0x0000c0001a057984 */ /* 0x000ea20000000400 */
[----:B------:R-:W-:Y:S01]  /*8c30*/  FSEL R22, R22, -R22, !P1 ;  /* 0x8000001616167208 */ /* 0x000fe20004800000 */
[----:B------:R-:W-:Y:S01]  /*8c40*/  FFMA R8, R29, R8, R20 ;  /* 0x000000081d087223 */ /* 0x000fe20000000014 */
[C---:B------:R-:W-:Y:S01]  /*8c50*/  HSETP2.EQ.AND P0, P1, |R4|.reuse.H0_H0, 0.2093505859375, 0.0584716796875, PT ;  /* 0x32b32b7c04007434 */ /* 0x040fe20003902a00 */
[----:B------:R-:W-:Y:S01]  /*8c60*/  HADD2.F32 R29, -RZ, R21.H0_H0 ;  /* 0x20000015ff1d7230 */ /* 0x000fe20000004100 */
[----:B------:R-:W-:Y:S02]  /*8c70*/  F2FP.F16.F32.PACK_AB R20, RZ, R22 ;  /* 0x00000016ff14723e */ /* 0x000fe400000000ff */
[----:B------:R-:W-:-:S02]  /*8c80*/  HSETP2.EQ.AND P2, PT, |R4|.H0_H0, 300, 300, PT ;  /* 0x5cb05cb004007434 */ /* 0x000fc40003f42a00 */
[----:B------:R-:W-:Y:S01]  /*8c90*/  SEL R7, RZ, 0x3c00, !P1 ;  /* 0x00003c00ff077807 */ /* 0x000fe20004800000 */
[----:B------:R-:W-:Y:S01]  /*8ca0*/  FFMA R6, R29, R6, 12582912 ;  /* 0x4b4000001d067423 */ /* 0x000fe20000000006 */
[----:B------:R-:W-:Y:S02]  /*8cb0*/  FSEL R8, R8, -R8, !P4 ;  /* 0x8000000808087208 */ /* 0x000fe40006000000 */
[----:B------:R-:W-:Y:S01]  /*8cc0*/  SEL R4, RZ, 0x3c00, !P0 ;  /* 0x00003c00ff047807 */ /* 0x000fe20004000000 */
[----:B------:R-:W-:Y:S01]  /*8cd0*/  HFMA2 R7, R7.H0_H0, 0.0001220703125, 0.0001220703125, |R20|.H0_H0 ;  /* 0x0800080007077831 */ /* 0x000fe200000c0814 */
[----:B------:R-:W-:Y:S01]  /*8ce0*/  F2FP.F16.F32.PACK_AB R8, RZ, R8 ;  /* 0x00000008ff08723e */ /* 0x000fe200000000ff */
[----:B------:R-:W-:Y:S01]  /*8cf0*/  FADD R22, R6, -12582912 ;  /* 0xcb40000006167421 */ /* 0x000fe20000000000 */
[----:B------:R-:W-:Y:S02]  /*8d00*/  SEL R23, RZ, 0x3c00, !P2 ;  /* 0x00003c00ff177807 */ /* 0x000fe40005000000 */
[----:B------:R-:W-:Y:S01]  /*8d10*/  PRMT R8, R8, 0x5410, R7 ;  /* 0x0000541008087816 */ /* 0x000fe20000000007 */
[----:B------:R-:W-:Y:S01]  /*8d20*/  FFMA R29, R22, -1.5707962512969970703, R29 ;  /* 0xbfc90fda161d7823 */ /* 0x000fe2000000001d */
[----:B------:R-:W-:-:S02]  /*8d30*/  PRMT R23, R4, 0x5410, R23 ;  /* 0x0000541004177816 */ /* 0x000fc40000000017 */
[----:B------:R-:W-:Y:S01]  /*8d40*/  LOP3.LUT R28, R6, 0x1, RZ, 0xc0, !PT ;  /* 0x00000001061c7812 */ /* 0x000fe200078ec0ff */
[----:B------:R-:W-:Y:S01]  /*8d50*/  FFMA R4, R22, -7.5497894158615963534e-08, R29 ;  /* 0xb3a2216816047823 */ /* 0x000fe2000000001d */
[----:B------:R-:W-:Y:S01]  /*8d60*/  LOP3.LUT P1, RZ, R6, 0x2, RZ, 0xc0, !PT ;  /* 0x0000000206ff7812 */ /* 0x000fe2000782c0ff */
[----:B------:R-:W-:Y:S01]  /*8d70*/  HFMA2 R8, R23, -0.00048828125, 0.00048828125, R8 ;  /* 0x9000100017087831 */ /* 0x000fe20000000008 */
[----:B------:R-:W-:Y:S01]  /*8d80*/  ISETP.NE.U32.AND P0, PT, R28, 0x1, PT ;  /* 0x000000011c00780c */ /* 0x000fe20003f05070 */
[----:B------:R-:W-:Y:S01]  /*8d90*/  FMUL R7, R4, R4 ;  /* 0x0000000404077220 */ /* 0x000fe20000400000 */
[----:B------:R-:W-:Y:S02]  /*8da0*/  VIADD R6, R6, 0x1 ;  /* 0x0000000106067836 */ /* 0x000fe40000000000 */
[C---:B------:R-:W-:Y:S02]  /*8db0*/  FSEL R22, -R9.reuse, 2.4433156795566901565e-05, !P0 ;  /* 0x37ccf5ce09167808 */ /* 0x040fe40004000100 */
[----:B------:R-:W-:-:S02]  /*8dc0*/  FSEL R28, -R9, 2.4433156795566901565e-05, P0 ;  /* 0x37ccf5ce091c7808 */ /* 0x000fc40000000100 */
[----:B0-----:R-:W-:Y:S02]  /*8dd0*/  FSEL R30, R10, -0.0013887316454201936722, P0 ;  /* 0xbab6061a0a1e7808 */ /* 0x001fe40000000000 */
[----:B------:R-:W-:Y:S02]  /*8de0*/  PRMT R9, R8, 0x7632, R9 ;  /* 0x0000763208097816 */ /* 0x000fe40000000009 */
[----:B------:R-:W-:Y:S01]  /*8df0*/  FSEL R23, R10, -0.0013887316454201936722, !P0 ;  /* 0xbab6061a0a177808 */ /* 0x000fe20004000000 */
[----:B------:R-:W-:Y:S01]  /*8e00*/  FFMA R29, R7, R28, R30 ;  /* 0x0000001c071d7223 */ /* 0x000fe2000000001e */
[----:B------:R-:W-:Y:S02]  /*8e10*/  FSEL R10, -R11, 0.041666645556688308716, P0 ;  /* 0x3d2aaaa50b0a7808 */ /* 0x000fe40000000100 */
[----:B------:R-:W-:Y:S01]  /*8e20*/  LOP3.LUT R20, R9, 0x8000, R20, 0xf8, !PT ;  /* 0x0000800009147812 */ /* 0x000fe200078ef814 */
[C---:B------:R-:W-:Y:S01]  /*8e30*/  FFMA R23, R7.reuse, R22, R23 ;  /* 0x0000001607177223 */ /* 0x040fe20000000017 */
[----:B------:R-:W-:Y:S01]  /*8e40*/  FSEL R28, RZ, -0.5, P0 ;  /* 0xbf000000ff1c7808 */ /* 0x000fe20000000000 */
[----:B------:R-:W-:Y:S01]  /*8e50*/  FFMA R29, R7, R29, R10 ;  /* 0x0000001d071d7223 */ /* 0x000fe2000000000a */
[C---:B-1----:R-:W-:Y:S01]  /*8e60*/  HMUL2 R10, R3.reuse.H0_H0, R8.H0_H0 ;  /* 0x20000008030a7232 */ /* 0x042fe20000000800 */
[----:B------:R-:W-:Y:S01]  /*8e70*/  FSEL R22, -R11, 0.041666645556688308716, !P0 ;  /* 0x3d2aaaa50b167808 */ /* 0x000fe20004000100 */
[-C--:B------:R-:W-:Y:S01]  /*8e80*/  HMUL2 R9, R3.H0_H0, -R20.reuse.H0_H0 ;  /* 0xa000001403097232 */ /* 0x080fe20000000800 */
[----:B------:R-:W-:Y:S01]  /*8e90*/  FSEL R3, R7, R4, !P0 ;  /* 0x0000000407037208 */ /* 0x000fe20004000000 */
[C---:B--2---:R-:W-:Y:S01]  /*8ea0*/  HFMA2 R10, R5.reuse.H0_H0, -R20.H0_H0, R10.H0_H0 ;  /* 0xa0000014050a7231 */ /* 0x044fe2000004080a */
[----:B------:R-:W-:Y:S01]  /*8eb0*/  FSEL R20, R4, 1, P0 ;  /* 0x3f80000004147808 */ /* 0x000fe20000000000 */
[----:B------:R-:W-:-:S02]  /*8ec0*/  HFMA2 R9, R5.H0_H0, R8.H0_H0, -R9.H0_H0 ;  /* 0x2000000805097231 */ /* 0x000fc40000140809 */
[C---:B------:R-:W-:Y:S01]  /*8ed0*/  FFMA R28, R7.reuse, R29, R28 ;  /* 0x0000001d071c7223 */ /* 0x040fe2000000001c */
[----:B------:R-:W-:Y:S01]  /*8ee0*/  FSEL R8, RZ, -0.5, !P0 ;  /* 0xbf000000ff087808 */ /* 0x000fe20004000000 */
[----:B------:R-:W-:Y:S01]  /*8ef0*/  FFMA R22, R7, R23, R22 ;  /* 0x0000001707167223 */ /* 0x000fe20000000016 */
[----:B------:R-:W-:Y:S01]  /*8f00*/  PRMT R11, R10, 0x7610, R11 ;  /* 0x000076100a0b7816 */ /* 0x000fe2000000000b */
[----:B------:R-:W-:Y:S01]  /*8f10*/  FFMA R3, R3, R28, R20 ;  /* 0x0000001c03037223 */ /* 0x000fe20000000014 */
[----:B------:R-:W-:Y:S01]  /*8f20*/  PRMT R5, R9, 0x7610, R5 ;  /* 0x0000761009057816 */ /* 0x000fe20000000005 */
[----:B------:R-:W-:Y:S01]  /*8f30*/  FFMA R8, R7, R22, R8 ;  /* 0x0000001607087223 */ /* 0x000fe20000000008 */
[C---:B------:R-:W-:Y:S01]  /*8f40*/  FSEL R7, R4.reuse, R7, !P0 ;  /* 0x0000000704077208 */ /* 0x040fe20004000000 */
[----:B------:R-:W-:Y:S01]  /*8f50*/  STS.U16 [R39+0x60c], R11 ;  /* 0x00060c0b27007388 */ /* 0x000fe20000000400 */
[----:B------:R-:W-:Y:S02]  /*8f60*/  FSEL R3, R3, -R3, !P1 ;  /* 0x8000000303037208 */ /* 0x000fe40004800000 */
[----:B------:R-:W-:Y:S01]  /*8f70*/  FSEL R4, R4, 1, !P0 ;  /* 0x3f80000004047808 */ /* 0x000fe20004000000 */
[----:B------:R0:W-:Y:S01]  /*8f80*/  STS.U16 [R39+0x40c], R5 ;  /* 0x00040c0527007388 */ /* 0x0001e20000000400 */
[----:B------:R-:W-:-:S02]  /*8f90*/  HSETP2.EQ.AND P0, P1, |R21|.H0_H0, 0.2093505859375, 0.0584716796875, PT ;  /* 0x32b32b7c15007434 */ /* 0x000fc40003902a00 */
[----:B------:R-:W-:Y:S01]  /*8fa0*/  F2FP.F16.F32.PACK_AB R3, RZ, R3 ;  /* 0x00000003ff03723e */ /* 0x000fe200000000ff */
[----:B------:R-:W1:Y:S01]  /*8fb0*/  LDS.U16 R10, [R26+0x2e0] ;  /* 0x0002e0001a0a7984 */ /* 0x000e620000000400 */
[----:B------:R-:W-:Y:S01]  /*8fc0*/  FFMA R4, R7, R8, R4 ;  /* 0x0000000807047223 */ /* 0x000fe20000000004 */
[----:B------:R-:W-:Y:S02]  /*8fd0*/  LOP3.LUT P2, RZ, R6, 0x2, RZ, 0xc0, !PT ;  /* 0x0000000206ff7812 */ /* 0x000fe4000784c0ff */
[----:B------:R-:W2:Y:S01]  /*8fe0*/  LDS.U16 R9, [R26+0xe0] ;  /* 0x0000e0001a097984 */ /* 0x000ea20000000400 */
[----:B------:R-:W-:Y:S02]  /*8ff0*/  SEL R6, RZ, 0x3c00, !P1 ;  /* 0x00003c00ff067807 */ /* 0x000fe40004800000 */
[----:B0-----:R-:W-:Y:S02]  /*9000*/  PRMT R5, R3, 0x7610, R5 ;  /* 0x0000761003057816 */ /* 0x001fe40000000005 */
[----:B------:R-:W-:-:S02]  /*9010*/  HSETP2.EQ.AND P1, PT, |R21|.H0_H0, 300, 300, PT ;  /* 0x5cb05cb015007434 */ /* 0x000fc40003f22a00 */
[----:B------:R-:W-:Y:S01]  /*9020*/  FSEL R4, R4, -R4, !P2 ;  /* 0x8000000404047208 */ /* 0x000fe20005000000 */
[----:B------:R-:W-:Y:S01]  /*9030*/  HFMA2 R6, R6.H0_H0, 0.0001220703125, 0.0001220703125, |R5|.H0_H0 ;  /* 0x0800080006067831 */ /* 0x000fe200000c0805 */
[----:B------:R-:W-:Y:S02]  /*9040*/  SEL R3, RZ, 0x3c00, !P0 ;  /* 0x00003c00ff037807 */ /* 0x000fe40004000000 */
[----:B------:R-:W-:Y:S02]  /*9050*/  SEL R8, RZ, 0x3c00, !P1 ;  /* 0x00003c00ff087807 */ /* 0x000fe40004800000 */
[----:B------:R-:W-:Y:S02]  /*9060*/  F2FP.F16.F32.PACK_AB R4, RZ, R4 ;  /* 0x00000004ff04723e */ /* 0x000fe400000000ff */
[----:B------:R-:W-:Y:S01]  /*9070*/  PRMT R3, R3, 0x5410, R8 ;  /* 0x0000541003037816 */ /* 0x000fe20000000008 */
[----:B------:R-:W-:Y:S01]  /*9080*/  VIADD R8, R24, 0x400 ;  /* 0x0000040018087836 */ /* 0x000fe20000000000 */
[----:B------:R-:W-:Y:S01]  /*9090*/  PRMT R4, R4, 0x5410, R6 ;  /* 0x0000541004047816 */ /* 0x000fe20000000006 */
[----:B------:R-:W-:-:S02]  /*90a0*/  VIADD R6, R24, 0x600 ;  /* 0x0000060018067836 */ /* 0x000fc40000000000 */
[----:B------:R-:W-:Y:S02]  /*90b0*/  IMAD.U32 R8, R27, 0x2, R8 ;  /* 0x000000021b087824 */ /* 0x000fe400078e0008 */
[----:B------:R-:W-:-:S05]  /*90c0*/  HFMA2 R3, R3, -0.00048828125, 0.00048828125, R4 ;  /* 0x9000100003037831 */ /* 0x000fca0000000004 */
[----:B------:R-:W-:-:S04]  /*90d0*/  PRMT R4, R3, 0x7632, R4 ;  /* 0x0000763203047816 */ /* 0x000fc80000000004 */
[----:B------:R-:W-:-:S05]  /*90e0*/  LOP3.LUT R5, R4, 0x8000, R5, 0xf8, !PT ;  /* 0x0000800004057812 */ /* 0x000fca00078ef805 */
[C---:B-1----:R-:W-:Y:S02]  /*90f0*/  HMUL2 R4, R10.reuse.H0_H0, -R5.H0_H0 ;  /* 0xa00000050a047232 */ /* 0x042fe40000000800 */
[-C--:B------:R-:W-:Y:S02]  /*9100*/  HMUL2 R10, R10.H0_H0, R3.reuse.H0_H0 ;  /* 0x200000030a0a7232 */ /* 0x080fe40000000800 */
[C---:B--2---:R-:W-:Y:S02]  /*9110*/  HFMA2 R4, R9.reuse.H0_H0, R3.H0_H0, -R4.H0_H0 ;  /* 0x2000000309047231 */ /* 0x044fe40000140804 */
[----:B------:R-:W-:Y:S02]  /*9120*/  IMAD.U32 R3, R27, 0x2, R6 ;  /* 0x000000021b037824 */ /* 0x000fe400078e0006 */
[----:B------:R-:W-:Y:S01]  /*9130*/  HFMA2 R10, R9.H0_H0, -R5.H0_H0, R10.H0_H0 ;  /* 0xa0000005090a7231 */ /* 0x000fe2000004080a */
[----:B------:R-:W-:-:S04]  /*9140*/  PRMT R22, R4, 0x7610, R22 ;  /* 0x0000761004167816 */ /* 0x000fc80000000016 */
[----:B------:R-:W-:Y:S01]  /*9150*/  PRMT R30, R10, 0x7610, R30 ;  /* 0x000076100a1e7816 */ /* 0x000fe2000000001e */
[----:B------:R-:W-:Y:S04]  /*9160*/  STS.U16 [R39+0x40e], R22 ;  /* 0x00040e1627007388 */ /* 0x000fe80000000400 */
[----:B------:R-:W-:Y:S04]  /*9170*/  STS.U16 [R39+0x60e], R30 ;  /* 0x00060e1e27007388 */ /* 0x000fe80000000400 */
[----:B------:R0:W1:Y:S04]  /*9180*/  LDSM.16.M88.4 R4, [R3] ;  /* 0x000000000304783b */ /* 0x0000680000000200 */
[----:B------:R-:W2:Y:S01]  /*9190*/  LDSM.16.M88.4 R8, [R8] ;  /* 0x000000000808783b */ /* 0x000ea20000000200 */
[----:B0-----:R-:W-:-:S02]  /*91a0*/  IMAD.U32 R3, R31, 0x4, R38 ;  /* 0x000000041f037824 */ /* 0x001fc400078e0026 */
[----:B------:R-:W0:Y:S02]  /*91b0*/  LDC.64 R30, c[0x0][0x398] ;  /* 0x0000e600ff1e7b82 */ /* 0x000e240000000a00 */
[----:B0-----:R-:W-:Y:S01]  /*91c0*/  IMAD.WIDE R30, R25, 0x2, R30 ;  /* 0x00000002191e7825 */ /* 0x001fe200078e021e */
[C---:B-1----:R-:W-:Y:S08]  /*91d0*/  HMMA.16816.F16 R26, R4.reuse, R12, RZ ;  /* 0x0000000c041a723c */ /* 0x042ff000000008ff */
[C---:B------:R-:W-:Y:S08]  /*91e0*/  HMMA.16816.F16 R28, R4.reuse, R14, RZ ;  /* 0x0000000e041c723c */ /* 0x040ff000000008ff */
[C---:B------:R-:W-:Y:S08]  /*91f0*/  HMMA.16816.F16 R20, R4.reuse, R16, RZ ;  /* 0x000000100414723c */ /* 0x040ff000000008ff */
[----:B------:R-:W-:Y:S08]  /*9200*/  HMMA.16816.F16 R6, R4, R18, RZ ;  /* 0x000000120406723c */ /* 0x000ff000000008ff */
[C---:B--2---:R-:W-:Y:S08]  /*9210*/  HMMA.16816.F16 R4, R8.reuse, R12, RZ ;  /* 0x0000000c0804723c */ /* 0x044ff000000008ff */
[C---:B------:R-:W-:Y:S08]  /*9220*/  HMMA.16816.F16 R22, R8.reuse, R14, RZ ;  /* 0x0000000e0816723c */ /* 0x040ff000000008ff */
[----:B------:R-:W-:Y:S03]  /*9230*/  HMMA.16816.F16 R26, R8, R16, R26 ;  /* 0x00000010081a723c */ /* 0x000fe6000000081a */
[----:B------:R-:W-:-:S02]  /*9240*/  HADD2 R5, R5, -R21 ;  /* 0x8000001505057230 */ /* 0x000fc40000000000 */
[----:B------:R-:W-:-:S03]  /*9250*/  HADD2 R4, R4, -R20 ;  /* 0x8000001404047230 */ /* 0x000fc60000000000 */
[----:B------:R-:W-:Y:S01]  /*9260*/  HMMA.16816.F16 R32, R8, R18, R28 ;  /* 0x000000120820723c */ /* 0x000fe2000000081c */
[----:B------:R-:W0:Y:S02]  /*9270*/  LDC.64 R28, c[0x0][0x390] ;  /* 0x0000e400ff1c7b82 */ /* 0x000e240000000a00 */
[----:B------:R-:W-:Y:S02]  /*9280*/  HADD2 R7, R23, -R7 ;  /* 0x8000000717077230 */ /* 0x000fe40000000000 */
[----:B------:R-:W-:-:S06]  /*9290*/  HADD2 R6, R22, -R6 ;  /* 0x8000000616067230 */ /* 0x000fcc0000000000 */
[----:B------:R-:W-:Y:S04]  /*92a0*/  STS [R3], R26 ;  /* 0x0000001a03007388 */ /* 0x000fe80000000800 */
[----:B------:R-:W-:Y:S04]  /*92b0*/  STS [R3+0x100], R27 ;  /* 0x0001001b03007388 */ /* 0x000fe80000000800 */
[----:B------:R-:W-:Y:S04]  /*92c0*/  STS [R3+0x10], R32 ;  /* 0x0000102003007388 */ /* 0x000fe80000000800 */
[----:B------:R-:W-:Y:S01]  /*92d0*/  STS [R3+0x110], R33 ;  /* 0x0001102103007388 */ /* 0x000fe20000000800 */
[----:B0-----:R-:W-:-:S03]  /*92e0*/  IMAD.WIDE R28, R25, 0x2, R28 ;  /* 0x00000002191c7825 */ /* 0x001fc600078e021c */
[----:B------:R-:W-:Y:S04]  /*92f0*/  STS.128 [R24], R4 ;  /* 0x0000000418007388 */ /* 0x000fe80000000c00 */
[----:B------:R-:W0:Y:S04]  /*9300*/  LDS.128 R8, [R39] ;  /* 0x0000000027087984 */ /* 0x000e280000000c00 */
[----:B------:R-:W1:Y:S01]  /*9310*/  LDS.128 R20, [R39+0x200] ;  /* 0x0002000027147984 */ /* 0x000e620000000c00 */
[----:B0-----:R-:W-:-:S03]  /*9320*/  PRMT R25, R8, 0x7632, R25 ;  /* 0x0000763208197816 */ /* 0x001fc60000000019 */
[----:B------:R0:W-:Y:S01]  /*9330*/  STG.E.U16 desc[UR8][R28.64], R8 ;  /* 0x000000081c007986 */ /* 0x0001e2000c101508 */
[----:B------:R-:W-:Y:S02]  /*9340*/  PRMT R4, R9, 0x7632, R4 ;  /* 0x0000763209047816 */ /* 0x000fe40000000004 */
[----:B-1----:R-:W-:Y:S01]  /*9350*/  PRMT R3, R20, 0x7632, R3 ;  /* 0x0000763214037816 */ /* 0x002fe20000000003 */
[----:B------:R-:W-:Y:S01]  /*9360*/  STG.E.U16 desc[UR8][R30.64], R20 ;  /* 0x000000141e007986 */ /* 0x000fe2000c101508 */
[----:B------:R-:W-:Y:S02]  /*9370*/  PRMT R5, R21, 0x7632, R5 ;  /* 0x0000763215057816 */ /* 0x000fe40000000005 */
[----:B------:R-:W-:Y:S01]  /*9380*/  PRMT R6, R10, 0x7632, R6 ;  /* 0x000076320a067816 */ /* 0x000fe20000000006 */
[----:B------:R-:W-:Y:S01]  /*9390*/  STG.E.U16 desc[UR8][R28.64+0x20], R25 ;  /* 0x000020191c007986 */ /* 0x000fe2000c101508 */
[----:B------:R-:W-:-:S03]  /*93a0*/  PRMT R7, R22, 0x7632, R7 ;  /* 0x0000763216077816 */ /* 0x000fc60000000007 */
[----:B------:R1:W-:Y:S01]  /*93b0*/  STG.E.U16 desc[UR8][R30.64+0x20], R3 ;  /* 0x000020031e007986 */ /* 0x0003e2000c101508 */
[----:B0-----:R-:W-:-:S03]  /*93c0*/  PRMT R8, R11, 0x7632, R8 ;  /* 0x000076320b087816 */ /* 0x001fc60000000008 */
[----:B------:R0:W-:Y:S04]  /*93d0*/  STG.E.U16 desc[UR8][R28.64+0x40], R9 ;  /* 0x000040091c007986 */ /* 0x0001e8000c101508 */
[----:B------:R0:W-:Y:S04]  /*93e0*/  STG.E.U16 desc[UR8][R30.64+0x40], R21 ;  /* 0x000040151e007986 */ /* 0x0001e8000c101508 */
[----:B------:R0:W-:Y:S01]  /*93f0*/  STG.E.U16 desc[UR8][R28.64+0x60], R4 ;  /* 0x000060041c007986 */ /* 0x0001e2000c101508 */
[----:B-1----:R-:W-:-:S03]  /*9400*/  PRMT R3, R23, 0x7632, R3 ;  /* 0x0000763217037816 */ /* 0x002fc60000000003 */
[----:B------:R0:W-:Y:S04]  /*9410*/  STG.E.U16 desc[UR8][R30.64+0x60], R5 ;  /* 0x000060051e007986 */ /* 0x0001e8000c101508 */
[----:B------:R0:W-:Y:S04]  /*9420*/  STG.E.U16 desc[UR8][R28.64+0x80], R10 ;  /* 0x0000800a1c007986 */ /* 0x0001e8000c101508 */
[----:B------:R0:W-:Y:S04]  /*9430*/  STG.E.U16 desc[UR8][R30.64+0x80], R22 ;  /* 0x000080161e007986 */ /* 0x0001e8000c101508 */
[----:B------:R0:W-:Y:S04]  /*9440*/  STG.E.U16 desc[UR8][R28.64+0xa0], R6 ;  /* 0x0000a0061c007986 */ /* 0x0001e8000c101508 */
[----:B------:R0:W-:Y:S04]  /*9450*/  STG.E.U16 desc[UR8][R30.64+0xa0], R7 ;  /* 0x0000a0071e007986 */ /* 0x0001e8000c101508 */
[----:B------:R0:W-:Y:S04]  /*9460*/  STG.E.U16 desc[UR8][R28.64+0xc0], R11 ;  /* 0x0000c00b1c007986 */ /* 0x0001e8000c101508 */
[----:B------:R0:W-:Y:S04]  /*9470*/  STG.E.U16 desc[UR8][R30.64+0xc0], R23 ;  /* 0x0000c0171e007986 */ /* 0x0001e8000c101508 */
[----:B------:R0:W-:Y:S04]  /*9480*/  STG.E.U16 desc[UR8][R28.64+0xe0], R8 ;  /* 0x0000e0081c007986 */ /* 0x0001e8000c101508 */
[----:B------:R0:W-:Y:S01]  /*9490*/  STG.E.U16 desc[UR8][R30.64+0xe0], R3 ;  /* 0x0000e0031e007986 */ /* 0x0001e2000c101508 */
[----:B------:R-:W-:Y:S05]  /*94a0*/  @!P3 EXIT ;  /* 0x000000000000b94d */ /* 0x000fea0003800000 */
[----:B0-----:R-:W0:Y:S01]  /*94b0*/  S2R R3, SR_CTAID.Y ;  /* 0x0000000000037919 */ /* 0x001e220000002600 */
[----:B------:R-:W1:Y:S01]  /*94c0*/  LDCU UR4, c[0x0][0x370] ;  /* 0x00006e00ff0477ac */ /* 0x000e620008000800 */
[----:B------:R-:W2:Y:S01]  /*94d0*/  LDC.64 R20, c[0x0][0x390] ;  /* 0x0000e400ff147b82 */ /* 0x000ea20000000a00 */
[----:B------:R-:W3:Y:S01]  /*94e0*/  S2R R4, SR_CTAID.Z ;  /* 0x0000000000047919 */ /* 0x000ee20000002700 */
[----:B------:R-:W4:Y:S01]  /*94f0*/  LDCU UR5, c[0x0][0x374] ;  /* 0x00006e80ff0577ac */ /* 0x000f220008000800 */
[----:B------:R-:W5:Y:S05]  /*9500*/  LDCU UR6, c[0x0][0x378] ;  /* 0x00006f00ff0677ac */ /* 0x000f6a0008000800 */
[----:B------:R-:W2:Y:S01]  /*9510*/  LDC.64 R22, c[0x0][0x398] ;  /* 0x0000e600ff167b82 */ /* 0x000ea20000000a00 */
[----:B------:R-:W5:Y:S01]  /*9520*/  LDCU.64 UR12, c[0x0][0x380] ;  /* 0x00007000ff0c77ac */ /* 0x000f620008000a00 */
[----:B------:R-:W3:Y:S01]  /*9530*/  LDCU.64 UR14, c[0x0][0x388] ;  /* 0x00007100ff0e77ac */ /* 0x000ee20008000a00 */
[----:B-1----:R-:W-:-:S04]  /*9540*/  UIADD3 UR4, UPT, UPT, URZ, -UR4, URZ ;  /* 0x80000004ff047290 */ /* 0x002fc8000fffe0ff */
[----:B----4-:R-:W-:-:S03]  /*9550*/  UIMAD UR4, UR4, UR5, URZ ;  /* 0x00000005040472a4 */ /* 0x010fc6000f8e02ff */
[----:B------:R-:W-:Y:S01]  /*9560*/  UMOV UR5, 0x100 ;  /* 0x0000010000057882 */ /* 0x000fe20000000000 */
[----:B-----5:R-:W-:Y:S01]  /*9570*/  UIMAD UR4, UR6, UR4, -0x7fffffff ;  /* 0x80000001060474a4 */ /* 0x020fe2000f8e0204 */
[----:B------:R-:W-:Y:S02]  /*9580*/  IMAD.U32 R26, RZ, RZ, UR12 ;  /* 0x0000000cff1a7e24 */ /* 0x000fe4000f8e00ff */
[----:B------:R-:W-:Y:S01]  /*9590*/  UMOV UR6, 0x1 ;  /* 0x0000000100067882 */ /* 0x000fe20000000000 */
[----:B0-----:R-:W-:Y:S02]  /*95a0*/  IMAD.IADD R2, R2, 0x1, R3 ;  /* 0x0000000102027824 */ /* 0x001fe400078e0203 */
[----:B------:R-:W-:Y:S02]  /*95b0*/  IMAD.U32 R27, RZ, RZ, UR13 ;  /* 0x0000000dff1b7e24 */ /* 0x000fe4000f8e00ff */
[----:B---3--:R-:W-:Y:S02]  /*95c0*/  IMAD.MOV R3, RZ, RZ, -R4 ;  /* 0x000000ffff037224 */ /* 0x008fe400078e0a04 */
[----:B------:R-:W-:-:S02]  /*95d0*/  IMAD.U32 R32, RZ, RZ, UR14 ;  /* 0x0000000eff207e24 */ /* 0x000fc4000f8e00ff */
[----:B------:R-:W-:Y:S01]  /*95e0*/  IMAD.U32 R33, RZ, RZ, UR15 ;  /* 0x0000000fff217e24 */ /* 0x000fe2000f8e00ff */
[----:B------:R-:W-:-:S13]  /*95f0*/  ISETP.NE.AND P0, PT, R2, R3, PT ;  /* 0x000000030200720c */ /* 0x000fda0003f05270 */
[----:B------:R-:W-:Y:S01]  /*9600*/  VOTEU.ANY UP0, P0 ;  /* 0x0000000000ff7886 */ /* 0x000fe20000000100 */
[----:B------:R-:W-:-:S12]  /*9610*/  USEL UR4, UR4, 0x1, !UP0 ;  /* 0x0000000104047887 */ /* 0x000fd8000c000000 */
.L_x_52:
[----:B------:R-:W-:Y:S01]  /*9620*/  UISETP.NE.U32.AND UP0, UPT, UR7, URZ, UPT ;  /* 0x000000ff0700728c */ /* 0x000fe2000bf05070 */
[----:B------:R-:W-:Y:S02]  /*9630*/  IMAD.MOV.U32 R4, RZ, RZ, R26 ;  /* 0x000000ffff047224 */ /* 0x000fe400078e001a */
[----:B------:R-:W-:Y:S01]  /*9640*/  IMAD.MOV.U32 R5, RZ, RZ, R27 ;  /* 0x000000ffff057224 */ /* 0x000fe200078e001b */
[----:B------:R-:W-:Y:S01]  /*9650*/  UISETP.NE.AND.EX UP0, UPT, UR10, URZ, UPT, UP0 ;  /* 0x000000ff0a00728c */ /* 0x000fe2000bf05300 */
[----:B------:R-:W-:Y:S02]  /*9660*/  IMAD.MOV.U32 R6, RZ, RZ, R32 ;  /* 0x000000ffff067224 */ /* 0x000fe400078e0020 */
[----:B------:R-:W-:-:S06]  /*9670*/  IMAD.MOV.U32 R7, RZ, RZ, R33 ;  /* 0x000000ffff077224 */ /* 0x000fcc00078e0021 */
[----:B------:R-:W-:Y:S05]  /*9680*/  BRA.U !UP0, `(.L_x_48) ;  /* 0x0000002d08447547 */ /* 0x000fea000b800000 */
[----:B------:R-:W0:Y:S01]  /*9690*/  S2R R9, SR_TID.X ;  /* 0x0000000000097919 */ /* 0x000e220000002100 */
[----:B------:R-:W-:Y:S01]  /*96a0*/  BSSY B0, `(.L_x_49) ;  /* 0x0000029000007945 */ /* 0x000fe20003800000 */
[----:B--2---:R-:W-:Y:S01]  /*96b0*/  IMAD.MOV.U32 R33, RZ, RZ, R23 ;  /* 0x000000ffff217224 */ /* 0x004fe200078e0017 */
[----:B------:R-:W0:Y:S01]  /*96c0*/  S2R R2, SR_TID.Y ;  /* 0x0000000000027919 */ /* 0x000e220000002200 */
[----:B------:R-:W-:Y:S02]  /*96d0*/  IMAD.MOV.U32 R26, RZ, RZ, R20 ;  /* 0x000000ffff1a7224 */ /* 0x000fe400078e0014 */
[----:B------:R-:W-:Y:S01]  /*96e0*/  IMAD.MOV.U32 R27, RZ, RZ, R21 ;  /* 0x000000ffff1b7224 */ /* 0x000fe200078e0015 */
[----:B------:R-:W1:Y:S01]  /*96f0*/  S2R R3, SR_TID.Z ;  /* 0x0000000000037919 */ /* 0x000e620000002300 */
[----:B------:R-:W-:Y:S02]  /*9700*/  IMAD.MOV.U32 R32, RZ, RZ, R22 ;  /* 0x000000ffff207224 */ /* 0x000fe400078e0016 */
[----:B------:R-:W-:Y:S01]  /*9710*/  IMAD.MOV.U32 R23, RZ, RZ, R7 ;  /* 0x000000ffff177224 */ /* 0x000fe200078e0007 */
[----:B------:R-:W-:Y:S01]  /*9720*/  BAR.SYNC.DEFER_BLOCKING 0x0 ;  /* 0x0000000000007b1d */ /* 0x000fe20000010000 */
[----:B------:R-:W-:-:S02]  /*9730*/  IMAD.MOV.U32 R20, RZ, RZ, R4 ;  /* 0x000000ffff147224 */ /* 0x000fc400078e0004 */
[----:B------:R-:W-:Y:S02]  /*9740*/  IMAD.MOV.U32 R21, RZ, RZ, R5 ;  /* 0x000000ffff157224 */ /* 0x000fe400078e0005 */
[----:B------:R-:W-:Y:S02]  /*9750*/  IMAD.MOV.U32 R22, RZ, RZ, R6 ;  /* 0x000000ffff167224 */ /* 0x000fe400078e0006 */
[----:B0-----:R-:W-:-:S05]  /*9760*/  IMAD.IADD R2, R9, 0x1, R2 ;  /* 0x0000000109027824 */ /* 0x001fca00078e0202 */
[----:B-1----:R-:W-:Y:S01]  /*9770*/  LOP3.LUT P0, RZ, R2, R3, RZ, 0xfc, !PT ;  /* 0x0000000302ff7212 */ /* 0x002fe2000780fcff */
[----:B------:R-:W-:Y:S01]  /*9780*/  IMAD.U32 R3, RZ, RZ, UR5 ;  /* 0x00000005ff037e24 */ /* 0x000fe2000f8e00ff */
[----:B------:R-:W-:-:S04]  /*9790*/  USHF.L.U32 UR5, UR5, 0x4, URZ ;  /* 0x0000000405057899 */ /* 0x000fc800080006ff */
[----:B------:R-:W-:-:S07]  /*97a0*/  SHF.R.S32.HI R7, RZ, 0x4, R3 ;  /* 0x00000004ff077819 */ /* 0x000fce0000011403 */
[----:B------:R-:W-:Y:S05]  /*97b0*/  @P0 BRA `(.L_x_50) ;  /* 0x00000000005c0947 */ /* 0x000fea0003800000 */
[----:B------:R-:W0:Y:S01]  /*97c0*/  S2R R5, SR_LANEID ;  /* 0x0000000000057919 */ /* 0x000e220000000000 */
[----:B------:R-:W-:Y:S01]  /*97d0*/  VOTEU.ANY UR11, UPT, PT ;  /* 0x00000000000b7886 */ /* 0x000fe200038e0100 */
[----:B------:R-:W-:Y:S01]  /*97e0*/  IMAD.U32 R4, RZ, RZ, UR7 ;  /* 0x00000007ff047e24 */ /* 0x000fe2000f8e00ff */
[----:B------:R-:W-:Y:S08]  /*97f0*/  FLO.U32 R6, UR11 ;  /* 0x0000000b00067d00 */ /* 0x000ff000080e0000 */
[----:B------:R-:W1:Y:S02]  /*9800*/  POPC R2, UR11 ;  /* 0x0000000b00027d09 */ /* 0x000e640008000000 */
[----:B-1----:R-:W-:Y:S01]  /*9810*/  IMAD R9, R2, UR4, RZ ;  /* 0x0000000402097c24 */ /* 0x002fe2000f8e02ff */
[----:B0-----:R-:W-:Y:S01]  /*9820*/  ISETP.EQ.U32.AND P0, PT, R6, R5, PT ;  /* 0x000000050600720c */ /* 0x001fe20003f02070 */
[----:B------:R-:W-:-:S12]  /*9830*/  IMAD.U32 R5, RZ, RZ, UR10 ;  /* 0x0000000aff057e24 */ /* 0x000fd8000f8e00ff */
[----:B------:R-:W-:Y:S06]  /*9840*/  @P0 MEMBAR.ALL.GPU ;  /* 0x0000000000000992 */ /* 0x000fec000000a000 */
[----:B------:R-:W-:-:S00]  /*9850*/  @P0 ERRBAR ;  /* 0x00000000000009ab */ /* 0x000fc00000000000 */
[----:B------:R-:W-:Y:S06]  /*9860*/  @P0 CGAERRBAR ;  /* 0x00000000000005ab */ /* 0x000fec0000000000 */
[----:B------:R-:W2:Y:S01]  /*9870*/  @P0 ATOM.E.ADD.STRONG.GPU PT, R9, desc[UR8][R4.64+0x4], R9 ;  /* 0x800004090409098a */ /* 0x000ea200081ef108 */
[----:B------:R-:W0:Y:S02]  /*9880*/  S2R R8, SR_LTMASK ;  /* 0x0000000000087919 */ /* 0x000e240000003900 */
[----:B0-----:R-:W-:-:S04]  /*9890*/  LOP3.LUT R8, R8, UR11, RZ, 0xc0, !PT ;  /* 0x0000000b08087c12 */ /* 0x001fc8000f8ec0ff */
[----:B------:R-:W0:Y:S01]  /*98a0*/  POPC R11, R8 ;  /* 0x00000008000b7309 */ /* 0x000e220000000000 */
[----:B--2---:R-:W0:Y:S02]  /*98b0*/  SHFL.IDX PT, R2, R9, R6, 0x1f ;  /* 0x00001f0609027589 */ /* 0x004e2400000e0000 */
[----:B0-----:R-:W-:-:S07]  /*98c0*/  IMAD R2, R11, UR4, R2 ;  /* 0x000000040b027c24 */ /* 0x001fce000f8e0202 */
.L_x_51:
[----:B------:R-:W2:Y:S04]  /*98d0*/  LD.E.STRONG.GPU R9, desc[UR8][R4.64+0x4] ;  /* 0x0000040804097980 */ /* 0x000ea8000c10f900 */
[----:B--2---:R-:W-:Y:S01]  /*98e0*/  CCTL.IVALL ;  /* 0x00000000ff00798f */ /* 0x004fe20002000000 */
[----:B------:R-:W-:Y:S05]  /*98f0*/  YIELD ;  /* 0x0000000000007946 */ /* 0x000fea0003800000 */
[----:B------:R-:W-:-:S04]  /*9900*/  LOP3.LUT R9, R9, R2, RZ, 0x3c, !PT ;  /* 0x0000000209097212 */ /* 0x000fc800078e3cff */
[----:B------:R-:W-:-:S13]  /*9910*/  ISETP.GT.AND P0, PT, R9, -0x1, PT ;  /* 0xffffffff0900780c */ /* 0x000fda0003f04270 */
[----:B------:R-:W-:Y:S05]  /*9920*/  @P0 BRA `(.L_x_51) ;  /* 0xfffffffc00e80947 */ /* 0x000fea000383ffff */
.L_x_50:
[----:B------:R-:W-:Y:S05]  /*9930*/  BSYNC B0 ;  /* 0x0000000000007941 */ /* 0x000fea0003800000 */
.L_x_49:
[----:B------:R-:W-:Y:S05]  /*9940*/  WARPSYNC.ALL ;  /* 0x0000000000007948 */ /* 0x000fea0003800000 */
[-C--:B------:R-:W-:Y:S01]  /*9950*/  IABS R9, R7.reuse ;  /* 0x0000000700097213 */ /* 0x080fe20000000000 */
[----:B------:R-:W0:Y:S01]  /*9960*/  I2F.F16 R35, UR5 ;  /* 0x0000000500237d06 */ /* 0x000e220008200c00 */
[----:B------:R-:W-:Y:S01]  /*9970*/  IABS R8, R42 ;  /* 0x0000002a00087213 */ /* 0x000fe20000000000 */
[----:B------:R-:W-:Y:S06]  /*9980*/  BAR.SYNC.DEFER_BLOCKING 0x0 ;  /* 0x0000000000007b1d */ /* 0x000fec0000010000 */
[----:B------:R-:W1:Y:S01]  /*9990*/  I2F.RP R2, R9 ;  /* 0x0000000900027306 */ /* 0x000e620000209400 */
[----:B------:R-:W-:Y:S01]  /*99a0*/  IABS R10, R7 ;  /* 0x00000007000a7213 */ /* 0x000fe20000000000 */
[----:B------:R-:W-:Y:S01]  /*99b0*/  IMAD.MOV.U32 R30, RZ, RZ, 0x3f22f983 ;  /* 0x3f22f983ff1e7424 */ /* 0x000fe200078e00ff */
[----:B------:R-:W2:Y:S01]  /*99c0*/  LDCU UR11, c[0x0][0x3a4] ;  /* 0x00007480ff0b77ac */ /* 0x000ea20008000800 */
[----:B0-----:R-:W-:-:S04]  /*99d0*/  HADD2.F32 R35, -RZ, R35.H0_H0 ;  /* 0x20000023ff237230 */ /* 0x001fc80000004100 */
[----:B-1----:R-:W0:Y:S02]  /*99e0*/  MUFU.RCP R2, R2 ;  /* 0x0000000200027308 */ /* 0x002e240000001000 */
[----:B0-----:R-:W-:Y:S02]  /*99f0*/  VIADD R4, R2, 0xffffffe ;  /* 0x0ffffffe02047836 */ /* 0x001fe40000000000 */
[----:B------:R-:W-:-:S04]  /*9a00*/  IMAD.MOV R2, RZ, RZ, -R10 ;  /* 0x000000ffff027224 */ /* 0x000fc800078e0a0a */
[----:B------:R0:W1:Y:S08]  /*9a10*/  F2I.FTZ.U32.TRUNC.NTZ R5, R4 ;  /* 0x0000000400057305 */ /* 0x000070000021f000 */
[----:B------:R-:W-:Y:S01]  /*9a20*/  MUFU.RCP R10, R35 ;  /* 0x00000023000a7308 */ /* 0x000fe20000001000 */
[----:B0-----:R-:W-:Y:S02]  /*9a30*/  IMAD.MOV.U32 R4, RZ, RZ, RZ ;  /* 0x000000ffff047224 */ /* 0x001fe400078e00ff */
[----:B-1----:R-:W-:-:S04]  /*9a40*/  IMAD.MOV R6, RZ, RZ, -R5 ;  /* 0x000000ffff067224 */ /* 0x002fc800078e0a05 */
[----:B------:R-:W-:Y:S02]  /*9a50*/  IMAD R11, R6, R9, RZ ;  /* 0x00000009060b7224 */ /* 0x000fe400078e02ff */
[----:B------:R-:W-:Y:S02]  /*9a60*/  IMAD.MOV.U32 R6, RZ, RZ, R8 ;  /* 0x000000ffff067224 */ /* 0x000fe400078e0008 */
[----:B------:R-:W-:-:S06]  /*9a70*/  IMAD.HI.U32 R5, R5, R11, R4 ;  /* 0x0000000b05057227 */ /* 0x000fcc00078e0004 */
[----:B------:R-:W-:-:S04]  /*9a80*/  IMAD.HI.U32 R5, R5, R6, RZ ;  /* 0x0000000605057227 */ /* 0x000fc800078e00ff */
[----:B------:R-:W-:-:S05]  /*9a90*/  IMAD R2, R5, R2, R6 ;  /* 0x0000000205027224 */ /* 0x000fca00078e0206 */
[----:B------:R-:W-:-:S13]  /*9aa0*/  ISETP.GT.U32.AND P1, PT, R9, R2, PT ;  /* 0x000000020900720c */ /* 0x000fda0003f24070 */
[----:B------:R-:W-:Y:S02]  /*9ab0*/  @!P1 IMAD.IADD R2, R2, 0x1, -R9 ;  /* 0x0000000102029824 */ /* 0x000fe400078e0a09 */
[----:B------:R-:W-:Y:S01]  /*9ac0*/  @!P1 VIADD R5, R5, 0x1 ;  /* 0x0000000105059836 */ /* 0x000fe20000000000 */
[----:B------:R-:W-:Y:S02]  /*9ad0*/  ISETP.NE.AND P1, PT, R7, RZ, PT ;  /* 0x000000ff0700720c */ /* 0x000fe40003f25270 */
[----:B------:R-:W-:Y:S02]  /*9ae0*/  ISETP.GE.U32.AND P0, PT, R2, R9, PT ;  /* 0x000000090200720c */ /* 0x000fe40003f06070 */
[----:B------:R-:W-:-:S04]  /*9af0*/  LOP3.LUT R2, R42, R7, RZ, 0x3c, !PT ;  /* 0x000000072a027212 */ /* 0x000fc800078e3cff */
[----:B------:R-:W-:-:S07]  /*9b00*/  ISETP.GE.AND P2, PT, R2, RZ, PT ;  /* 0x000000ff0200720c */ /* 0x000fce0003f46270 */
[----:B------:R-:W-:-:S06]  /*9b10*/  @P0 VIADD R5, R5, 0x1 ;  /* 0x0000000105050836 */ /* 0x000fcc0000000000 */
[----:B------:R-:W-:Y:S01]  /*9b20*/  @!P2 IMAD.MOV R5, RZ, RZ, -R5 ;  /* 0x000000ffff05a224 */ /* 0x000fe200078e0a05 */
[----:B------:R-:W-:-:S05]  /*9b30*/  @!P1 LOP3.LUT R5, RZ, R7, RZ, 0x33, !PT ;  /* 0x00000007ff059212 */ /* 0x000fca00078e33ff */
[----:B------:R-:W-:-:S04]  /*9b40*/  IMAD.MOV R2, RZ, RZ, -R5 ;  /* 0x000000ffff027224 */ /* 0x000fc800078e0a05 */
[----:B------:R-:W-:-:S04]  /*9b50*/  IMAD R2, R7, R2, R42 ;  /* 0x0000000207027224 */ /* 0x000fc800078e022a */
[----:B------:R-:W-:-:S04]  /*9b60*/  IMAD R2, R2, 0x10, R41 ;  /* 0x0000001002027824 */ /* 0x000fc800078e0229 */
[----:B------:R-:W-:Y:S02]  /*9b70*/  IMAD.SHL.U32 R36, R2, 0x2, RZ ;  /* 0x0000000202247824 */ /* 0x000fe400078e00ff */
[----:B------:R-:W-:Y:S02]  /*9b80*/  IMAD R2, R5, UR5, R2 ;  /* 0x0000000505027c24 */ /* 0x000fe4000f8e0202 */
[C---:B------:R-:W-:Y:S02]  /*9b90*/  IMAD R7, R0.reuse, R36, RZ ;  /* 0x0000002400077224 */ /* 0x040fe400078e02ff */
[----:B------:R-:W-:Y:S02]  /*9ba0*/  IMAD R2, R0, R3, R2 ;  /* 0x0000000300027224 */ /* 0x000fe400078e0202 */
[----:B------:R-:W0:Y:S01]  /*9bb0*/  I2F.F16 R4, R7 ;  /* 0x0000000700047306 */ /* 0x000e220000200c00 */
[----:B------:R-:W-:Y:S02]  /*9bc0*/  IMAD.IADD R29, R36, 0x1, R7 ;  /* 0x00000001241d7824 */ /* 0x000fe400078e0207 */
[----:B------:R-:W-:-:S04]  /*9bd0*/  IMAD.WIDE R52, R2, 0x2, R32 ;  /* 0x0000000202347825 */ /* 0x000fc800078e0220 */
[----:B------:R-:W-:Y:S01]  /*9be0*/  IMAD.WIDE R54, R2, 0x2, R26 ;  /* 0x0000000202367825 */ /* 0x000fe200078e021a */
[----:B------:R1:W3:Y:S04]  /*9bf0*/  LDG.E.U16 R34, desc[UR8][R52.64] ;  /* 0x0000000834227981 */ /* 0x0002e8000c1e1500 */
[----:B------:R4:W5:Y:S01]  /*9c00*/  LDG.E.U16 R11, desc[UR8][R54.64] ;  /* 0x00000008360b7981 */ /* 0x000962000c1e1500 */
[----:B0-----:R-:W-:-:S05]  /*9c10*/  HMUL2 R4, R4.H0_H0, 3.140625, 3.140625 ;  /* 0x4248424804047832 */ /* 0x001fca0000000800 */
[----:B------:R-:W-:Y:S02]  /*9c20*/  HADD2.F32 R6, -RZ, R4.H0_H0 ;  /* 0x20000004ff067230 */ /* 0x000fe40000004100 */
[----:B------:R-:W0:Y:S03]  /*9c30*/  I2F.F16 R4, R29 ;  /* 0x0000001d00047306 */ /* 0x000e260000200c00 */
[----:B------:R-:W-:-:S05]  /*9c40*/  FMUL R9, R10, R6 ;  /* 0x000000060a097220 */ /* 0x000fca0000400000 */
[----:B------:R-:W-:-:S05]  /*9c50*/  F2FP.F16.F32.PACK_AB R31, RZ, R9 ;  /* 0x00000009ff1f723e */ /* 0x000fca00000000ff */
[C---:B------:R-:W-:Y:S02]  /*9c60*/  HSETP2.GEU.AND P1, PT, |R31|.reuse.H0_H0, 8.523464202880859375e-06, 8.523464202880859375e-06, PT ;  /* 0x008f008f1f007434 */ /* 0x040fe40003f2ea00 */
[----:B------:R-:W-:-:S05]  /*9c70*/  HSETP2.GT.AND P0, PT, |R31|.H0_H0, RZ.H0_H0, PT ;  /* 0x200000ff1f007234 */ /* 0x000fca0003f04a00 */
[----:B------:R-:W-:Y:S01]  /*9c80*/  PLOP3.LUT P0, PT, P1, P0, PT, 0xf2, 0x2f ;  /* 0x00000000002f781c */ /* 0x000fe20000f01e72 */
[----:B0-----:R-:W-:-:S05]  /*9c90*/  HMUL2 R4, R4.H0_H0, 3.140625, 3.140625 ;  /* 0x4248424804047832 */ /* 0x001fca0000000800 */
[----:B------:R-:W-:-:S07]  /*9ca0*/  HADD2.F32 R8, -RZ, R4.H0_H0 ;  /* 0x20000004ff087230 */ /* 0x000fce0000004100 */
[----:B------:R-:W-:-:S04]  /*9cb0*/  @!P0 FFMA R5, -R35, R9, R6 ;  /* 0x0000000923058223 */ /* 0x000fc80000000106 */
[C---:B------:R-:W-:Y:S01]  /*9cc0*/  @!P0 FFMA R5, R10.reuse, R5, R9 ;  /* 0x000000050a058223 */ /* 0x040fe20000000009 */
[----:B------:R-:W-:-:S04]  /*9cd0*/  FMUL R7, R10, R8 ;  /* 0x000000080a077220 */ /* 0x000fc80000400000 */
[----:B------:R-:W-:Y:S02]  /*9ce0*/  @!P0 F2FP.F16.F32.PACK_AB R31, RZ, R5 ;  /* 0x00000005ff1f823e */ /* 0x000fe400000000ff */
[----:B------:R-:W-:-:S03]  /*9cf0*/  F2FP.F16.F32.PACK_AB R9, RZ, R7 ;  /* 0x00000007ff09723e */ /* 0x000fc600000000ff */
[----:B------:R-:W-:Y:S02]  /*9d00*/  HADD2.F32 R5, -RZ, R31.H0_H0 ;  /* 0x2000001fff057230 */ /* 0x000fe40000004100 */
[C---:B------:R-:W-:Y:S02]  /*9d10*/  HSETP2.GEU.AND P1, PT, |R9|.reuse.H0_H0, 8.523464202880859375e-06, 8.523464202880859375e-06, PT ;  /* 0x008f008f09007434 */ /* 0x040fe40003f2ea00 */
[----:B------:R-:W-:Y:S01]  /*9d20*/  HSETP2.GT.AND P0, PT, |R9|.H0_H0, RZ.H0_H0, PT ;  /* 0x200000ff09007234 */ /* 0x000fe20003f04a00 */
[----:B------:R-:W-:-:S04]  /*9d30*/  FFMA R28, R5, R30, 12582912 ;  /* 0x4b400000051c7423 */ /* 0x000fc8000000001e */
[C---:B------:R-:W-:Y:S01]  /*9d40*/  FADD R40, R28.reuse, -12582912 ;  /* 0xcb4000001c287421 */ /* 0x040fe20000000000 */
[----:B------:R-:W-:Y:S02]  /*9d50*/  PLOP3.LUT P0, PT, P1, P0, PT, 0xf2, 0x2f ;  /* 0x00000000002f781c */ /* 0x000fe40000f01e72 */
[----:B------:R-:W-:Y:S01]  /*9d60*/  LOP3.LUT R4, R28, 0x1, RZ, 0xc0, !PT ;  /* 0x000000011c047812 */ /* 0x000fe200078ec0ff */
[----:B------:R-:W-:Y:S01]  /*9d70*/  FFMA R5, R40, -1.5707962512969970703, R5 ;  /* 0xbfc90fda28057823 */ /* 0x000fe20000000005 */
[----:B------:R-:W-:Y:S02]  /*9d80*/  IMAD.MOV.U32 R6, RZ, RZ, 0x394ca1f9 ;  /* 0x394ca1f9ff067424 */ /* 0x000fe400078e00ff */
[----:B------:R-:W-:Y:S01]  /*9d90*/  ISETP.NE.U32.AND P1, PT, R4, 0x1, PT ;  /* 0x000000010400780c */ /* 0x000fe20003f25070 */
[----:B------:R-:W-:Y:S02]  /*9da0*/  IMAD.MOV.U32 R4, RZ, RZ, 0x3c08839e ;  /* 0x3c08839eff047424 */ /* 0x000fe400078e00ff */
[----:B------:R-:W-:Y:S01]  /*9db0*/  FFMA R40, R40, -7.5497894158615963534e-08, R5 ;  /* 0xb3a2216828287823 */ /* 0x000fe20000000005 */
[----:B------:R-:W-:Y:S01]  /*9dc0*/  IMAD.MOV.U32 R5, RZ, RZ, 0x3e2aaaa3 ;  /* 0x3e2aaaa3ff057424 */ /* 0x000fe200078e00ff */
[----:B------:R-:W-:-:S02]  /*9dd0*/  FSEL R44, -R6, 2.4433156795566901565e-05, !P1 ;  /* 0x37ccf5ce062c7808 */ /* 0x000fc40004800100 */
[----:B------:R-:W-:Y:S01]  /*9de0*/  FSEL R46, R4, -0.0013887316454201936722, !P1 ;  /* 0xbab6061a042e7808 */ /* 0x000fe20004800000 */
[----:B------:R-:W-:Y:S01]  /*9df0*/  FMUL R25, R40, R40 ;  /* 0x0000002828197220 */ /* 0x000fe20000400000 */
[----:B------:R-:W-:Y:S01]  /*9e00*/  @!P0 FFMA R43, -R35, R7, R8 ;  /* 0x00000007232b8223 */ /* 0x000fe20000000108 */
[----:B------:R-:W-:Y:S02]  /*9e10*/  FSEL R8, -R5, 0.041666645556688308716, !P1 ;  /* 0x3d2aaaa505087808 */ /* 0x000fe40004800100 */
[----:B------:R-:W-:Y:S01]  /*9e20*/  FFMA R37, R25, R44, R46 ;  /* 0x0000002c19257223 */ /* 0x000fe2000000002e */
[----:B------:R-:W-:-:S03]  /*9e30*/  @!P0 FFMA R43, R10, R43, R7 ;  /* 0x0000002b0a2b8223 */ /* 0x000fc60000000007 */
[C---:B------:R-:W-:Y:S01]  /*9e40*/  FFMA R37, R25.reuse, R37, R8 ;  /* 0x0000002519257223 */ /* 0x040fe20000000008 */
[----:B------:R-:W-:Y:S02]  /*9e50*/  FSEL R8, RZ, -0.5, !P1 ;  /* 0xbf000000ff087808 */ /* 0x000fe40004800000 */
[----:B------:R-:W-:Y:S02]  /*9e60*/  FSEL R44, -R6, 2.4433156795566901565e-05, P1 ;  /* 0x37ccf5ce062c7808 */ /* 0x000fe40000800100 */
[----:B------:R-:W-:Y:S02]  /*9e70*/  FSEL R46, R4, -0.0013887316454201936722, P1 ;  /* 0xbab6061a042e7808 */ /* 0x000fe40000800000 */
[----:B------:R-:W-:Y:S01]  /*9e80*/  @!P0 F2FP.F16.F32.PACK_AB R9, RZ, R43 ;  /* 0x0000002bff09823e */ /* 0x000fe200000000ff */
[C---:B------:R-:W-:Y:S01]  /*9e90*/  FFMA R43, R25.reuse, R37, R8 ;  /* 0x00000025192b7223 */ /* 0x040fe20000000008 */
[C---:B------:R-:W-:Y:S01]  /*9ea0*/  FSEL R8, R40.reuse, 1, !P1 ;  /* 0x3f80000028087808 */ /* 0x040fe20004800000 */
[----:B------:R-:W-:Y:S01]  /*9eb0*/  FFMA R46, R25, R44, R46 ;  /* 0x0000002c192e7223 */ /* 0x000fe2000000002e */
[----:B------:R-:W-:Y:S01]  /*9ec0*/  FSEL R7, R40, R25, !P1 ;  /* 0x0000001928077208 */ /* 0x000fe20004800000 */
[----:B------:R-:W-:Y:S01]  /*9ed0*/  HADD2.F32 R37, -RZ, R9.H0_H0 ;  /* 0x20000009ff257230 */ /* 0x000fe20000004100 */
[----:B------:R-:W-:-:S03]  /*9ee0*/  FSEL R44, -R5, 0.041666645556688308716, P1 ;  /* 0x3d2aaaa5052c7808 */ /* 0x000fc60000800100 */
[----:B------:R-:W-:Y:S01]  /*9ef0*/  FFMA R7, R7, R43, R8 ;  /* 0x0000002b07077223 */ /* 0x000fe20000000008 */
[----:B------:R-:W-:Y:S01]  /*9f00*/  FFMA R8, R37, R30, 12582912 ;  /* 0x4b40000025087423 */ /* 0x000fe2000000001e */
[----:B------:R-:W-:Y:S01]  /*9f10*/  FFMA R43, R25, R46, R44 ;  /* 0x0000002e192b7223 */ /* 0x000fe2000000002c */
[----:B------:R-:W-:Y:S02]  /*9f20*/  FSEL R46, RZ, -0.5, P1 ;  /* 0xbf000000ff2e7808 */ /* 0x000fe40000800000 */
[----:B------:R-:W-:-:S03]  /*9f30*/  FADD R44, R8, -12582912 ;  /* 0xcb400000082c7421 */ /* 0x000fc60000000000 */
[C---:B------:R-:W-:Y:S01]  /*9f40*/  FFMA R46, R25.reuse, R43, R46 ;  /* 0x0000002b192e7223 */ /* 0x040fe2000000002e */
[----:B------:R-:W-:Y:S01]  /*9f50*/  FFMA R43, R44, -1.5707962512969970703, R37 ;  /* 0xbfc90fda2c2b7823 */ /* 0x000fe20000000025 */
[----:B------:R-:W-:Y:S02]  /*9f60*/  FSEL R37, R25, R40, !P1 ;  /* 0x0000002819257208 */ /* 0x000fe40004800000 */
[----:B------:R-:W-:Y:S02]  /*9f70*/  LOP3.LUT R25, R8, 0x1, RZ, 0xc0, !PT ;  /* 0x0000000108197812 */ /* 0x000fe400078ec0ff */
[----:B------:R-:W-:Y:S01]  /*9f80*/  FSEL R40, R40, 1, P1 ;  /* 0x3f80000028287808 */ /* 0x000fe20000800000 */
[----:B------:R-:W-:Y:S01]  /*9f90*/  FFMA R43, R44, -7.5497894158615963534e-08, R43 ;  /* 0xb3a221682c2b7823 */ /* 0x000fe2000000002b */
[----:B------:R-:W-:-:S03]  /*9fa0*/  ISETP.NE.U32.AND P0, PT, R25, 0x1, PT ;  /* 0x000000011900780c */ /* 0x000fc60003f05070 */
[----:B------:R-:W-:Y:S01]  /*9fb0*/  FFMA R37, R37, R46, R40 ;  /* 0x0000002e25257223 */ /* 0x000fe20000000028 */
[----:B------:R-:W-:Y:S01]  /*9fc0*/  FSEL R25, -R6, 2.4433156795566901565e-05, !P0 ;  /* 0x37ccf5ce06197808 */ /* 0x000fe20004000100 */
[----:B------:R-:W-:Y:S01]  /*9fd0*/  FMUL R40, R43, R43 ;  /* 0x0000002b2b287220 */ /* 0x000fe20000400000 */
[----:B------:R-:W-:-:S05]  /*9fe0*/  FSEL R45, R4, -0.0013887316454201936722, !P0 ;  /* 0xbab6061a042d7808 */ /* 0x000fca0004000000 */
[----:B------:R-:W-:Y:S01]  /*9ff0*/  FFMA R44, R40, R25, R45 ;  /* 0x00000019282c7223 */ /* 0x000fe2000000002d */
[----:B------:R-:W-:-:S05]  /*a000*/  FSEL R25, -R5, 0.041666645556688308716, !P0 ;  /* 0x3d2aaaa505197808 */ /* 0x000fca0004000100 */
[----:B------:R-:W-:Y:S01]  /*a010*/  FFMA R44, R40, R44, R25 ;  /* 0x0000002c282c7223 */ /* 0x000fe20000000019 */
[----:B------:R-:W-:-:S05]  /*a020*/  FSEL R25, RZ, -0.5, !P0 ;  /* 0xbf000000ff197808 */ /* 0x000fca0004000000 */
[----:B------:R-:W-:Y:S01]  /*a030*/  FFMA R45, R40, R44, R25 ;  /* 0x0000002c282d7223 */ /* 0x000fe20000000019 */
[C---:B------:R-:W-:Y:S02]  /*a040*/  FSEL R44, R43.reuse, 1, !P0 ;  /* 0x3f8000002b2c7808 */ /* 0x040fe40004000000 */
[----:B------:R-:W-:Y:S02]  /*a050*/  FSEL R25, R43, R40, !P0 ;  /* 0x000000282b197208 */ /* 0x000fe40004000000 */
[----:B------:R-:W-:-:S03]  /*a060*/  FSEL R47, R4, -0.0013887316454201936722, P0 ;  /* 0xbab6061a042f7808 */ /* 0x000fc60000000000 */
[----:B------:R-:W-:Y:S01]  /*a070*/  FFMA R25, R25, R45, R44 ;  /* 0x0000002d19197223 */ /* 0x000fe2000000002c */
[----:B------:R-:W-:-:S05]  /*a080*/  FSEL R45, -R6, 2.4433156795566901565e-05, P0 ;  /* 0x37ccf5ce062d7808 */ /* 0x000fca0000000100 */
[----:B------:R-:W-:Y:S01]  /*a090*/  FFMA R44, R40, R45, R47 ;  /* 0x0000002d282c7223 */ /* 0x000fe2000000002f */
[----:B------:R-:W-:-:S05]  /*a0a0*/  FSEL R45, -R5, 0.041666645556688308716, P0 ;  /* 0x3d2aaaa5052d7808 */ /* 0x000fca0000000100 */
[----:B------:R-:W-:Y:S01]  /*a0b0*/  FFMA R44, R40, R44, R45 ;  /* 0x0000002c282c7223 */ /* 0x000fe2000000002d */
[----:B------:R-:W-:Y:S01]  /*a0c0*/  FSEL R45, RZ, -0.5, P0 ;  /* 0xbf000000ff2d7808 */ /* 0x000fe20000000000 */
[----:B------:R-:W-:-:S04]  /*a0d0*/  IMAD.IADD R29, R36, 0x1, R29 ;  /* 0x00000001241d7824 */ /* 0x000fc800078e021d */
[C---:B------:R-:W-:Y:S01]  /*a0e0*/  FFMA R44, R40.reuse, R44, R45 ;  /* 0x0000002c282c7223 */ /* 0x040fe2000000002d */
[----:B------:R-:W-:Y:S02]  /*a0f0*/  FSEL R45, R40, R43, !P0 ;  /* 0x0000002b282d7208 */ /* 0x000fe40004000000 */
[----:B------:R-:W-:-:S05]  /*a100*/  FSEL R40, R43, 1, P0 ;  /* 0x3f8000002b287808 */ /* 0x000fca0000000000 */
[----:B------:R-:W-:Y:S02]  /*a110*/  FFMA R43, R45, R44, R40 ;  /* 0x0000002c2d2b7223 */ /* 0x000fe40000000028 */
[----:B------:R-:W0:Y:S01]  /*a120*/  I2F.F16 R40, R29 ;  /* 0x0000001d00287306 */ /* 0x000e220000200c00 */
[C---:B------:R-:W-:Y:S01]  /*a130*/  LOP3.LUT P3, RZ, R28.reuse, 0x2, RZ, 0xc0, !PT ;  /* 0x000000021cff7812 */ /* 0x040fe2000786c0ff */
[----:B------:R-:W-:Y:S01]  /*a140*/  VIADD R28, R28, 0x1 ;  /* 0x000000011c1c7836 */ /* 0x000fe20000000000 */
[C---:B------:R-:W-:Y:S02]  /*a150*/  HSETP2.EQ.AND P0, P1, |R31|.reuse.H0_H0, 0.2093505859375, 0.0584716796875, PT ;  /* 0x32b32b7c1f007434 */ /* 0x040fe40003902a00 */
[----:B------:R-:W-:Y:S02]  /*a160*/  FSEL R37, R37, -R37, !P3 ;  /* 0x8000002525257208 */ /* 0x000fe40005800000 */
[----:B------:R-:W-:Y:S02]  /*a170*/  LOP3.LUT P2, RZ, R28, 0x2, RZ, 0xc0, !PT ;  /* 0x000000021cff7812 */ /* 0x000fe4000784c0ff */
[----:B------:R-:W-:-:S02]  /*a180*/  HSETP2.EQ.AND P3, PT, |R31|.H0_H0, 300, 300, PT ;  /* 0x5cb05cb01f007434 */ /* 0x000fc40003f62a00 */
[----:B------:R-:W-:Y:S01]  /*a190*/  SEL R31, RZ, 0x3c00, !P0 ;  /* 0x00003c00ff1f7807 */ /* 0x000fe20004000000 */
[----:B0-----:R-:W-:Y:S02]  /*a1a0*/  HMUL2 R28, R40.H0_H0, 3.140625, 3.140625 ;  /* 0x42484248281c7832 */ /* 0x001fe40000000800 */
[----:B------:R-:W-:Y:S02]  /*a1b0*/  SEL R40, RZ, 0x3c00, !P3 ;  /* 0x00003c00ff287807 */ /* 0x000fe40005800000 */
[----:B------:R-:W-:Y:S01]  /*a1c0*/  F2FP.F16.F32.PACK_AB R37, RZ, R37 ;  /* 0x00000025ff25723e */ /* 0x000fe200000000ff */
[----:B------:R-:W-:Y:S01]  /*a1d0*/  HADD2.F32 R28, -RZ, R28.H0_H0 ;  /* 0x2000001cff1c7230 */ /* 0x000fe20000004100 */
[----:B------:R-:W-:Y:S02]  /*a1e0*/  PRMT R31, R31, 0x5410, R40 ;  /* 0x000054101f1f7816 */ /* 0x000fe40000000028 */
[----:B------:R-:W-:Y:S02]  /*a1f0*/  PRMT R45, R37, 0x7610, R45 ;  /* 0x00007610252d7816 */ /* 0x000fe4000000002d */
[----:B------:R-:W-:Y:S01]  /*a200*/  SEL R40, RZ, 0x3c00, !P1 ;  /* 0x00003c00ff287807 */ /* 0x000fe20004800000 */
[----:B------:R-:W-:-:S04]  /*a210*/  FMUL R51, R10, R28 ;  /* 0x0000001c0a337220 */ /* 0x000fc80000400000 */
[----:B------:R-:W-:Y:S01]  /*a220*/  HFMA2 R37, R40.H0_H0, 0.0001220703125, 0.0001220703125, |R45|.H0_H0 ;  /* 0x0800080028257831 */ /* 0x000fe200000c082d */
[----:B------:R-:W-:-:S05]  /*a230*/  F2FP.F16.F32.PACK_AB R40, RZ, R51 ;  /* 0x00000033ff28723e */ /* 0x000fca00000000ff */
[C---:B------:R-:W-:Y:S02]  /*a240*/  HSETP2.GEU.AND P1, PT, |R40|.reuse.H0_H0, 8.523464202880859375e-06, 8.523464202880859375e-06, PT ;  /* 0x008f008f28007434 */ /* 0x040fe40003f2ea00 */
[----:B------:R-:W-:-:S05]  /*a250*/  HSETP2.GT.AND P0, PT, |R40|.H0_H0, RZ.H0_H0, PT ;  /* 0x200000ff28007234 */ /* 0x000fca0003f04a00 */
[----:B------:R-:W-:Y:S02]  /*a260*/  PLOP3.LUT P0, PT, P1, P0, PT, 0xf2, 0x2f ;  /* 0x00000000002f781c */ /* 0x000fe40000f01e72 */
[----:B------:R-:W-:-:S04]  /*a270*/  FSEL R7, R7, -R7, !P2 ;  /* 0x8000000707077208 */ /* 0x000fc80005000000 */
[----:B------:R-:W-:-:S07]  /*a280*/  F2FP.F16.F32.PACK_AB R7, RZ, R7 ;  /* 0x00000007ff07723e */ /* 0x000fce00000000ff */
[----:B------:R-:W-:-:S04]  /*a290*/  @!P0 FFMA R49, -R35, R51, R28 ;  /* 0x0000003323318223 */ /* 0x000fc8000000011c */
[----:B------:R-:W-:Y:S01]  /*a2a0*/  @!P0 FFMA R49, R10, R49, R51 ;  /* 0x000000310a318223 */ /* 0x000fe20000000033 */
[----:B------:R-:W-:Y:S02]  /*a2b0*/  PRMT R28, R40, 0x7610, R28 ;  /* 0x00007610281c7816 */ /* 0x000fe4000000001c */
[----:B------:R-:W-:Y:S02]  /*a2c0*/  PRMT R7, R7, 0x5410, R37 ;  /* 0x0000541007077816 */ /* 0x000fe40000000025 */
[----:B------:R-:W-:Y:S02]  /*a2d0*/  @!P0 F2FP.F16.F32.PACK_AB R28, RZ, R49 ;  /* 0x00000031ff1c823e */ /* 0x000fe400000000ff */
[C---:B------:R-:W-:Y:S01]  /*a2e0*/  LOP3.LUT P0, RZ, R8.reuse, 0x2, RZ, 0xc0, !PT ;  /* 0x0000000208ff7812 */ /* 0x040fe2000780c0ff */
[----:B------:R-:W-:Y:S02]  /*a2f0*/  VIADD R8, R8, 0x1 ;  /* 0x0000000108087836 */ /* 0x000fe40000000000 */
[----:B------:R-:W-:-:S02]  /*a300*/  HFMA2 R7, R31, -0.00048828125, 0.00048828125, R7 ;  /* 0x900010001f077831 */ /* 0x000fc40000000007 */
[----:B-1----:R-:W-:Y:S01]  /*a310*/  IMAD.WIDE R52, R3, 0x2, R52 ;  /* 0x0000000203347825 */ /* 0x002fe200078e0234 */
[----:B------:R-:W-:Y:S02]  /*a320*/  FSEL R43, R43, -R43, !P0 ;  /* 0x8000002b2b2b7208 */ /* 0x000fe40004000000 */
[----:B------:R-:W-:Y:S02]  /*a330*/  LOP3.LUT P3, RZ, R8, 0x2, RZ, 0xc0, !PT ;  /* 0x0000000208ff7812 */ /* 0x000fe4000786c0ff */
[----:B------:R-:W-:Y:S01]  /*a340*/  PRMT R8, R7, 0x7632, R8 ;  /* 0x0000763207087816 */ /* 0x000fe20000000008 */
[----:B----4-:R-:W-:Y:S01]  /*a350*/  IMAD.WIDE R54, R3, 0x2, R54 ;  /* 0x0000000203367825 */ /* 0x010fe200078e0236 */
[----:B------:R-:W-:Y:S01]  /*a360*/  HSETP2.EQ.AND P0, P1, |R9|.H0_H0, 0.2093505859375, 0.0584716796875, PT ;  /* 0x32b32b7c09007434 */ /* 0x000fe20003902a00 */
[----:B------:R0:W4:Y:S01]  /*a370*/  LDG.E.U16 R46, desc[UR8][R52.64] ;  /* 0x00000008342e7981 */ /* 0x000122000c1e1500 */
[----:B------:R-:W-:Y:S02]  /*a380*/  LOP3.LUT R45, R8, 0x8000, R45, 0xf8, !PT ;  /* 0x00008000082d7812 */ /* 0x000fe400078ef82d */
[----:B------:R-:W-:Y:S01]  /*a390*/  F2FP.F16.F32.PACK_AB R31, RZ, R43 ;  /* 0x0000002bff1f723e */ /* 0x000fe200000000ff */
[----:B------:R1:W2:Y:S01]  /*a3a0*/  LDG.E.U16 R47, desc[UR8][R54.64] ;  /* 0x00000008362f7981 */ /* 0x0002a2000c1e1500 */
[----:B------:R-:W-:-:S02]  /*a3b0*/  SEL R8, RZ, 0x3c00, !P1 ;  /* 0x00003c00ff087807 */ /* 0x000fc40004800000 */
[----:B------:R-:W-:Y:S02]  /*a3c0*/  HSETP2.EQ.AND P2, PT, |R9|.H0_H0, 300, 300, PT ;  /* 0x5cb05cb009007434 */ /* 0x000fe40003f42a00 */
[----:B------:R-:W-:Y:S01]  /*a3d0*/  FSEL R25, R25, -R25, !P3 ;  /* 0x8000001919197208 */ /* 0x000fe20005800000 */
[----:B------:R-:W-:Y:S02]  /*a3e0*/  HADD2.F32 R49, -RZ, R28.H0_H0 ;  /* 0x2000001cff317230 */ /* 0x000fe40000004100 */
[----:B------:R-:W-:Y:S01]  /*a3f0*/  HFMA2 R9, R8.H0_H0, 0.0001220703125, 0.0001220703125, |R31|.H0_H0 ;  /* 0x0800080008097831 */ /* 0x000fe200000c081f */
[----:B------:R-:W-:Y:S02]  /*a400*/  SEL R8, RZ, 0x3c00, !P0 ;  /* 0x00003c00ff087807 */ /* 0x000fe40004000000 */
[----:B------:R-:W-:Y:S02]  /*a410*/  F2FP.F16.F32.PACK_AB R25, RZ, R25 ;  /* 0x00000019ff19723e */ /* 0x000fe400000000ff */
[----:B------:R-:W-:Y:S01]  /*a420*/  SEL R43, RZ, 0x3c00, !P2 ;  /* 0x00003c00ff2b7807 */ /* 0x000fe20005000000 */
[----:B------:R-:W-:Y:S01]  /*a430*/  FFMA R37, R49, R30, 12582912 ;  /* 0x4b40000031257423 */ /* 0x000fe2000000001e */
[----:B------:R-:W-:-:S02]  /*a440*/  PRMT R25, R25, 0x5410, R9 ;  /* 0x0000541019197816 */ /* 0x000fc40000000009 */
[----:B------:R-:W-:Y:S01]  /*a450*/  PRMT R8, R8, 0x5410, R43 ;  /* 0x0000541008087816 */ /* 0x000fe2000000002b */
[C---:B------:R-:W-:Y:S01]  /*a460*/  FADD R40, R37.reuse, -12582912 ;  /* 0xcb40000025287421 */ /* 0x040fe20000000000 */
[----:B------:R-:W-:-:S03]  /*a470*/  LOP3.LUT R9, R37, 0x1, RZ, 0xc0, !PT ;  /* 0x0000000125097812 */ /* 0x000fc600078ec0ff */
[----:B------:R-:W-:Y:S02]  /*a480*/  HFMA2 R8, R8, -0.00048828125, 0.00048828125, R25 ;  /* 0x9000100008087831 */ /* 0x000fe40000000019 */
[----:B------:R-:W-:Y:S01]  /*a490*/  FFMA R49, R40, -1.5707962512969970703, R49 ;  /* 0xbfc90fda28317823 */ /* 0x000fe20000000031 */
[----:B------:R-:W-:Y:S02]  /*a4a0*/  ISETP.NE.U32.AND P0, PT, R9, 0x1, PT ;  /* 0x000000010900780c */ /* 0x000fe40003f05070 */
[----:B------:R-:W-:Y:S01]  /*a4b0*/  PRMT R44, R8, 0x7632, R44 ;  /* 0x00007632082c7816 */ /* 0x000fe2000000002c */
[----:B------:R-:W-:Y:S01]  /*a4c0*/  FFMA R40, R40, -7.5497894158615963534e-08, R49 ;  /* 0xb3a2216828287823 */ /* 0x000fe20000000031 */
[----:B------:R-:W-:Y:S02]  /*a4d0*/  FSEL R48, R4, -0.0013887316454201936722, !P0 ;  /* 0xbab6061a04307808 */ /* 0x000fe40004000000 */
[----:B------:R-:W-:Y:S01]  /*a4e0*/  LOP3.LUT R31, R44, 0x8000, R31, 0xf8, !PT ;  /* 0x000080002c1f7812 */ /* 0x000fe200078ef81f */
[----:B------:R-:W-:Y:S01]  /*a4f0*/  FMUL R49, R40, R40 ;  /* 0x0000002828317220 */ /* 0x000fe20000400000 */
[----:B------:R-:W-:-:S05]  /*a500*/  FSEL R44, -R6, 2.4433156795566901565e-05, !P0 ;  /* 0x37ccf5ce062c7808 */ /* 0x000fca0004000100 */
[----:B------:R-:W-:Y:S01]  /*a510*/  FFMA R9, R49, R44, R48 ;  /* 0x0000002c31097223 */ /* 0x000fe20000000030 */
[----:B------:R-:W-:-:S05]  /*a520*/  FSEL R44, -R5, 0.041666645556688308716, !P0 ;  /* 0x3d2aaaa5052c7808 */ /* 0x000fca0004000100 */
[----:B------:R-:W-:Y:S01]  /*a530*/  FFMA R9, R49, R9, R44 ;  /* 0x0000000931097223 */ /* 0x000fe2000000002c */
[----:B------:R-:W-:-:S05]  /*a540*/  FSEL R44, RZ, -0.5, !P0 ;  /* 0xbf000000ff2c7808 */ /* 0x000fca0004000000 */
[----:B------:R-:W-:Y:S01]  /*a550*/  FFMA R43, R49, R9, R44 ;  /* 0x00000009312b7223 */ /* 0x000fe2000000002c */
[C---:B------:R-:W-:Y:S02]  /*a560*/  FSEL R44, R40.reuse, 1, !P0 ;  /* 0x3f800000282c7808 */ /* 0x040fe40004000000 */
[----:B------:R-:W-:Y:S01]  /*a570*/  FSEL R9, R40, R49, !P0 ;  /* 0x0000003128097208 */ /* 0x000fe20004000000 */
[----:B---3--:R-:W-:-:S04]  /*a580*/  HMUL2 R25, R34.H0_H0, R7.H0_H0 ;  /* 0x2000000722197232 */ /* 0x008fc80000000800 */
[----:B------:R-:W-:Y:S01]  /*a590*/  FFMA R9, R9, R43, R44 ;  /* 0x0000002b09097223 */ /* 0x000fe2000000002c */
[-C--:B------:R-:W-:Y:S01]  /*a5a0*/  HMUL2 R43, R34.H0_H0, -R45.reuse.H0_H0 ;  /* 0xa000002d222b7232 */ /* 0x080fe20000000800 */
[----:B------:R-:W-:Y:S02]  /*a5b0*/  FSEL R34, -R6, 2.4433156795566901565e-05, P0 ;  /* 0x37ccf5ce06227808 */ /* 0x000fe40000000100 */
[----:B------:R-:W-:Y:S01]  /*a5c0*/  FSEL R44, R4, -0.0013887316454201936722, P0 ;  /* 0xbab6061a042c7808 */ /* 0x000fe20000000000 */
[----:B------:R-:W-:Y:S02]  /*a5d0*/  IMAD.IADD R29, R36, 0x1, R29 ;  /* 0x00000001241d7824 */ /* 0x000fe400078e021d */
[----:B-----5:R-:W-:Y:S02]  /*a5e0*/  HFMA2 R25, R11.H0_H0, -R45.H0_H0, R25.H0_H0 ;  /* 0xa000002d0b197231 */ /* 0x020fe40000040819 */
[----:B------:R-:W-:Y:S02]  /*a5f0*/  FFMA R45, R49, R34, R44 ;  /* 0x00000022312d7223 */ /* 0x000fe4000000002c */
[----:B------:R-:W3:Y:S01]  /*a600*/  I2F.F16 R34, R29 ;  /* 0x0000001d00227306 */ /* 0x000ee20000200c00 */
[----:B------:R-:W-:-:S05]  /*a610*/  FSEL R44, -R5, 0.041666645556688308716, P0 ;  /* 0x3d2aaaa5052c7808 */ /* 0x000fca0000000100 */
[----:B------:R-:W-:Y:S01]  /*a620*/  FFMA R45, R49, R45, R44 ;  /* 0x0000002d312d7223 */ /* 0x000fe2000000002c */
[----:B------:R-:W-:Y:S01]  /*a630*/  FSEL R44, RZ, -0.5, P0 ;  /* 0xbf000000ff2c7808 */ /* 0x000fe20000000000 */
[----:B---3--:R-:W-:-:S05]  /*a640*/  HMUL2 R34, R34.H0_H0, 3.140625, 3.140625 ;  /* 0x4248424822227832 */ /* 0x008fca0000000800 */
[----:B------:R-:W-:Y:S02]  /*a650*/  HADD2.F32 R34, -RZ, R34.H0_H0 ;  /* 0x20000022ff227230 */ /* 0x000fe40000004100 */
[C---:B------:R-:W-:Y:S01]  /*a660*/  FFMA R45, R49.reuse, R45, R44 ;  /* 0x0000002d312d7223 */ /* 0x040fe2000000002c */
[----:B------:R-:W-:Y:S02]  /*a670*/  FSEL R44, R49, R40, !P0 ;  /* 0x00000028312c7208 */ /* 0x000fe40004000000 */
[----:B------:R-:W-:Y:S01]  /*a680*/  FMUL R51, R10, R34 ;  /* 0x000000220a337220 */ /* 0x000fe20000400000 */
[----:B------:R-:W-:-:S04]  /*a690*/  FSEL R49, R40, 1, P0 ;  /* 0x3f80000028317808 */ /* 0x000fc80000000000 */
[----:B------:R-:W-:-:S05]  /*a6a0*/  F2FP.F16.F32.PACK_AB R40, RZ, R51 ;  /* 0x00000033ff28723e */ /* 0x000fca00000000ff */
[C---:B------:R-:W-:Y:S02]  /*a6b0*/  HSETP2.GEU.AND P1, PT, |R40|.reuse.H0_H0, 8.523464202880859375e-06, 8.523464202880859375e-06, PT ;  /* 0x008f008f28007434 */ /* 0x040fe40003f2ea00 */
[----:B------:R-:W-:-:S05]  /*a6c0*/  HSETP2.GT.AND P0, PT, |R40|.H0_H0, RZ.H0_H0, PT ;  /* 0x200000ff28007234 */ /* 0x000fca0003f04a00 */
[----:B------:R-:W-:Y:S01]  /*a6d0*/  PLOP3.LUT P0, PT, P1, P0, PT, 0xf2, 0x2f ;  /* 0x00000000002f781c */ /* 0x000fe20000f01e72 */
[----:B------:R-:W-:-:S12]  /*a6e0*/  FFMA R45, R44, R45, R49 ;  /* 0x0000002d2c2d7223 */ /* 0x000fd80000000031 */
[----:B------:R-:W-:-:S04]  /*a6f0*/  @!P0 FFMA R49, -R35, R51, R34 ;  /* 0x0000003323318223 */ /* 0x000fc80000000122 */
[----:B------:R-:W-:-:S05]  /*a700*/  @!P0 FFMA R49, R10, R49, R51 ;  /* 0x000000310a318223 */ /* 0x000fca0000000033 */
[----:B------:R-:W-:Y:S02]  /*a710*/  @!P0 F2FP.F16.F32.PACK_AB R40, RZ, R49 ;  /* 0x00000031ff28823e */ /* 0x000fe400000000ff */
[C---:B------:R-:W-:Y:S01]  /*a720*/  LOP3.LUT P0, RZ, R37.reuse, 0x2, RZ, 0xc0, !PT ;  /* 0x0000000225ff7812 */ /* 0x040fe2000780c0ff */
[----:B------:R-:W-:Y:S01]  /*a730*/  VIADD R37, R37, 0x1 ;  /* 0x0000000125257836 */ /* 0x000fe20000000000 */
[C---:B------:R-:W-:Y:S02]  /*a740*/  HSETP2.EQ.AND P2, PT, |R28|.reuse.H0_H0, 300, 300, PT ;  /* 0x5cb05cb01c007434 */ /* 0x040fe40003f42a00 */
[----:B------:R-:W-:Y:S02]  /*a750*/  FSEL R45, R45, -R45, !P0 ;  /* 0x8000002d2d2d7208 */ /* 0x000fe40004000000 */
[----:B------:R-:W-:Y:S02]  /*a760*/  LOP3.LUT P3, RZ, R37, 0x2, RZ, 0xc0, !PT ;  /* 0x0000000225ff7812 */ /* 0x000fe4000786c0ff */
[----:B------:R-:W-:Y:S01]  /*a770*/  HSETP2.EQ.AND P0, P1, |R28|.H0_H0, 0.2093505859375, 0.0584716796875, PT ;  /* 0x32b32b7c1c007434 */ /* 0x000fe20003902a00 */
[----:B0-----:R-:W-:Y:S01]  /*a780*/  IMAD.WIDE R52, R3, 0x2, R52 ;  /* 0x0000000203347825 */ /* 0x001fe200078e0234 */
[----:B------:R-:W-:-:S03]  /*a790*/  FSEL R28, R9, -R9, !P3 ;  /* 0x80000009091c7208 */ /* 0x000fc60005800000 */
[----:B------:R-:W-:Y:S01]  /*a7a0*/  HFMA2 R11, R11.H0_H0, R7.H0_H0, -R43.H0_H0 ;  /* 0x200000070b0b7231 */ /* 0x000fe2000014082b */
[----:B------:R-:W-:Y:S01]  /*a7b0*/  SEL R50, RZ, 0x3c00, !P2 ;  /* 0x00003c00ff327807 */ /* 0x000fe20005000000 */
[----:B-1----:R-:W-:Y:S01]  /*a7c0*/  IMAD.WIDE R54, R3, 0x2, R54 ;  /* 0x0000000203367825 */ /* 0x002fe200078e0236 */
[----:B------:R-:W-:Y:S01]  /*a7d0*/  SEL R9, RZ, 0x3c00, !P0 ;  /* 0x00003c00ff097807 */ /* 0x000fe20004000000 */
[----:B------:R0:W3:Y:S03]  /*a7e0*/  LDG.E.U16 R7, desc[UR8][R52.64] ;  /* 0x0000000834077981 */ /* 0x0000e6000c1e1500 */
[----:B------:R-:W-:Y:S02]  /*a7f0*/  PRMT R50, R9, 0x5410, R50 ;  /* 0x0000541009327816 */ /* 0x000fe40000000032 */
[----:B------:R1:W5:Y:S01]  /*a800*/  LDG.E.U16 R9, desc[UR8][R54.64] ;  /* 0x0000000836097981 */ /* 0x000362000c1e1500 */
[----:B------:R-:W-:Y:S01]  /*a810*/  HADD2.F32 R49, -RZ, R40.H0_H0 ;  /* 0x20000028ff317230 */ /* 0x000fe20000004100 */
[----:B------:R-:W-:-:S02]  /*a820*/  F2FP.F16.F32.PACK_AB R37, RZ, R45 ;  /* 0x0000002dff25723e */ /* 0x000fc400000000ff */
[----:B------:R-:W-:Y:S02]  /*a830*/  SEL R48, RZ, 0x3c00, !P1 ;  /* 0x00003c00ff307807 */ /* 0x000fe40004800000 */
[----:B------:R-:W-:Y:S01]  /*a840*/  FFMA R34, R49, R30, 12582912 ;  /* 0x4b40000031227423 */ /* 0x000fe2000000001e */
[----:B------:R-:W-:Y:S02]  /*a850*/  F2FP.F16.F32.PACK_AB R28, RZ, R28 ;  /* 0x0000001cff1c723e */ /* 0x000fe400000000ff */
[----:B------:R-:W-:Y:S02]  /*a860*/  HFMA2 R48, R48.H0_H0, 0.0001220703125, 0.0001220703125, |R37|.H0_H0 ;  /* 0x0800080030307831 */ /* 0x000fe400000c0825 */
[C---:B------:R-:W-:Y:S01]  /*a870*/  FADD R44, R34.reuse, -12582912 ;  /* 0xcb400000222c7421 */ /* 0x040fe20000000000 */
[----:B------:R-:W-:-:S03]  /*a880*/  LOP3.LUT R43, R34, 0x1, RZ, 0xc0, !PT ;  /* 0x00000001222b7812 */ /* 0x000fc600078ec0ff */
[----:B------:R-:W-:Y:S01]  /*a890*/  FFMA R49, R44, -1.5707962512969970703, R49 ;  /* 0xbfc90fda2c317823 */ /* 0x000fe20000000031 */
[----:B------:R-:W-:Y:S02]  /*a8a0*/  PRMT R28, R28, 0x5410, R48 ;  /* 0x000054101c1c7816 */ /* 0x000fe40000000030 */
[----:B------:R-:W-:Y:S01]  /*a8b0*/  ISETP.NE.U32.AND P0, PT, R43, 0x1, PT ;  /* 0x000000012b00780c */ /* 0x000fe20003f05070 */
[----:B------:R-:W-:Y:S02]  /*a8c0*/  FFMA R44, R44, -7.5497894158615963534e-08, R49 ;  /* 0xb3a221682c2c7823 */ /* 0x000fe40000000031 */
[----:B------:R-:W-:Y:S01]  /*a8d0*/  HFMA2 R28, R50, -0.00048828125, 0.00048828125, R28 ;  /* 0x90001000321c7831 */ /* 0x000fe2000000001c */
[----:B------:R-:W-:Y:S01]  /*a8e0*/  FSEL R48, -R6, 2.4433156795566901565e-05, !P0 ;  /* 0x37ccf5ce06307808 */ /* 0x000fe20004000100 */
[----:B------:R-:W-:Y:S01]  /*a8f0*/  FMUL R45, R44, R44 ;  /* 0x0000002c2c2d7220 */ /* 0x000fe20000400000 */
[----:B------:R-:W-:Y:S01]  /*a900*/  FSEL R50, R4, -0.0013887316454201936722, !P0 ;  /* 0xbab6061a04327808 */ /* 0x000fe20004000000 */
[----:B0-----:R-:W-:Y:S01]  /*a910*/  IMAD.WIDE R52, R3, 0x2, R52 ;  /* 0x0000000203347825 */ /* 0x001fe200078e0234 */
[----:B------:R-:W-:-:S03]  /*a920*/  FSEL R49, R44, 1, !P0 ;  /* 0x3f8000002c317808 */ /* 0x000fc60004000000 */
[----:B-1----:R-:W-:-:S05]  /*a930*/  IMAD.WIDE R54, R3, 0x2, R54 ;  /* 0x0000000203367825 */ /* 0x002fca00078e0236 */
[----:B------:R0:W5:Y:S01]  /*a940*/  LDG.E.U16 R51, desc[UR8][R54.64] ;  /* 0x0000000836337981 */ /* 0x000162000c1e1500 */
[----:B------:R-:W-:Y:S01]  /*a950*/  IMAD.IADD R29, R36, 0x1, R29 ;  /* 0x00000001241d7824 */ /* 0x000fe200078e021d */
[----:B------:R-:W-:Y:S01]  /*a960*/  LOP3.LUT P2, RZ, R34, 0x2, RZ, 0xc0, !PT ;  /* 0x0000000222ff7812 */ /* 0x000fe2000784c0ff */
[C---:B----4-:R-:W-:Y:S02]  /*a970*/  HMUL2 R43, R46.reuse.H0_H0, R8.H0_H0 ;  /* 0x200000082e2b7232 */ /* 0x050fe40000000800 */
[-C--:B------:R-:W-:Y:S02]  /*a980*/  HMUL2 R46, R46.H0_H0, -R31.reuse.H0_H0 ;  /* 0xa000001f2e2e7232 */ /* 0x080fe40000000800 */
[----:B--2---:R-:W-:Y:S02]  /*a990*/  HFMA2 R31, R47.H0_H0, -R31.H0_H0, R43.H0_H0 ;  /* 0xa000001f2f1f7231 */ /* 0x004fe4000004082b */
[----:B------:R-:W-:Y:S01]  /*a9a0*/  FFMA R43, R45, R48, R50 ;  /* 0x000000302d2b7223 */ /* 0x000fe20000000032 */
[----:B------:R-:W-:-:S05]  /*a9b0*/  FSEL R48, -R5, 0.041666645556688308716, !P0 ;  /* 0x3d2aaaa505307808 */ /* 0x000fca0004000100 */
[----:B------:R-:W-:Y:S01]  /*a9c0*/  FFMA R43, R45, R43, R48 ;  /* 0x0000002b2d2b7223 */ /* 0x000fe20000000030 */
[----:B------:R-:W-:-:S05]  /*a9d0*/  FSEL R48, RZ, -0.5, !P0 ;  /* 0xbf000000ff307808 */ /* 0x000fca0004000000 */
[----:B------:R-:W-:Y:S01]  /*a9e0*/  FFMA R43, R45, R43, R48 ;  /* 0x0000002b2d2b7223 */ /* 0x000fe20000000030 */
[----:B------:R-:W-:-:S05]  /*a9f0*/  FSEL R48, R44, R45, !P0 ;  /* 0x0000002d2c307208 */ /* 0x000fca0004000000 */
[----:B------:R-:W-:Y:S02]  /*aa00*/  FFMA R43, R48, R43, R49 ;  /* 0x0000002b302b7223 */ /* 0x000fe40000000031 */
[----:B------:R1:W2:Y:S01]  /*aa10*/  LDG.E.U16 R48, desc[UR8][R52.64] ;  /* 0x0000000834307981 */ /* 0x0002a2000c1e1500 */
[----:B------:R-:W-:Y:S01]  /*aa20*/  HFMA2 R8, R47.H0_H0, R8.H0_H0, -R46.H0_H0 ;  /* 0x200000082f087231 */ /* 0x000fe2000014082e */
[----:B------:R-:W-:Y:S02]  /*aa30*/  FSEL R46, -R6, 2.4433156795566901565e-05, P0 ;  /* 0x37ccf5ce062e7808 */ /* 0x000fe40000000100 */
[----:B------:R-:W-:-:S05]  /*aa40*/  FSEL R50, R4, -0.0013887316454201936722, P0 ;  /* 0xbab6061a04327808 */ /* 0x000fca0000000000 */
[----:B------:R-:W-:Y:S01]  /*aa50*/  FFMA R47, R45, R46, R50 ;  /* 0x0000002e2d2f7223 */ /* 0x000fe20000000032 */
[----:B------:R-:W-:-:S05]  /*aa60*/  FSEL R46, -R5, 0.041666645556688308716, P0 ;  /* 0x3d2aaaa5052e7808 */ /* 0x000fca0000000100 */
[----:B------:R-:W-:Y:S01]  /*aa70*/  FFMA R46, R45, R47, R46 ;  /* 0x0000002f2d2e7223 */ /* 0x000fe2000000002e */
[----:B------:R-:W-:-:S05]  /*aa80*/  FSEL R47, RZ, -0.5, P0 ;  /* 0xbf000000ff2f7808 */ /* 0x000fca0000000000 */
[C---:B------:R-:W-:Y:S01]  /*aa90*/  FFMA R46, R45.reuse, R46, R47 ;  /* 0x0000002e2d2e7223 */ /* 0x040fe2000000002f */
[----:B------:R-:W-:Y:S02]  /*aaa0*/  FSEL R45, R45, R44, !P0 ;  /* 0x0000002c2d2d7208 */ /* 0x000fe40004000000 */
[----:B------:R-:W-:-:S05]  /*aab0*/  FSEL R44, R44, 1, P0 ;  /* 0x3f8000002c2c7808 */ /* 0x000fca0000000000 */
[----:B------:R-:W-:Y:S02]  /*aac0*/  FFMA R44, R45, R46, R44 ;  /* 0x0000002e2d2c7223 */ /* 0x000fe4000000002c */
[----:B------:R-:W4:Y:S02]  /*aad0*/  I2F.F16 R45, R29 ;  /* 0x0000001d002d7306 */ /* 0x000f240000200c00 */
[----:B----4-:R-:W-:Y:S02]  /*aae0*/  HMUL2 R46, R45.H0_H0, 3.140625, 3.140625 ;  /* 0x424842482d2e7832 */ /* 0x010fe40000000800 */
[----:B------:R-:W-:-:S03]  /*aaf0*/  VIADD R45, R34, 0x1 ;  /* 0x00000001222d7836 */ /* 0x000fc60000000000 */
[----:B------:R-:W-:Y:S02]  /*ab00*/  HADD2.F32 R46, -RZ, R46.H0_H0 ;  /* 0x2000002eff2e7230 */ /* 0x000fe40000004100 */
[----:B------:R-:W-:-:S03]  /*ab10*/  LOP3.LUT P3, RZ, R45, 0x2, RZ, 0xc0, !PT ;  /* 0x000000022dff7812 */ /* 0x000fc6000786c0ff */
[----:B------:R-:W-:-:S05]  /*ab20*/  FMUL R49, R10, R46 ;  /* 0x0000002e0a317220 */ /* 0x000fca0000400000 */
[----:B------:R-:W-:-:S05]  /*ab30*/  F2FP.F16.F32.PACK_AB R45, RZ, R49 ;  /* 0x00000031ff2d723e */ /* 0x000fca00000000ff */
[C---:B------:R-:W-:Y:S02]  /*ab40*/  HSETP2.GEU.AND P1, PT, |R45|.reuse.H0_H0, 8.523464202880859375e-06, 8.523464202880859375e-06, PT ;  /* 0x008f008f2d007434 */ /* 0x040fe40003f2ea00 */
[----:B------:R-:W-:-:S05]  /*ab50*/  HSETP2.GT.AND P0, PT, |R45|.H0_H0, RZ.H0_H0, PT ;  /* 0x200000ff2d007234 */ /* 0x000fca0003f04a00 */
[----:B------:R-:W-:Y:S02]  /*ab60*/  PLOP3.LUT P0, PT, P1, P0, PT, 0xf2, 0x2f ;  /* 0x00000000002f781c */ /* 0x000fe40000f01e72 */
[----:B------:R-:W-:Y:S02]  /*ab70*/  FSEL R44, R44, -R44, !P2 ;  /* 0x8000002c2c2c7208 */ /* 0x000fe40005000000 */
[----:B------:R-:W-:Y:S02]  /*ab80*/  PRMT R50, R28, 0x7632, R50 ;  /* 0x000076321c327816 */ /* 0x000fe40000000032 */
[----:B------:R-:W-:Y:S02]  /*ab90*/  HSETP2.EQ.AND P1, P4, |R40|.H0_H0, 0.2093505859375, 0.0584716796875, PT ;  /* 0x32b32b7c28007434 */ /* 0x000fe40003c22a00 */
[----:B------:R-:W-:Y:S02]  /*aba0*/  F2FP.F16.F32.PACK_AB R44, RZ, R44 ;  /* 0x0000002cff2c723e */ /* 0x000fe400000000ff */
[----:B------:R-:W-:-:S02]  /*abb0*/  LOP3.LUT R50, R50, 0x8000, R37, 0xf8, !PT ;  /* 0x0000800032327812 */ /* 0x000fc400078ef825 */
[----:B------:R-:W-:Y:S01]  /*abc0*/  FSEL R37, R43, -R43, !P3 ;  /* 0x8000002b2b257208 */ /* 0x000fe20005800000 */
[--C-:B------:R-:W-:Y:S01]  /*abd0*/  @!P0 FFMA R47, -R35, R49, R46.reuse ;  /* 0x00000031232f8223 */ /* 0x100fe2000000012e */
[----:B------:R-:W-:Y:S02]  /*abe0*/  HSETP2.EQ.AND P5, PT, |R40|.H0_H0, 300, 300, PT ;  /* 0x5cb05cb028007434 */ /* 0x000fe40003fa2a00 */
[----:B------:R-:W-:Y:S02]  /*abf0*/  PRMT R46, R44, 0x7610, R46 ;  /* 0x000076102c2e7816 */ /* 0x000fe4000000002e */
[----:B------:R-:W-:Y:S01]  /*ac00*/  SEL R43, RZ, 0x3c00, !P4 ;  /* 0x00003c00ff2b7807 */ /* 0x000fe20006000000 */
[----:B------:R-:W-:Y:S01]  /*ac10*/  @!P0 FFMA R34, R10, R47, R49 ;  /* 0x0000002f0a228223 */ /* 0x000fe20000000031 */
[----:B------:R-:W-:Y:S02]  /*ac20*/  SEL R47, RZ, 0x3c00, !P1 ;  /* 0x00003c00ff2f7807 */ /* 0x000fe40004800000 */
[----:B------:R-:W-:Y:S01]  /*ac30*/  SEL R40, RZ, 0x3c00, !P5 ;  /* 0x00003c00ff287807 */ /* 0x000fe20006800000 */
[----:B------:R-:W-:Y:S01]  /*ac40*/  HFMA2 R43, R43.H0_H0, 0.0001220703125, 0.0001220703125, |R46|.H0_H0 ;  /* 0x080008002b2b7831 */ /* 0x000fe200000c082e */
[----:B------:R-:W-:-:S02]  /*ac50*/  F2FP.F16.F32.PACK_AB R37, RZ, R37 ;  /* 0x00000025ff25723e */ /* 0x000fc400000000ff */
[--C-:B------:R-:W-:Y:S02]  /*ac60*/  PRMT R47, R47, 0x5410, R40.reuse ;  /* 0x000054102f2f7816 */ /* 0x100fe40000000028 */
[----:B------:R-:W-:Y:S02]  /*ac70*/  PRMT R40, R45, 0x7610, R40 ;  /* 0x000076102d287816 */ /* 0x000fe40000000028 */
[----:B------:R-:W-:Y:S02]  /*ac80*/  PRMT R37, R37, 0x5410, R43 ;  /* 0x0000541025257816 */ /* 0x000fe4000000002b */
[----:B------:R-:W-:-:S03]  /*ac90*/  @!P0 F2FP.F16.F32.PACK_AB R40, RZ, R34 ;  /* 0x00000022ff28823e */ /* 0x000fc600000000ff */
[----:B------:R-:W-:Y:S02]  /*aca0*/  HFMA2 R47, R47, -0.00048828125, 0.00048828125, R37 ;  /* 0x900010002f2f7831 */ /* 0x000fe40000000025 */
[----:B------:R-:W-:Y:S02]  /*acb0*/  HADD2.F32 R37, -RZ, R40.H0_H0 ;  /* 0x20000028ff257230 */ /* 0x000fe40000004100 */
[C---:B---3--:R-:W-:Y:S02]  /*acc0*/  HMUL2 R34, R7.reuse.H0_H0, R28.H0_H0 ;  /* 0x2000001c07227232 */ /* 0x048fe40000000800 */
[-C--:B------:R-:W-:Y:S02]  /*acd0*/  HMUL2 R43, R7.H0_H0, -R50.reuse.H0_H0 ;  /* 0xa0000032072b7232 */ /* 0x080fe40000000800 */
[----:B------:R-:W-:Y:S01]  /*ace0*/  FFMA R7, R37, R30, 12582912 ;  /* 0x4b40000025077423 */ /* 0x000fe2000000001e */
[C---:B-----5:R-:W-:Y:S02]  /*acf0*/  HFMA2 R34, R9.reuse.H0_H0, -R50.H0_H0, R34.H0_H0 ;  /* 0xa000003209227231 */ /* 0x060fe40000040822 */
[----:B------:R-:W-:-:S02]  /*ad00*/  HFMA2 R9, R9.H0_H0, R28.H0_H0, -R43.H0_H0 ;  /* 0x2000001c09097231 */ /* 0x000fc4000014082b */
[C---:B------:R-:W-:Y:S01]  /*ad10*/  LOP3.LUT R43, R7.reuse, 0x1, RZ, 0xc0, !PT ;  /* 0x00000001072b7812 */ /* 0x040fe200078ec0ff */
[----:B------:R-:W-:-:S03]  /*ad20*/  FADD R28, R7, -12582912 ;  /* 0xcb400000071c7421 */ /* 0x000fc60000000000 */
[----:B------:R-:W-:Y:S01]  /*ad30*/  ISETP.NE.U32.AND P0, PT, R43, 0x1, PT ;  /* 0x000000012b00780c */ /* 0x000fe20003f05070 */
[--C-:B------:R-:W-:Y:S01]  /*ad40*/  FFMA R43, R28, -1.5707962512969970703, R37.reuse ;  /* 0xbfc90fda1c2b7823 */ /* 0x100fe20000000025 */
[----:B------:R-:W-:-:S03]  /*ad50*/  PRMT R37, R47, 0x7632, R37 ;  /* 0x000076322f257816 */ /* 0x000fc60000000025 */
[----:B------:R-:W-:Y:S01]  /*ad60*/  FFMA R28, R28, -7.5497894158615963534e-08, R43 ;  /* 0xb3a221681c1c7823 */ /* 0x000fe2000000002b */
[----:B------:R-:W-:Y:S02]  /*ad70*/  FSEL R44, -R6, 2.4433156795566901565e-05, !P0 ;  /* 0x37ccf5ce062c7808 */ /* 0x000fe40004000100 */
[----:B------:R-:W-:Y:S01]  /*ad80*/  FSEL R50, R4, -0.0013887316454201936722, !P0 ;  /* 0xbab6061a04327808 */ /* 0x000fe20004000000 */
[----:B------:R-:W-:Y:S01]  /*ad90*/  FMUL R43, R28, R28 ;  /* 0x0000001c1c2b7220 */ /* 0x000fe20000400000 */
[----:B------:R-:W-:-:S03]  /*ada0*/  LOP3.LUT R46, R37, 0x8000, R46, 0xf8, !PT ;  /* 0x00008000252e7812 */ /* 0x000fc600078ef82e */
        /* <DEDUP_REMOVED lines=9> */
[----:B------:R-:W-:Y:S02]  /*ae40*/  FSEL R44, -R6, 2.4433156795566901565e-05, P0 ;  /* 0x37ccf5ce062c7808 */ /* 0x000fe40000000100 */
[----:B------:R-:W-:-:S03]  /*ae50*/  FSEL R49, -R5, 0.041666645556688308716, P0 ;  /* 0x3d2aaaa505317808 */ /* 0x000fc60000000100 */
[----:B------:R-:W-:-:S04]  /*ae60*/  FFMA R44, R43, R44, R50 ;  /* 0x0000002c2b2c7223 */ /* 0x000fc80000000032 */
[----:B------:R-:W-:Y:S01]  /*ae70*/  FFMA R44, R43, R44, R49 ;  /* 0x0000002c2b2c7223 */ /* 0x000fe20000000031 */
[----:B------:R-:W-:-:S05]  /*ae80*/  FSEL R49, RZ, -0.5, P0 ;  /* 0xbf000000ff317808 */ /* 0x000fca0000000000 */
[C---:B------:R-:W-:Y:S01]  /*ae90*/  FFMA R44, R43.reuse, R44, R49 ;  /* 0x0000002c2b2c7223 */ /* 0x040fe20000000031 */
[----:B------:R-:W-:Y:S02]  /*aea0*/  FSEL R43, R43, R28, !P0 ;  /* 0x0000001c2b2b7208 */ /* 0x000fe40004000000 */
[----:B------:R-:W-:-:S05]  /*aeb0*/  FSEL R28, R28, 1, P0 ;  /* 0x3f8000001c1c7808 */ /* 0x000fca0000000000 */
[----:B------:R-:W-:Y:S01]  /*aec0*/  FFMA R43, R43, R44, R28 ;  /* 0x0000002c2b2b7223 */ /* 0x000fe2000000001c */
[C---:B------:R-:W-:Y:S01]  /*aed0*/  VIADD R28, R7.reuse, 0x1 ;  /* 0x00000001071c7836 */ /* 0x040fe20000000000 */
[----:B------:R-:W-:Y:S01]  /*aee0*/  LOP3.LUT P0, RZ, R7, 0x2, RZ, 0xc0, !PT ;  /* 0x0000000207ff7812 */ /* 0x000fe2000780c0ff */
[----:B------:R-:W-:-:S03]  /*aef0*/  IMAD.IADD R7, R36, 0x1, R29 ;  /* 0x0000000124077824 */ /* 0x000fc600078e021d */
[----:B------:R-:W-:Y:S01]  /*af00*/  LOP3.LUT P3, RZ, R28, 0x2, RZ, 0xc0, !PT ;  /* 0x000000021cff7812 */ /* 0x000fe2000786c0ff */
[----:B------:R-:W-:-:S03]  /*af10*/  IMAD.WIDE R28, R3, 0x2, R52 ;  /* 0x00000002031c7825 */ /* 0x000fc600078e0234 */
[----:B------:R-:W-:Y:S01]  /*af20*/  FSEL R49, R37, -R37, !P3 ;  /* 0x8000002525317208 */ /* 0x000fe20005800000 */
[----:B0-----:R-:W-:Y:S01]  /*af30*/  IMAD.WIDE R54, R3, 0x2, R54 ;  /* 0x0000000203367825 */ /* 0x001fe200078e0236 */
[----:B------:R-:W3:Y:S01]  /*af40*/  LDG.E.U16 R37, desc[UR8][R28.64] ;  /* 0x000000081c257981 */ /* 0x000ee2000c1e1500 */
[----:B------:R-:W-:-:S03]  /*af50*/  FSEL R50, R43, -R43, !P0 ;  /* 0x8000002b2b327208 */ /* 0x000fc60004000000 */
[----:B------:R-:W4:Y:S01]  /*af60*/  LDG.E.U16 R43, desc[UR8][R54.64] ;  /* 0x00000008362b7981 */ /* 0x000f22000c1e1500 */
[C---:B------:R-:W-:Y:S01]  /*af70*/  HSETP2.EQ.AND P0, P1, |R40|.reuse.H0_H0, 0.2093505859375, 0.0584716796875, PT ;  /* 0x32b32b7c28007434 */ /* 0x040fe20003902a00 */
[----:B------:R-:W0:Y:S01]  /*af80*/  I2F.F16 R44, R7 ;  /* 0x00000007002c7306 */ /* 0x000e220000200c00 */
[----:B------:R-:W-:Y:S02]  /*af90*/  F2FP.F16.F32.PACK_AB R50, RZ, R50 ;  /* 0x00000032ff32723e */ /* 0x000fe400000000ff */
[----:B------:R-:W-:Y:S02]  /*afa0*/  HSETP2.EQ.AND P2, PT, |R40|.H0_H0, 300, 300, PT ;  /* 0x5cb05cb028007434 */ /* 0x000fe40003f42a00 */
[----:B-1----:R-:W-:Y:S02]  /*afb0*/  SEL R53, RZ, 0x3c00, !P1 ;  /* 0x00003c00ff357807 */ /* 0x002fe40004800000 */
[----:B------:R-:W-:Y:S02]  /*afc0*/  F2FP.F16.F32.PACK_AB R49, RZ, R49 ;  /* 0x00000031ff31723e */ /* 0x000fe400000000ff */
[----:B------:R-:W-:Y:S01]  /*afd0*/  SEL R52, RZ, 0x3c00, !P2 ;  /* 0x00003c00ff347807 */ /* 0x000fe20005000000 */
[----:B------:R-:W-:Y:S01]  /*afe0*/  HFMA2 R40, R53.H0_H0, 0.0001220703125, 0.0001220703125, |R50|.H0_H0 ;  /* 0x0800080035287831 */ /* 0x000fe200000c0832 */
[----:B------:R-:W-:-:S04]  /*aff0*/  SEL R53, RZ, 0x3c00, !P0 ;  /* 0x00003c00ff357807 */ /* 0x000fc80004000000 */
[----:B------:R-:W-:Y:S01]  /*b000*/  PRMT R52, R53, 0x5410, R52 ;  /* 0x0000541035347816 */ /* 0x000fe20000000034 */
[----:B0-----:R-:W-:Y:S01]  /*b010*/  HMUL2 R44, R44.H0_H0, 3.140625, 3.140625 ;  /* 0x424842482c2c7832 */ /* 0x001fe20000000800 */
[----:B------:R-:W-:-:S05]  /*b020*/  PRMT R49, R49, 0x5410, R40 ;  /* 0x0000541031317816 */ /* 0x000fca0000000028 */
[----:B------:R-:W-:Y:S02]  /*b030*/  HFMA2 R40, R52, -0.00048828125, 0.00048828125, R49 ;  /* 0x9000100034287831 */ /* 0x000fe40000000031 */
[----:B------:R-:W-:-:S05]  /*b040*/  HADD2.F32 R52, -RZ, R44.H0_H0 ;  /* 0x2000002cff347230 */ /* 0x000fca0000004100 */
[----:B------:R-:W-:-:S05]  /*b050*/  FMUL R49, R10, R52 ;  /* 0x000000340a317220 */ /* 0x000fca0000400000 */
[----:B------:R-:W-:-:S05]  /*b060*/  F2FP.F16.F32.PACK_AB R44, RZ, R49 ;  /* 0x00000031ff2c723e */ /* 0x000fca00000000ff */
[C---:B------:R-:W-:Y:S02]  /*b070*/  HSETP2.GEU.AND P1, PT, |R44|.reuse.H0_H0, 8.523464202880859375e-06, 8.523464202880859375e-06, PT ;  /* 0x008f008f2c007434 */ /* 0x040fe40003f2ea00 */
[----:B------:R-:W-:-:S05]  /*b080*/  HSETP2.GT.AND P0, PT, |R44|.H0_H0, RZ.H0_H0, PT ;  /* 0x200000ff2c007234 */ /* 0x000fca0003f04a00 */
[----:B------:R-:W-:-:S13]  /*b090*/  PLOP3.LUT P0, PT, P1, P0, PT, 0xf2, 0x2f ;  /* 0x00000000002f781c */ /* 0x000fda0000f01e72 */
[----:B------:R-:W-:-:S04]  /*b0a0*/  @!P0 FFMA R52, -R35, R49, R52 ;  /* 0x0000003123348223 */ /* 0x000fc80000000134 */
[----:B------:R-:W-:-:S05]  /*b0b0*/  @!P0 FFMA R49, R10, R52, R49 ;  /* 0x000000340a318223 */ /* 0x000fca0000000031 */
[----:B------:R-:W-:-:S05]  /*b0c0*/  @!P0 F2FP.F16.F32.PACK_AB R44, RZ, R49 ;  /* 0x00000031ff2c823e */ /* 0x000fca00000000ff */
[----:B------:R-:W-:Y:S02]  /*b0d0*/  HADD2.F32 R49, -RZ, R44.H0_H0 ;  /* 0x2000002cff317230 */ /* 0x000fe40000004100 */
[CC--:B--2---:R-:W-:Y:S02]  /*b0e0*/  HMUL2 R45, R48.reuse.H0_H0, R47.reuse.H0_H0 ;  /* 0x2000002f302d7232 */ /* 0x0c4fe40000000800 */
[-C--:B------:R-:W-:Y:S02]  /*b0f0*/  HMUL2 R48, R48.H0_H0, -R46.reuse.H0_H0 ;  /* 0xa000002e30307232 */ /* 0x080fe40000000800 */
[C---:B------:R-:W-:Y:S02]  /*b100*/  HFMA2 R45, R51.reuse.H0_H0, -R46.H0_H0, R45.H0_H0 ;  /* 0xa000002e332d7231 */ /* 0x040fe4000004082d */
[----:B------:R-:W-:Y:S01]  /*b110*/  FFMA R46, R49, R30, 12582912 ;  /* 0x4b400000312e7423 */ /* 0x000fe2000000001e */
[----:B------:R-:W-:-:S04]  /*b120*/  HFMA2 R47, R51.H0_H0, R47.H0_H0, -R48.H0_H0 ;  /* 0x2000002f332f7231 */ /* 0x000fc80000140830 */
[----:B------:R-:W-:-:S04]  /*b130*/  LOP3.LUT R48, R46, 0x1, RZ, 0xc0, !PT ;  /* 0x000000012e307812 */ /* 0x000fc800078ec0ff */
[----:B------:R-:W-:Y:S01]  /*b140*/  ISETP.NE.U32.AND P0, PT, R48, 0x1, PT ;  /* 0x000000013000780c */ /* 0x000fe20003f05070 */
[----:B------:R-:W-:-:S04]  /*b150*/  FADD R48, R46, -12582912 ;  /* 0xcb4000002e307421 */ /* 0x000fc80000000000 */
[--C-:B------:R-:W-:Y:S01]  /*b160*/  FFMA R51, R48, -1.5707962512969970703, R49.reuse ;  /* 0xbfc90fda30337823 */ /* 0x100fe20000000031 */
[----:B------:R-:W-:-:S03]  /*b170*/  PRMT R49, R40, 0x7632, R49 ;  /* 0x0000763228317816 */ /* 0x000fc60000000031 */
[----:B------:R-:W-:Y:S01]  /*b180*/  FFMA R48, R48, -7.5497894158615963534e-08, R51 ;  /* 0xb3a2216830307823 */ /* 0x000fe20000000033 */
[----:B------:R-:W-:Y:S02]  /*b190*/  LOP3.LUT R50, R49, 0x8000, R50, 0xf8, !PT ;  /* 0x0000800031327812 */ /* 0x000fe400078ef832 */
[----:B------:R-:W-:Y:S01]  /*b1a0*/  FSEL R51, -R6, 2.4433156795566901565e-05, !P0 ;  /* 0x37ccf5ce06337808 */ /* 0x000fe20004000100 */
[----:B------:R-:W-:Y:S01]  /*b1b0*/  FMUL R49, R48, R48 ;  /* 0x0000003030317220 */ /* 0x000fe20000400000 */
[----:B------:R-:W-:-:S05]  /*b1c0*/  FSEL R52, R4, -0.0013887316454201936722, !P0 ;  /* 0xbab6061a04347808 */ /* 0x000fca0004000000 */
[----:B------:R-:W-:Y:S01]  /*b1d0*/  FFMA R52, R49, R51, R52 ;  /* 0x0000003331347223 */ /* 0x000fe20000000034 */
[----:B------:R-:W-:-:S05]  /*b1e0*/  FSEL R51, -R5, 0.041666645556688308716, !P0 ;  /* 0x3d2aaaa505337808 */ /* 0x000fca0004000100 */
[----:B------:R-:W-:Y:S01]  /*b1f0*/  FFMA R52, R49, R52, R51 ;  /* 0x0000003431347223 */ /* 0x000fe20000000033 */
[----:B------:R-:W-:Y:S02]  /*b200*/  FSEL R51, RZ, -0.5, !P0 ;  /* 0xbf000000ff337808 */ /* 0x000fe40004000000 */
[----:B------:R-:W-:-:S03]  /*b210*/  FSEL R53, R48, R49, !P0 ;  /* 0x0000003130357208 */ /* 0x000fc60004000000 */
[----:B------:R-:W-:Y:S01]  /*b220*/  FFMA R51, R49, R52, R51 ;  /* 0x0000003431337223 */ /* 0x000fe20000000033 */
[----:B------:R-:W-:Y:S02]  /*b230*/  FSEL R52, R48, 1, !P0 ;  /* 0x3f80000030347808 */ /* 0x000fe40004000000 */
[----:B------:R-:W-:Y:S01]  /*b240*/  PRMT R57, R11, 0x7610, R57 ;  /* 0x000076100b397816 */ /* 0x000fe20000000039 */
[----:B------:R-:W-:Y:S01]  /*b250*/  IMAD.IADD R11, R36, 0x1, R7 ;  /* 0x00000001240b7824 */ /* 0x000fe200078e0207 */
[----:B------:R-:W-:Y:S01]  /*b260*/  FSEL R56, R4, -0.0013887316454201936722, P0 ;  /* 0xbab6061a04387808 */ /* 0x000fe20000000000 */
[----:B------:R-:W-:Y:S01]  /*b270*/  FFMA R51, R53, R51, R52 ;  /* 0x0000003335337223 */ /* 0x000fe20000000034 */
[----:B------:R-:W-:Y:S01]  /*b280*/  FSEL R52, -R6, 2.4433156795566901565e-05, P0 ;  /* 0x37ccf5ce06347808 */ /* 0x000fe20000000100 */
[----:B------:R-:W0:Y:S01]  /*b290*/  I2F.F16 R7, R11 ;  /* 0x0000000b00077306 */ /* 0x000e220000200c00 */
[----:B------:R-:W-:Y:S02]  /*b2a0*/  PRMT R53, R25, 0x7610, R53 ;  /* 0x0000761019357816 */ /* 0x000fe40000000035 */
[----:B------:R-:W-:Y:S01]  /*b2b0*/  FSEL R25, -R5, 0.041666645556688308716, P0 ;  /* 0x3d2aaaa505197808 */ /* 0x000fe20000000100 */
[----:B------:R-:W-:-:S04]  /*b2c0*/  FFMA R52, R49, R52, R56 ;  /* 0x0000003431347223 */ /* 0x000fc80000000038 */
[----:B------:R-:W-:Y:S01]  /*b2d0*/  FFMA R52, R49, R52, R25 ;  /* 0x0000003431347223 */ /* 0x000fe20000000019 */
[----:B------:R-:W-:-:S05]  /*b2e0*/  FSEL R25, RZ, -0.5, P0 ;  /* 0xbf000000ff197808 */ /* 0x000fca0000000000 */
[C---:B------:R-:W-:Y:S01]  /*b2f0*/  FFMA R25, R49.reuse, R52, R25 ;  /* 0x0000003431197223 */ /* 0x040fe20000000019 */
[----:B------:R-:W-:Y:S01]  /*b300*/  FSEL R52, R49, R48, !P0 ;  /* 0x0000003031347208 */ /* 0x000fe20004000000 */
[----:B0-----:R-:W-:Y:S01]  /*b310*/  HMUL2 R7, R7.H0_H0, 3.140625, 3.140625 ;  /* 0x4248424807077832 */ /* 0x001fe20000000800 */
[----:B------:R-:W-:-:S05]  /*b320*/  FSEL R49, R48, 1, P0 ;  /* 0x3f80000030317808 */ /* 0x000fca0000000000 */
[----:B------:R-:W-:Y:S01]  /*b330*/  FFMA R48, R52, R25, R49 ;  /* 0x0000001934307223 */ /* 0x000fe20000000031 */
        /* <DEDUP_REMOVED lines=8> */
[----:B------:R-:W-:Y:S02]  /*b3c0*/  @!P0 F2FP.F16.F32.PACK_AB R7, RZ, R49 ;  /* 0x00000031ff07823e */ /* 0x000fe400000000ff */
[C---:B------:R-:W-:Y:S01]  /*b3d0*/  LOP3.LUT P0, RZ, R46.reuse, 0x2, RZ, 0xc0, !PT ;  /* 0x000000022eff7812 */ /* 0x040fe2000780c0ff */
[----:B------:R-:W-:-:S03]  /*b3e0*/  VIADD R46, R46, 0x1 ;  /* 0x000000012e2e7836 */ /* 0x000fc60000000000 */
[----:B------:R-:W-:-:S04]  /*b3f0*/  FSEL R48, R48, -R48, !P0 ;  /* 0x8000003030307208 */ /* 0x000fc80004000000 */
[C---:B------:R-:W-:Y:S02]  /*b400*/  HSETP2.EQ.AND P0, P1, |R44|.reuse.H0_H0, 0.2093505859375, 0.0584716796875, PT ;  /* 0x32b32b7c2c007434 */ /* 0x040fe40003902a00 */
[----:B------:R-:W-:Y:S02]  /*b410*/  F2FP.F16.F32.PACK_AB R48, RZ, R48 ;  /* 0x00000030ff30723e */ /* 0x000fe400000000ff */
[----:B------:R-:W-:Y:S02]  /*b420*/  LOP3.LUT P3, RZ, R46, 0x2, RZ, 0xc0, !PT ;  /* 0x000000022eff7812 */ /* 0x000fe4000786c0ff */
[----:B------:R-:W-:Y:S02]  /*b430*/  PRMT R49, R48, 0x7610, R49 ;  /* 0x0000761030317816 */ /* 0x000fe40000000031 */
[----:B------:R-:W-:Y:S02]  /*b440*/  SEL R46, RZ, 0x3c00, !P1 ;  /* 0x00003c00ff2e7807 */ /* 0x000fe40004800000 */
[----:B------:R-:W-:-:S02]  /*b450*/  HSETP2.EQ.AND P2, PT, |R44|.H0_H0, 300, 300, PT ;  /* 0x5cb05cb02c007434 */ /* 0x000fc40003f42a00 */
        /* <DEDUP_REMOVED lines=9> */
[----:B------:R-:W-:Y:S02]  /*b4f0*/  IMAD.IADD R36, R36, 0x1, R11 ;  /* 0x0000000124247824 */ /* 0x000fe400078e020b */
[C---:B------:R-:W-:Y:S02]  /*b500*/  FADD R11, R25.reuse, -12582912 ;  /* 0xcb400000190b7421 */ /* 0x040fe40000000000 */
[----:B------:R-:W-:Y:S01]  /*b510*/  HFMA2 R46, R48, -0.00048828125, 0.00048828125, R44 ;  /* 0x90001000302e7831 */ /* 0x000fe2000000002c */
[----:B------:R-:W-:Y:S01]  /*b520*/  LOP3.LUT R44, R25, 0x1, RZ, 0xc0, !PT ;  /* 0x00000001192c7812 */ /* 0x000fe200078ec0ff */
[----:B------:R-:W-:-:S03]  /*b530*/  FFMA R52, R11, -1.5707962512969970703, R52 ;  /* 0xbfc90fda0b347823 */ /* 0x000fc60000000034 */
[----:B------:R-:W-:Y:S01]  /*b540*/  ISETP.NE.U32.AND P0, PT, R44, 0x1, PT ;  /* 0x000000012c00780c */ /* 0x000fe20003f05070 */
[----:B------:R-:W-:Y:S01]  /*b550*/  FFMA R11, R11, -7.5497894158615963534e-08, R52 ;  /* 0xb3a221680b0b7823 */ /* 0x000fe20000000034 */
[----:B------:R-:W-:Y:S01]  /*b560*/  PRMT R44, R46, 0x7632, R44 ;  /* 0x000076322e2c7816 */ /* 0x000fe2000000002c */
[----:B------:R0:W-:Y:S01]  /*b570*/  STS.U16 [R39+0x200], R53 ;  /* 0x0002003527007388 */ /* 0x0001e20000000400 */
[----:B------:R-:W-:Y:S02]  /*b580*/  FSEL R51, -R6, 2.4433156795566901565e-05, !P0 ;  /* 0x37ccf5ce06337808 */ /* 0x000fe40004000100 */
[----:B------:R-:W-:Y:S01]  /*b590*/  LOP3.LUT R49, R44, 0x8000, R49, 0xf8, !PT ;  /* 0x000080002c317812 */ /* 0x000fe200078ef831 */
[----:B------:R-:W-:Y:S01]  /*b5a0*/  FMUL R44, R11, R11 ;  /* 0x0000000b0b2c7220 */ /* 0x000fe20000400000 */
[----:B0-----:R-:W-:-:S05]  /*b5b0*/  FSEL R53, R4, -0.0013887316454201936722, !P0 ;  /* 0xbab6061a04357808 */ /* 0x001fca0004000000 */
[----:B------:R-:W-:Y:S01]  /*b5c0*/  FFMA R48, R44, R51, R53 ;  /* 0x000000332c307223 */ /* 0x000fe20000000035 */
[----:B------:R-:W-:Y:S01]  /*b5d0*/  FSEL R51, -R5, 0.041666645556688308716, !P0 ;  /* 0x3d2aaaa505337808 */ /* 0x000fe20004000100 */
[----:B------:R-:W0:Y:S01]  /*b5e0*/  I2F.F16 R36, R36 ;  /* 0x0000002400247306 */ /* 0x000e220000200c00 */
[----:B------:R-:W-:-:S04]  /*b5f0*/  IMAD.WIDE R58, R3, 0x2, R28 ;  /* 0x00000002033a7825 */ /* 0x000fc800078e021c */
[----:B------:R-:W-:Y:S01]  /*b600*/  FFMA R48, R44, R48, R51 ;  /* 0x000000302c307223 */ /* 0x000fe20000000033 */
[----:B------:R-:W-:Y:S01]  /*b610*/  FSEL R51, RZ, -0.5, !P0 ;  /* 0xbf000000ff337808 */ /* 0x000fe20004000000 */
[----:B------:R1:W-:Y:S01]  /*b620*/  STS.U16 [R39], R57 ;  /* 0x0000003927007388 */ /* 0x0003e20000000400 */
[----:B------:R-:W-:-:S03]  /*b630*/  FSEL R52, R11, 1, !P0 ;  /* 0x3f8000000b347808 */ /* 0x000fc60004000000 */
[----:B------:R-:W-:Y:S01]  /*b640*/  FFMA R51, R44, R48, R51 ;  /* 0x000000302c337223 */ /* 0x000fe20000000033 */
[----:B------:R-:W-:Y:S01]  /*b650*/  PRMT R48, R31, 0x7610, R48 ;  /* 0x000076101f307816 */ /* 0x000fe20000000030 */
[----:B------:R-:W-:Y:S01]  /*b660*/  IMAD.WIDE R60, R3, 0x2, R58 ;  /* 0x00000002033c7825 */ /* 0x000fe200078e023a */
[----:B------:R-:W-:Y:S01]  /*b670*/  FSEL R31, R11, R44, !P0 ;  /* 0x0000002c0b1f7208 */ /* 0x000fe20004000000 */
[----:B------:R2:W5:Y:S01]  /*b680*/  LDG.E.U16 R28, desc[UR8][R58.64] ;  /* 0x000000083a1c7981 */ /* 0x000562000c1e1500 */
[----:B------:R-:W-:Y:S02]  /*b690*/  FSEL R53, -R6, 2.4433156795566901565e-05, P0 ;  /* 0x37ccf5ce06357808 */ /* 0x000fe40000000100 */
[----:B-1----:R-:W-:Y:S01]  /*b6a0*/  FSEL R57, R4, -0.0013887316454201936722, P0 ;  /* 0xbab6061a04397808 */ /* 0x002fe20000000000 */
[----:B------:R-:W-:Y:S01]  /*b6b0*/  FFMA R31, R31, R51, R52 ;  /* 0x000000331f1f7223 */ /* 0x000fe20000000034 */
[----:B------:R-:W-:Y:S01]  /*b6c0*/  PRMT R56, R8, 0x7610, R56 ;  /* 0x0000761008387816 */ /* 0x000fe20000000038 */
[----:B------:R1:W5:Y:S01]  /*b6d0*/  LDG.E.U16 R51, desc[UR8][R60.64] ;  /* 0x000000083c337981 */ /* 0x000362000c1e1500 */
[----:B0-----:R-:W-:Y:S01]  /*b6e0*/  HMUL2 R8, R36.H0_H0, 3.140625, 3.140625 ;  /* 0x4248424824087832 */ /* 0x001fe20000000800 */
[----:B------:R-:W-:Y:S01]  /*b6f0*/  FSEL R36, -R5, 0.041666645556688308716, P0 ;  /* 0x3d2aaaa505247808 */ /* 0x000fe20000000100 */
[----:B------:R-:W-:Y:S01]  /*b700*/  FFMA R53, R44, R53, R57 ;  /* 0x000000352c357223 */ /* 0x000fe20000000039 */
[----:B--2---:R-:W-:-:S04]  /*b710*/  IMAD.WIDE R58, R3, 0x2, R54 ;  /* 0x00000002033a7825 */ /* 0x004fc800078e0236 */
[----:B-1----:R-:W-:-:S04]  /*b720*/  IMAD.WIDE R60, R3, 0x2, R60 ;  /* 0x00000002033c7825 */ /* 0x002fc800078e023c */
[C---:B------:R-:W-:Y:S01]  /*b730*/  FFMA R53, R44.reuse, R53, R36 ;  /* 0x000000352c357223 */ /* 0x040fe20000000024 */
[----:B------:R-:W-:Y:S01]  /*b740*/  FSEL R36, RZ, -0.5, P0 ;  /* 0xbf000000ff247808 */ /* 0x000fe20000000000 */
[C---:B---3--:R-:W-:Y:S01]  /*b750*/  HMUL2 R52, R37.reuse.H0_H0, R40.H0_H0 ;  /* 0x2000002825347232 */ /* 0x048fe20000000800 */
[----:B------:R-:W2:Y:S04]  /*b760*/  LDG.E.U16 R57, desc[UR8][R58.64] ;  /* 0x000000083a397981 */ /* 0x000ea8000c1e1500 */
[----:B------:R0:W3:Y:S01]  /*b770*/  LDG.E.U16 R29, desc[UR8][R60.64] ;  /* 0x000000083c1d7981 */ /* 0x0000e2000c1e1500 */
[-C--:B------:R-:W-:Y:S02]  /*b780*/  HMUL2 R37, R37.H0_H0, -R50.reuse.H0_H0 ;  /* 0xa000003225257232 */ /* 0x080fe40000000800 */
[----:B------:R-:W-:Y:S01]  /*b790*/  FFMA R36, R44, R53, R36 ;  /* 0x000000352c247223 */ /* 0x000fe20000000024 */
[----:B----4-:R-:W-:-:S02]  /*b7a0*/  HFMA2 R50, R43.H0_H0, -R50.H0_H0, R52.H0_H0 ;  /* 0xa00000322b327231 */ /* 0x010fc40000040834 */
[----:B0-----:R-:W-:-:S05]  /*b7b0*/  IMAD.WIDE R60, R3, 0x2, R58 ;  /* 0x00000002033c7825 */ /* 0x001fca00078e023a */
[----:B------:R0:W4:Y:S01]  /*b7c0*/  LDG.E.U16 R55, desc[UR8][R60.64] ;  /* 0x000000083c377981 */ /* 0x000122000c1e1500 */
[----:B------:R-:W-:-:S06]  /*b7d0*/  IMAD.WIDE R52, R3, 0x2, R60 ;  /* 0x0000000203347825 */ /* 0x000fcc00078e023c */
[----:B------:R-:W4:Y:S01]  /*b7e0*/  LDG.E.U16 R53, desc[UR8][R52.64] ;  /* 0x0000000834357981 */ /* 0x000f22000c1e1500 */
[----:B------:R-:W-:Y:S02]  /*b7f0*/  FSEL R44, R44, R11, !P0 ;  /* 0x0000000b2c2c7208 */ /* 0x000fe40004000000 */
[----:B------:R-:W-:Y:S02]  /*b800*/  FSEL R11, R11, 1, P0 ;  /* 0x3f8000000b0b7808 */ /* 0x000fe40000000000 */
[----:B------:R-:W-:-:S03]  /*b810*/  LOP3.LUT P2, RZ, R25, 0x2, RZ, 0xc0, !PT ;  /* 0x0000000219ff7812 */ /* 0x000fc6000784c0ff */
[----:B------:R-:W-:Y:S01]  /*b820*/  FFMA R11, R44, R36, R11 ;  /* 0x000000242c0b7223 */ /* 0x000fe2000000000b */
[----:B------:R-:W-:-:S04]  /*b830*/  HSETP2.EQ.AND P0, P1, |R7|.H0_H0, 0.2093505859375, 0.0584716796875, PT ;  /* 0x32b32b7c07007434 */ /* 0x000fc80003902a00 */
[----:B------:R-:W-:Y:S02]  /*b840*/  FSEL R11, R11, -R11, !P2 ;  /* 0x8000000b0b0b7208 */ /* 0x000fe40005000000 */
[----:B------:R-:W-:Y:S01]  /*b850*/  HSETP2.EQ.AND P2, PT, |R7|.H0_H0, 300, 300, PT ;  /* 0x5cb05cb007007434 */ /* 0x000fe20003f42a00 */
[----:B------:R-:W-:Y:S01]  /*b860*/  VIADD R25, R25, 0x1 ;  /* 0x0000000119197836 */ /* 0x000fe20000000000 */
[----:B------:R-:W-:Y:S01]  /*b870*/  F2FP.F16.F32.PACK_AB R7, RZ, R11 ;  /* 0x0000000bff07723e */ /* 0x000fe200000000ff */
[----:B------:R-:W-:Y:S01]  /*b880*/  HADD2.F32 R36, -RZ, R8.H0_H0 ;  /* 0x20000008ff247230 */ /* 0x000fe20000004100 */
[----:B------:R-:W-:Y:S02]  /*b890*/  SEL R11, RZ, 0x3c00, !P0 ;  /* 0x00003c00ff0b7807 */ /* 0x000fe40004000000 */
[----:B------:R-:W-:Y:S02]  /*b8a0*/  SEL R44, RZ, 0x3c00, !P2 ;  /* 0x00003c00ff2c7807 */ /* 0x000fe40005000000 */
[----:B------:R-:W-:-:S02]  /*b8b0*/  LOP3.LUT P0, RZ, R25, 0x2, RZ, 0xc0, !PT ;  /* 0x0000000219ff7812 */ /* 0x000fc4000780c0ff */
[----:B------:R-:W-:Y:S01]  /*b8c0*/  PRMT R8, R11, 0x5410, R44 ;  /* 0x000054100b087816 */ /* 0x000fe2000000002c */
[----:B------:R-:W-:Y:S01]  /*b8d0*/  FMUL R25, R10, R36 ;  /* 0x000000240a197220 */ /* 0x000fe20000400000 */
[----:B------:R-:W-:Y:S02]  /*b8e0*/  SEL R44, RZ, 0x3c00, !P1 ;  /* 0x00003c00ff2c7807 */ /* 0x000fe40004800000 */
[----:B------:R-:W-:-:S03]  /*b8f0*/  FSEL R11, R31, -R31, !P0 ;  /* 0x8000001f1f0b7208 */ /* 0x000fc60004000000 */
[----:B------:R-:W-:Y:S01]  /*b900*/  HFMA2 R31, R44.H0_H0, 0.0001220703125, 0.0001220703125, |R7|.H0_H0 ;  /* 0x080008002c1f7831 */ /* 0x000fe200000c0807 */
[----:B------:R-:W-:-:S05]  /*b910*/  F2FP.F16.F32.PACK_AB R44, RZ, R25 ;  /* 0x00000019ff2c723e */ /* 0x000fca00000000ff */
[C---:B------:R-:W-:Y:S02]  /*b920*/  HSETP2.GEU.AND P1, PT, |R44|.reuse.H0_H0, 8.523464202880859375e-06, 8.523464202880859375e-06, PT ;  /* 0x008f008f2c007434 */ /* 0x040fe40003f2ea00 */
[----:B------:R-:W-:-:S05]  /*b930*/  HSETP2.GT.AND P0, PT, |R44|.H0_H0, RZ.H0_H0, PT ;  /* 0x200000ff2c007234 */ /* 0x000fca0003f04a00 */
[----:B------:R-:W-:-:S13]  /*b940*/  PLOP3.LUT P0, PT, P1, P0, PT, 0xf2, 0x2f ;  /* 0x00000000002f781c */ /* 0x000fda0000f01e72 */
[----:B------:R-:W-:-:S04]  /*b950*/  @!P0 FFMA R35, -R35, R25, R36 ;  /* 0x0000001923238223 */ /* 0x000fc80000000124 */
[----:B------:R-:W-:Y:S01]  /*b960*/  @!P0 FFMA R35, R10, R35, R25 ;  /* 0x000000230a238223 */ /* 0x000fe20000000019 */
[----:B------:R-:W-:-:S04]  /*b970*/  PRMT R10, R44, 0x7610, R10 ;  /* 0x000076102c0a7816 */ /* 0x000fc8000000000a */
[----:B------:R-:W-:-:S05]  /*b980*/  @!P0 F2FP.F16.F32.PACK_AB R10, RZ, R35 ;  /* 0x00000023ff0a823e */ /* 0x000fca00000000ff */
[----:B------:R-:W-:-:S05]  /*b990*/  HADD2.F32 R25, -RZ, R10.H0_H0 ;  /* 0x2000000aff197230 */ /* 0x000fca0000004100 */
[----:B------:R-:W-:-:S04]  /*b9a0*/  FFMA R30, R25, R30, 12582912 ;  /* 0x4b400000191e7423 */ /* 0x000fc8000000001e */
[C---:B------:R-:W-:Y:S01]  /*b9b0*/  FADD R36, R30.reuse, -12582912 ;  /* 0xcb4000001e247421 */ /* 0x040fe20000000000 */
[----:B------:R-:W-:-:S03]  /*b9c0*/  LOP3.LUT R44, R30, 0x1, RZ, 0xc0, !PT ;  /* 0x000000011e2c7812 */ /* 0x000fc600078ec0ff */
[----:B------:R-:W-:Y:S01]  /*b9d0*/  FFMA R35, R36, -1.5707962512969970703, R25 ;  /* 0xbfc90fda24237823 */ /* 0x000fe20000000019 */
[----:B------:R-:W-:-:S03]  /*b9e0*/  ISETP.NE.U32.AND P0, PT, R44, 0x1, PT ;  /* 0x000000012c00780c */ /* 0x000fc60003f05070 */
[----:B------:R-:W-:Y:S01]  /*b9f0*/  FFMA R35, R36, -7.5497894158615963534e-08, R35 ;  /* 0xb3a2216824237823 */ /* 0x000fe20000000023 */
[----:B------:R-:W-:Y:S02]  /*ba00*/  FSEL R25, -R6, 2.4433156795566901565e-05, !P0 ;  /* 0x37ccf5ce06197808 */ /* 0x000fe40004000100 */
[C---:B------:R-:W-:Y:S01]  /*ba10*/  FSEL R59, R4.reuse, -0.0013887316454201936722, !P0 ;  /* 0xbab6061a043b7808 */ /* 0x040fe20004000000 */
[----:B------:R-:W-:Y:S01]  /*ba20*/  FMUL R36, R35, R35 ;  /* 0x0000002323247220 */ /* 0x000fe20000400000 */
[----:B0-----:R-:W-:-:S03]  /*ba30*/  FSEL R61, R4, -0.0013887316454201936722, P0 ;  /* 0xbab6061a043d7808 */ /* 0x001fc60000000000 */
[----:B------:R-:W-:Y:S01]  /*ba40*/  FFMA R44, R36, R25, R59 ;  /* 0x00000019242c7223 */ /* 0x000fe2000000003b */
[----:B------:R-:W-:Y:S02]  /*ba50*/  FSEL R25, -R5, 0.041666645556688308716, !P0 ;  /* 0x3d2aaaa505197808 */ /* 0x000fe40004000100 */
[----:B------:R-:W-:Y:S02]  /*ba60*/  FSEL R59, -R6, 2.4433156795566901565e-05, P0 ;  /* 0x37ccf5ce063b7808 */ /* 0x000fe40000000100 */
[----:B------:R-:W-:Y:S01]  /*ba70*/  FSEL R4, RZ, -0.5, !P0 ;  /* 0xbf000000ff047808 */ /* 0x000fe20004000000 */
[C---:B------:R-:W-:Y:S01]  /*ba80*/  FFMA R25, R36.reuse, R44, R25 ;  /* 0x0000002c24197223 */ /* 0x040fe20000000019 */
[C---:B------:R-:W-:Y:S01]  /*ba90*/  FSEL R6, R35.reuse, R36, !P0 ;  /* 0x0000002423067208 */ /* 0x040fe20004000000 */
[C---:B------:R-:W-:Y:S01]  /*baa0*/  FFMA R59, R36.reuse, R59, R61 ;  /* 0x0000003b243b7223 */ /* 0x040fe2000000003d */
[----:B------:R-:W-:Y:S01]  /*bab0*/  FSEL R61, R35, 1, !P0 ;  /* 0x3f800000233d7808 */ /* 0x000fe20004000000 */
[----:B------:R-:W-:Y:S01]  /*bac0*/  FFMA R4, R36, R25, R4 ;  /* 0x0000001924047223 */ /* 0x000fe20000000004 */
[----:B------:R-:W-:Y:S01]  /*bad0*/  FSEL R5, -R5, 0.041666645556688308716, P0 ;  /* 0x3d2aaaa505057808 */ /* 0x000fe20000000100 */
[----:B------:R-:W0:Y:S02]  /*bae0*/  S2R R25, SR_LANEID ;  /* 0x0000000000197919 */ /* 0x000e240000000000 */
[----:B------:R-:W-:-:S02]  /*baf0*/  FFMA R4, R6, R4, R61 ;  /* 0x0000000406047223 */ /* 0x000fc4000000003d */
[----:B------:R-:W-:Y:S01]  /*bb00*/  FFMA R6, R36, R59, R5 ;  /* 0x0000003b24067223 */ /* 0x000fe20000000005 */
[----:B------:R-:W-:-:S05]  /*bb10*/  FSEL R5, RZ, -0.5, P0 ;  /* 0xbf000000ff057808 */ /* 0x000fca0000000000 */
[C---:B------:R-:W-:Y:S01]  /*bb20*/  FFMA R5, R36.reuse, R6, R5 ;  /* 0x0000000624057223 */ /* 0x040fe20000000005 */
[----:B------:R-:W-:Y:S02]  /*bb30*/  FSEL R36, R36, R35, !P0 ;  /* 0x0000002324247208 */ /* 0x000fe40004000000 */
[----:B------:R-:W-:Y:S02]  /*bb40*/  FSEL R35, R35, 1, P0 ;  /* 0x3f80000023237808 */ /* 0x000fe40000000000 */
[----:B------:R-:W-:-:S03]  /*bb50*/  LOP3.LUT P0, RZ, R30, 0x2, RZ, 0xc0, !PT ;  /* 0x000000021eff7812 */ /* 0x000fc6000780c0ff */
[----:B------:R-:W-:Y:S01]  /*bb60*/  FFMA R5, R36, R5, R35 ;  /* 0x0000000524057223 */ /* 0x000fe20000000023 */
[----:B------:R-:W-:-:S04]  /*bb70*/  VIADD R30, R30, 0x1 ;  /* 0x000000011e1e7836 */ /* 0x000fc80000000000 */
[----:B------:R-:W-:Y:S02]  /*bb80*/  FSEL R5, R5, -R5, !P0 ;  /* 0x8000000505057208 */ /* 0x000fe40004000000 */
[C---:B------:R-:W-:Y:S02]  /*bb90*/  HSETP2.EQ.AND P0, P1, |R10|.reuse.H0_H0, 0.2093505859375, 0.0584716796875, PT ;  /* 0x32b32b7c0a007434 */ /* 0x040fe40003902a00 */
[----:B------:R-:W-:Y:S02]  /*bba0*/  LOP3.LUT P3, RZ, R30, 0x2, RZ, 0xc0, !PT ;  /* 0x000000021eff7812 */ /* 0x000fe4000786c0ff */
[----:B------:R-:W-:Y:S02]  /*bbb0*/  HSETP2.EQ.AND P2, PT, |R10|.H0_H0, 300, 300, PT ;  /* 0x5cb05cb00a007434 */ /* 0x000fe40003f42a00 */
[----:B------:R-:W-:Y:S02]  /*bbc0*/  F2FP.F16.F32.PACK_AB R5, RZ, R5 ;  /* 0x00000005ff05723e */ /* 0x000fe400000000ff */
[----:B------:R-:W-:-:S02]  /*bbd0*/  SEL R10, RZ, 0x3c00, !P1 ;  /* 0x00003c00ff0a7807 */ /* 0x000fc40004800000 */
[----:B------:R-:W-:Y:S02]  /*bbe0*/  FSEL R30, R4, -R4, !P3 ;  /* 0x80000004041e7208 */ /* 0x000fe40005800000 */
[----:B------:R-:W-:Y:S01]  /*bbf0*/  F2FP.F16.F32.PACK_AB R11, RZ, R11 ;  /* 0x0000000bff0b723e */ /* 0x000fe200000000ff */
[----:B------:R-:W-:Y:S01]  /*bc00*/  HFMA2 R10, R10.H0_H0, 0.0001220703125, 0.0001220703125, |R5|.H0_H0 ;  /* 0x080008000a0a7831 */ /* 0x000fe200000c0805 */
[----:B------:R-:W-:Y:S02]  /*bc10*/  SEL R6, RZ, 0x3c00, !P0 ;  /* 0x00003c00ff067807 */ /* 0x000fe40004000000 */
[----:B------:R-:W-:Y:S02]  /*bc20*/  SEL R59, RZ, 0x3c00, !P2 ;  /* 0x00003c00ff3b7807 */ /* 0x000fe40005000000 */
[----:B------:R-:W-:Y:S02]  /*bc30*/  F2FP.F16.F32.PACK_AB R30, RZ, R30 ;  /* 0x0000001eff1e723e */ /* 0x000fe400000000ff */
[----:B0-----:R-:W-:-:S02]  /*bc40*/  SHF.R.U32.HI R36, RZ, 0x3, R25 ;  /* 0x00000003ff247819 */ /* 0x001fc40000011619 */
[----:B------:R-:W-:Y:S02]  /*bc50*/  PRMT R31, R11, 0x5410, R31 ;  /* 0x000054100b1f7816 */ /* 0x000fe4000000001f */
[----:B------:R-:W-:Y:S02]  /*bc60*/  PRMT R6, R6, 0x5410, R59 ;  /* 0x0000541006067816 */ /* 0x000fe4000000003b */
[----:B------:R-:W-:Y:S01]  /*bc70*/  PRMT R30, R30, 0x5410, R10 ;  /* 0x000054101e1e7816 */ /* 0x000fe2000000000a */
[----:B------:R-:W-:Y:S01]  /*bc80*/  IMAD.SHL.U32 R36, R36, 0x8, RZ ;  /* 0x0000000824247824 */ /* 0x000fe200078e00ff */
[----:B------:R-:W-:Y:S01]  /*bc90*/  LOP3.LUT R35, R25, 0x7, RZ, 0xc0, !PT ;  /* 0x0000000719237812 */ /* 0x000fe200078ec0ff */
[----:B------:R-:W-:Y:S01]  /*bca0*/  HFMA2 R8, R8, -0.00048828125, 0.00048828125, R31 ;  /* 0x9000100008087831 */ /* 0x000fe2000000001f */
[----:B------:R-:W-:Y:S01]  /*bcb0*/  SHF.R.U32.HI R11, RZ, 0x4, R25 ;  /* 0x00000004ff0b7819 */ /* 0x000fe20000011619 */
[----:B------:R-:W-:Y:S01]  /*bcc0*/  HFMA2 R6, R6, -0.00048828125, 0.00048828125, R30 ;  /* 0x9000100006067831 */ /* 0x000fe2000000001e */
[----:B------:R-:W-:-:S02]  /*bcd0*/  LOP3.LUT R4, R36, 0x8, R35, 0xe2, !PT ;  /* 0x0000000824047812 */ /* 0x000fc400078ee223 */
[----:B------:R-:W-:Y:S01]  /*bce0*/  PRMT R10, R8, 0x7632, R10 ;  /* 0x00007632080a7816 */ /* 0x000fe2000000000a */
[----:B------:R-:W-:Y:S01]  /*bcf0*/  IMAD.SHL.U32 R11, R11, 0x8, RZ ;  /* 0x000000080b0b7824 */ /* 0x000fe200078e00ff */
[----:B------:R-:W-:-:S03]  /*bd00*/  PRMT R30, R6, 0x7632, R30 ;  /* 0x00007632061e7816 */ /* 0x000fc6000000001e */
[----:B------:R-:W-:Y:S01]  /*bd10*/  IMAD R11, R4, 0x10, R11 ;  /* 0x00000010040b7824 */ /* 0x000fe200078e020b */
[----:B------:R-:W-:Y:S02]  /*bd20*/  LOP3.LUT R4, R10, 0x8000, R7, 0xf8, !PT ;  /* 0x000080000a047812 */ /* 0x000fe400078ef807 */
[----:B------:R-:W-:Y:S01]  /*bd30*/  LOP3.LUT R10, R30, 0x8000, R5, 0xf8, !PT ;  /* 0x000080001e0a7812 */ /* 0x000fe200078ef805 */
[----:B------:R-:W-:Y:S02]  /*bd40*/  HFMA2 R37, R43.H0_H0, R40.H0_H0, -R37.H0_H0 ;  /* 0x200000282b257231 */ /* 0x000fe40000140825 */
[C---:B------:R-:W-:Y:S01]  /*bd50*/  IMAD.U32 R40, R11.reuse, 0x2, R24 ;  /* 0x000000020b287824 */ /* 0x040fe200078e0018 */
[----:B------:R-:W-:Y:S04]  /*bd60*/  STS.U16 [R39+0x202], R48 ;  /* 0x0002023027007388 */ /* 0x000fe80000000400 */
[----:B------:R-:W-:Y:S04]  /*bd70*/  STS.U16 [R39+0x2], R56 ;  /* 0x0000023827007388 */ /* 0x000fe80000000400 */
[----:B------:R-:W-:Y:S04]  /*bd80*/  STS.U16 [R39+0x204], R34 ;  /* 0x0002042227007388 */ /* 0x000fe80000000400 */
[----:B------:R-:W-:Y:S04]  /*bd90*/  STS.U16 [R39+0x4], R9 ;  /* 0x0000040927007388 */ /* 0x000fe80000000400 */
[----:B------:R-:W-:Y:S04]  /*bda0*/  STS.U16 [R39+0x206], R45 ;  /* 0x0002062d27007388 */ /* 0x000fe80000000400 */
[----:B------:R-:W-:Y:S04]  /*bdb0*/  STS.U16 [R39+0x6], R47 ;  /* 0x0000062f27007388 */ /* 0x000fe80000000400 */
[----:B------:R-:W-:Y:S04]  /*bdc0*/  STS.U16 [R39+0x208], R50 ;  /* 0x0002083227007388 */ /* 0x000fe80000000400 */
[----:B------:R-:W-:Y:S01]  /*bdd0*/  STS.U16 [R39+0x8], R37 ;  /* 0x0000082527007388 */ /* 0x000fe20000000400 */
[----:B------:R-:W-:-:S02]  /*bde0*/  IMAD.U32 R11, R11, 0x2, R38 ;  /* 0x000000020b0b7824 */ /* 0x000fc400078e0026 */
[C---:B-----5:R-:W-:Y:S02]  /*bdf0*/  HMUL2 R5, R28.reuse.H0_H0, R46.H0_H0 ;  /* 0x2000002e1c057232 */ /* 0x060fe40000000800 */
[-C--:B------:R-:W-:Y:S02]  /*be00*/  HMUL2 R28, R28.H0_H0, -R49.reuse.H0_H0 ;  /* 0xa00000311c1c7232 */ /* 0x080fe40000000800 */
[----:B--2---:R-:W-:Y:S02]  /*be10*/  HFMA2 R5, R57.H0_H0, -R49.H0_H0, R5.H0_H0 ;  /* 0xa000003139057231 */ /* 0x004fe40000040805 */
[----:B---3--:R-:W-:-:S03]  /*be20*/  HMUL2 R7, R29.H0_H0, R6.H0_H0 ;  /* 0x200000061d077232 */ /* 0x008fc60000000800 */
[----:B------:R-:W-:Y:S01]  /*be30*/  PRMT R30, R5, 0x7610, R30 ;  /* 0x00007610051e7816 */ /* 0x000fe2000000001e */
[----:B------:R-:W-:Y:S02]  /*be40*/  HMUL2 R5, R51.H0_H0, R8.H0_H0 ;  /* 0x2000000833057232 */ /* 0x000fe40000000800 */
[----:B------:R-:W-:Y:S02]  /*be50*/  HMUL2 R29, R29.H0_H0, -R10.H0_H0 ;  /* 0xa000000a1d1d7232 */ /* 0x000fe40000000800 */
[----:B------:R-:W-:Y:S02]  /*be60*/  HMUL2 R51, R51.H0_H0, -R4.H0_H0 ;  /* 0xa000000433337232 */ /* 0x000fe40000000800 */
[----:B------:R-:W-:Y:S02]  /*be70*/  HFMA2 R28, R57.H0_H0, R46.H0_H0, -R28.H0_H0 ;  /* 0x2000002e391c7231 */ /* 0x000fe4000014081c */
[C---:B----4-:R-:W-:Y:S02]  /*be80*/  HFMA2 R5, R55.reuse.H0_H0, -R4.H0_H0, R5.H0_H0 ;  /* 0xa000000437057231 */ /* 0x050fe40000040805 */
[----:B------:R-:W-:-:S02]  /*be90*/  HFMA2 R51, R55.H0_H0, R8.H0_H0, -R51.H0_H0 ;  /* 0x2000000837337231 */ /* 0x000fc40000140833 */
[C---:B------:R-:W-:Y:S02]  /*bea0*/  HFMA2 R7, R53.reuse.H0_H0, -R10.H0_H0, R7.H0_H0 ;  /* 0xa000000a35077231 */ /* 0x040fe40000040807 */
[----:B------:R-:W-:Y:S01]  /*beb0*/  HFMA2 R29, R53.H0_H0, R6.H0_H0, -R29.H0_H0 ;  /* 0x20000006351d7231 */ /* 0x000fe2000014081d */
[----:B------:R-:W-:Y:S02]  /*bec0*/  PRMT R36, R5, 0x7610, R36 ;  /* 0x0000761005247816 */ /* 0x000fe40000000024 */
[----:B------:R-:W-:Y:S02]  /*bed0*/  PRMT R44, R7, 0x7610, R44 ;  /* 0x00007610072c7816 */ /* 0x000fe4000000002c */
[----:B------:R-:W-:Y:S01]  /*bee0*/  PRMT R43, R29, 0x7610, R43 ;  /* 0x000076101d2b7816 */ /* 0x000fe2000000002b */
[----:B------:R-:W-:Y:S04]  /*bef0*/  STS.U16 [R39+0x20a], R30 ;  /* 0x00020a1e27007388 */ /* 0x000fe80000000400 */
[----:B------:R-:W-:Y:S04]  /*bf00*/  STS.U16 [R39+0xa], R28 ;  /* 0x00000a1c27007388 */ /* 0x000fe80000000400 */
[----:B------:R-:W-:Y:S04]  /*bf10*/  STS.U16 [R39+0x20c], R36 ;  /* 0x00020c2427007388 */ /* 0x000fe80000000400 */
[----:B------:R-:W-:Y:S04]  /*bf20*/  STS.U16 [R39+0xc], R51 ;  /* 0x00000c3327007388 */ /* 0x000fe80000000400 */
[----:B------:R-:W-:Y:S04]  /*bf30*/  STS.U16 [R39+0x20e], R44 ;  /* 0x00020e2c27007388 */ /* 0x000fe80000000400 */
[----:B------:R-:W-:Y:S04]  /*bf40*/  STS.U16 [R39+0xe], R43 ;  /* 0x00000e2b27007388 */ /* 0x000fe80000000400 */
[----:B------:R-:W0:Y:S04]  /*bf50*/  LDSM.16.M88.4 R4, [R40] ;  /* 0x000000002804783b */ /* 0x000e280000000200 */
[----:B------:R-:W1:Y:S01]  /*bf60*/  LDSM.16.M88.4 R8, [R11] ;  /* 0x000000000b08783b */ /* 0x000e620000000200 */
[C---:B0-----:R-:W-:Y:S08]  /*bf70*/  HMMA.16816.F16 R34, R4.reuse, R16, RZ ;  /* 0x000000100422723c */ /* 0x041ff000000008ff */
[C---:B------:R-:W-:Y:S08]  /*bf80*/  HMMA.16816.F16 R30, R4.reuse, R18, RZ ;  /* 0x00000012041e723c */ /* 0x040ff000000008ff */
[C---:B------:R-:W-:Y:S08]  /*bf90*/  HMMA.16816.F16 R28, R4.reuse, R12, RZ ;  /* 0x0000000c041c723c */ /* 0x040ff000000008ff */
[----:B------:R-:W-:Y:S08]  /*bfa0*/  HMMA.16816.F16 R4, R4, R14, RZ ;  /* 0x0000000e0404723c */ /* 0x000ff000000008ff */
[C---:B-1----:R-:W-:Y:S08]  /*bfb0*/  HMMA.16816.F16 R36, R8.reuse, R16, RZ ;  /* 0x000000100824723c */ /* 0x042ff000000008ff */
[C---:B------:R-:W-:Y:S08]  /*bfc0*/  HMMA.16816.F16 R6, R8.reuse, R18, RZ ;  /* 0x000000120806723c */ /* 0x040ff000000008ff */
[C---:B------:R-:W-:Y:S08]  /*bfd0*/  HMMA.16816.F16 R34, R8.reuse, R12, R34 ;  /* 0x0000000c0822723c */ /* 0x040ff00000000822 */
[----:B------:R-:W-:Y:S01]  /*bfe0*/  HMMA.16816.F16 R46, R8, R14, R30 ;  /* 0x0000000e082e723c */ /* 0x000fe2000000081e */
[----:B------:R-:W-:-:S02]  /*bff0*/  SHF.R.U32.HI R8, RZ, 0x2, R25 ;  /* 0x00000002ff087819 */ /* 0x000fc40000011619 */
[----:B------:R-:W-:-:S05]  /*c000*/  LOP3.LUT R25, R25, 0x3, RZ, 0xc0, !PT ;  /* 0x0000000319197812 */ /* 0x000fca00078ec0ff */
[----:B------:R-:W-:Y:S02]  /*c010*/  IMAD R25, R8, 0x8, R25 ;  /* 0x0000000808197824 */ /* 0x000fe400078e0219 */
[----:B------:R-:W-:Y:S02]  /*c020*/  HADD2 R29, R29, -R37 ;  /* 0x800000251d1d7230 */ /* 0x000fe40000000000 */
[----:B------:R-:W-:Y:S02]  /*c030*/  HADD2 R28, R28, -R36 ;  /* 0x800000241c1c7230 */ /* 0x000fe40000000000 */
[----:B------:R-:W-:Y:S02]  /*c040*/  IMAD.U32 R25, R25, 0x4, R38 ;  /* 0x0000000419197824 */ /* 0x000fe400078e0026 */
[----:B------:R-:W-:Y:S02]  /*c050*/  HADD2 R31, R5, -R7 ;  /* 0x80000007051f7230 */ /* 0x000fe40000000000 */
[----:B------:R-:W-:Y:S01]  /*c060*/  HADD2 R30, R4, -R6 ;  /* 0x80000006041e7230 */ /* 0x000fe20000000000 */
[----:B------:R-:W-:Y:S04]  /*c070*/  STS [R25], R34 ;  /* 0x0000002219007388 */ /* 0x000fe80000000800 */
[----:B------:R0:W-:Y:S04]  /*c080*/  STS [R25+0x100], R35 ;  /* 0x0001002319007388 */ /* 0x0001e80000000800 */
[----:B------:R-:W-:Y:S04]  /*c090*/  STS [R25+0x10], R46 ;  /* 0x0000102e19007388 */ /* 0x000fe80000000800 */
[----:B------:R-:W-:Y:S04]  /*c0a0*/  STS [R25+0x110], R47 ;  /* 0x0001102f19007388 */ /* 0x000fe80000000800 */
[----:B------:R1:W-:Y:S04]  /*c0b0*/  STS.128 [R24], R28 ;  /* 0x0000001c18007388 */ /* 0x0003e80000000c00 */
[----:B------:R-:W2:Y:S04]  /*c0c0*/  LDS.128 R4, [R39] ;  /* 0x0000000027047984 */ /* 0x000ea80000000c00 */
[----:B------:R-:W3:Y:S01]  /*c0d0*/  LDS.128 R8, [R39+0x200] ;  /* 0x0002000027087984 */ /* 0x000ee20000000c00 */
[----:B------:R-:W-:-:S04]  /*c0e0*/  IMAD.WIDE R54, R2, 0x2, R20 ;  /* 0x0000000202367825 */ /* 0x000fc800078e0214 */
[----:B------:R-:W-:-:S04]  /*c0f0*/  IMAD.WIDE R50, R2, 0x2, R22 ;  /* 0x0000000202327825 */ /* 0x000fc800078e0216 */
[----:B------:R-:W-:-:S04]  /*c100*/  IMAD.WIDE R52, R3, 0x2, R54 ;  /* 0x0000000203347825 */ /* 0x000fc800078e0236 */
[----:B------:R-:W-:-:S04]  /*c110*/  IMAD.WIDE R36, R3, 0x2, R50 ;  /* 0x0000000203247825 */ /* 0x000fc800078e0232 */
[----:B------:R-:W-:-:S04]  /*c120*/  IMAD.WIDE R44, R3, 0x2, R52 ;  /* 0x00000002032c7825 */ /* 0x000fc800078e0234 */
[----:B0-----:R-:W-:-:S04]  /*c130*/  IMAD.WIDE R34, R3, 0x2, R36 ;  /* 0x0000000203227825 */ /* 0x001fc800078e0224 */
[----:B-1----:R-:W-:-:S04]  /*c140*/  IMAD.WIDE R28, R3, 0x2, R44 ;  /* 0x00000002031c7825 */ /* 0x002fc800078e022c */
[----:B------:R-:W-:-:S04]  /*c150*/  IMAD.WIDE R30, R3, 0x2, R34 ;  /* 0x00000002031e7825 */ /* 0x000fc800078e0222 */
[----:B------:R-:W-:Y:S01]  /*c160*/  IMAD.WIDE R48, R3, 0x2, R28 ;  /* 0x0000000203307825 */ /* 0x000fe200078e021c */
[----:B--2---:R-:W-:-:S03]  /*c170*/  PRMT R2, R4, 0x7632, R2 ;  /* 0x0000763204027816 */ /* 0x004fc60000000002 */
[----:B------:R-:W-:Y:S01]  /*c180*/  IMAD.WIDE R46, R3, 0x2, R30 ;  /* 0x00000002032e7825 */ /* 0x000fe200078e021e */
[----:B------:R0:W-:Y:S01]  /*c190*/  STG.E.U16 desc[UR8][R54.64], R4 ;  /* 0x0000000436007986 */ /* 0x0001e2000c101508 */
[----:B---3--:R-:W-:-:S03]  /*c1a0*/  PRMT R25, R8, 0x7632, R25 ;  /* 0x0000763208197816 */ /* 0x008fc60000000019 */
[----:B------:R-:W-:Y:S01]  /*c1b0*/  STG.E.U16 desc[UR8][R50.64], R8 ;  /* 0x0000000832007986 */ /* 0x000fe2000c101508 */
[----:B------:R-:W-:-:S03]  /*c1c0*/  IMAD.WIDE R56, R3, 0x2, R48 ;  /* 0x0000000203387825 */ /* 0x000fc600078e0230 */
[----:B------:R-:W-:Y:S04]  /*c1d0*/  STG.E.U16 desc[UR8][R52.64], R2 ;  /* 0x0000000234007986 */ /* 0x000fe8000c101508 */
[----:B------:R1:W-:Y:S01]  /*c1e0*/  STG.E.U16 desc[UR8][R36.64], R25 ;  /* 0x0000001924007986 */ /* 0x0003e2000c101508 */
[----:B0-----:R-:W-:Y:S01]  /*c1f0*/  IMAD.WIDE R54, R3, 0x2, R46 ;  /* 0x0000000203367825 */ /* 0x001fe200078e022e */
[----:B------:R-:W-:Y:S02]  /*c200*/  PRMT R40, R9, 0x7632, R40 ;  /* 0x0000763209287816 */ /* 0x000fe40000000028 */
[----:B------:R0:W-:Y:S04]  /*c210*/  STG.E.U16 desc[UR8][R44.64], R5 ;  /* 0x000000052c007986 */ /* 0x0001e8000c101508 */
[----:B------:R-:W-:Y:S01]  /*c220*/  STG.E.U16 desc[UR8][R34.64], R9 ;  /* 0x0000000922007986 */ /* 0x000fe2000c101508 */
[----:B-1----:R-:W-:-:S05]  /*c230*/  PRMT R37, R5, 0x7632, R37 ;  /* 0x0000763205257816 */ /* 0x002fca0000000025 */
[----:B------:R1:W-:Y:S01]  /*c240*/  STG.E.U16 desc[UR8][R28.64], R37 ;  /* 0x000000251c007986 */ /* 0x0003e2000c101508 */
[C---:B0-----:R-:W-:Y:S01]  /*c250*/  IMAD.WIDE R4, R3.reuse, 0x2, R54 ;  /* 0x0000000203047825 */ /* 0x041fe200078e0236 */
[----:B------:R-:W-:Y:S02]  /*c260*/  PRMT R25, R10, 0x7632, R25 ;  /* 0x000076320a197816 */ /* 0x000fe40000000019 */
[----:B------:R0:W-:Y:S01]  /*c270*/  STG.E.U16 desc[UR8][R30.64], R40 ;  /* 0x000000281e007986 */ /* 0x0001e2000c101508 */
[----:B-1----:R-:W-:Y:S01]  /*c280*/  IMAD.WIDE R36, R3, 0x2, R56 ;  /* 0x0000000203247825 */ /* 0x002fe200078e0238 */
[----:B------:R-:W-:Y:S02]  /*c290*/  PRMT R29, R6, 0x7632, R29 ;  /* 0x00007632061d7816 */ /* 0x000fe4000000001d */
[----:B------:R1:W-:Y:S01]  /*c2a0*/  STG.E.U16 desc[UR8][R48.64], R6 ;  /* 0x0000000630007986 */ /* 0x0003e2000c101508 */
[----:B------:R-:W-:Y:S02]  /*c2b0*/  PRMT R28, R7, 0x7632, R28 ;  /* 0x00007632071c7816 */ /* 0x000fe4000000001c */
[----:B0-----:R-:W-:Y:S01]  /*c2c0*/  PRMT R30, R11, 0x7632, R30 ;  /* 0x000076320b1e7816 */ /* 0x001fe2000000001e */
[----:B------:R1:W-:Y:S01]  /*c2d0*/  STG.E.U16 desc[UR8][R46.64], R10 ;  /* 0x0000000a2e007986 */ /* 0x0003e2000c101508 */
[----:B------:R-:W-:-:S03]  /*c2e0*/  IMAD.WIDE R8, R3, 0x2, R36 ;  /* 0x0000000203087825 */ /* 0x000fc600078e0224 */
[----:B------:R1:W-:Y:S01]  /*c2f0*/  STG.E.U16 desc[UR8][R56.64], R29 ;  /* 0x0000001d38007986 */ /* 0x0003e2000c101508 */
[----:B------:R-:W-:-:S03]  /*c300*/  IMAD.WIDE R2, R3, 0x2, R4 ;  /* 0x0000000203027825 */ /* 0x000fc600078e0204 */
[----:B------:R1:W-:Y:S04]  /*c310*/  STG.E.U16 desc[UR8][R54.64], R25 ;  /* 0x0000001936007986 */ /* 0x0003e8000c101508 */
[----:B------:R1:W-:Y:S04]  /*c320*/  STG.E.U16 desc[UR8][R36.64], R7 ;  /* 0x0000000724007986 */ /* 0x0003e8000c101508 */
[----:B------:R1:W-:Y:S04]  /*c330*/  STG.E.U16 desc[UR8][R4.64], R11 ;  /* 0x0000000b04007986 */ /* 0x0003e8000c101508 */
[----:B------:R1:W-:Y:S04]  /*c340*/  STG.E.U16 desc[UR8][R8.64], R28 ;  /* 0x0000001c08007986 */ /* 0x0003e8000c101508 */
[----:B------:R1:W-:Y:S01]  /*c350*/  STG.E.U16 desc[UR8][R2.64], R30 ;  /* 0x0000001e02007986 */ /* 0x0003e2000c101508 */
[----:B------:R-:W-:-:S04]  /*c360*/  UIADD3 UR6, UPT, UPT, UR6, 0x1, URZ ;  /* 0x0000000106067890 */ /* 0x000fc8000fffe0ff */
[----:B------:R-:W-:-:S09]  /*c370*/  UISETP.NE.AND UP0, UPT, UR6, UR11, UPT ;  /* 0x0000000b0600728c */ /* 0x000fd2000bf05270 */
[----:B-1----:R-:W-:Y:S05]  /*c380*/  BRA.U UP0, `(.L_x_52) ;  /* 0xffffffd100a47547 */ /* 0x002fea000b83ffff */
[----:B------:R-:W-:Y:S05]  /*c390*/  EXIT ;  /* 0x000000000000794d */ /* 0x000fea0003800000 */
.L_x_48:
[----:B--2---:R-:W-:Y:S05]  /*c3a0*/  BPT.TRAP 0x1 ;  /* 0x000000040000795c */ /* 0x004fea0000300000 */
.L_x_53:
[----:B------:R-:W-:-:S00]  /*c3b0*/  BRA `(.L_x_53) ;  /* 0xfffffffc00fc7947 */ /* 0x000fc0000383ffff */
[----:B------:R-:W-:-:S00]  /*c3c0*/  NOP ;  /* 0x0000000000007918 */ /* 0x000fc00000000000 */
        /* <DEDUP_REMOVED lines=11> */
.L_x_54:


//--------------------- .nv.shared._Z9TensorFFTP6__halfS0_S0_S0_iii --------------------------
	.section	.nv.shared._Z9TensorFFTP6__halfS0_S0_S0_iii,"aw",@nobits
	.sectionflags	@""
	.align	16
	.zero		1024


//--------------------- .nv.shared.reserved.0     --------------------------
	.section	.nv.shared.reserved.0,"aw",@nobits
	.weak		__nv_reservedSMEM_offset_0_alias
	.size		__nv_reservedSMEM_offset_0_alias, 0, 64
	.other		__nv_reservedSMEM_offset_0_alias,@"STO_CUDA_RESERVED_SHARED STV_DEFAULT"
__nv_reservedSMEM_offset_0_alias:
	.zero		0
	.zero		64


//--------------------- .nv.constant0._Z9TensorFFTP6__halfS0_S0_S0_iii --------------------------
	.section	.nv.constant0._Z9TensorFFTP6__halfS0_S0_S0_iii,"a",@progbits
	.sectionflags	@""
	.align	4
.nv.constant0._Z9TensorFFTP6__halfS0_S0_S0_iii:
	.zero		940


//--------------------- SYMBOLS --------------------------

	.type		.nv.reservedSmem.offset0,@object
	.size		.nv.reservedSmem.offset0,0x4
	.type		.nv.reservedSmem.cap,@object
	.size		.nv.reservedSmem.cap,0x4
